def matmul_kernel(
    a_ptr,
    b_ptr,
    c_ptr,
    M,
    N,
    K,
    stride_am,
    stride_ak,
    stride_bk,
    stride_bn,
    stride_cm,
    stride_cn,
    BLOCK_M: tl.constexpr,
    BLOCK_N: tl.constexpr,
    BLOCK_K: tl.constexpr,
    GROUP_M: tl.constexpr,
):
    pid = tl.program_id(axis=0)
    num_pid_m = tl.cdiv(M, BLOCK_M)
    num_pid_n = tl.cdiv(N, BLOCK_N)
    num_pid_in_group = GROUP_M * num_pid_n
    group_id = pid // num_pid_in_group
    first_pid_m = group_id * GROUP_M
    group_size_m = min(num_pid_m - first_pid_m, GROUP_M)
    pid_m = first_pid_m + ((pid % num_pid_in_group) % group_size_m)
    pid_n = (pid % num_pid_in_group) // group_size_m

    offs_am = (pid_m * BLOCK_M + tl.arange(0, BLOCK_M)) % M
    offs_bn = (pid_n * BLOCK_N + tl.arange(0, BLOCK_N)) % N
    offs_k = tl.arange(0, BLOCK_K)
    a_ptrs = a_ptr + offs_am[:, None] * stride_am + offs_k[None, :] * stride_ak
    b_ptrs = b_ptr + offs_k[:, None] * stride_bk + offs_bn[None, :] * stride_bn

    acc = tl.zeros((BLOCK_M, BLOCK_N), dtype=tl.float32)
    for kk in range(0, tl.cdiv(K, BLOCK_K)):
        a = tl.load(a_ptrs, mask=offs_k[None, :] < K - kk * BLOCK_K, other=0.0)
        b = tl.load(b_ptrs, mask=offs_k[:, None] < K - kk * BLOCK_K, other=0.0)
        acc = tl.dot(a, b, acc)
        a_ptrs += BLOCK_K * stride_ak
        b_ptrs += BLOCK_K * stride_bk

    c = acc.to(c_ptr.dtype.element_ty)
    offs_cm = pid_m * BLOCK_M + tl.arange(0, BLOCK_M)
    offs_cn = pid_n * BLOCK_N + tl.arange(0, BLOCK_N)
    c_ptrs = c_ptr + offs_cm[:, None] * stride_cm + offs_cn[None, :] * stride_cn
    mask = (offs_cm[:, None] < M) & (offs_cn[None, :] < N)
    tl.store(c_ptrs, c, mask=mask)

# config = {"BLOCK_K": 128, "BLOCK_M": 512, "BLOCK_N": 128, "GROUP_M": 8, "arch": "sm_90", "dtype": "fp32", "num_ctas": 1, "num_stages": 6, "num_warps": 4}
# arch = sm_90


// ===== COMPILED SASS (sm_90a) =====

	.target	sm_90a

	.elftype	@"ET_EXEC"


//--------------------- .note.nv.tkinfo           --------------------------
	.section	.note.nv.tkinfo,"",@"SHT_NOTE"
	.sectionflags	@"SHF_NOTE_NV_TKINFO"
	.tkinfo
        /*0018*/ 	.word	0x00000002
        /*0030*/ 	.string	""
        /*0030*/ 	.string	"ptxas"
        /*0030*/ 	.string	"Cuda compilation tools, release 13.0, V13.0.88"
        /*0030*/ 	.string	"Build cuda_13.0.r13.0/compiler.36424714_0"
        /*0030*/ 	.string	"-v  -suppress-debug-info  -lineinfo  -arch sm_90a "



//--------------------- .note.nv.cuinfo           --------------------------
	.section	.note.nv.cuinfo,"",@"SHT_NOTE"
	.sectionflags	@"SHF_NOTE_NV_CUINFO"
        /*0018*/ 	.short	0x0002
        /*001a*/ 	.short	0x005a
        /*001c*/ 	.short	0x0082
	.zero		2


//--------------------- .nv.info                  --------------------------
	.section	.nv.info,"",@"SHT_CUDA_INFO"
	.align	4


	//----- nvinfo : EIATTR_REGCOUNT
	.align		4
        /*0000*/ 	.byte	0x04, 0x2f
        /*0002*/ 	.short	(.L_1 - .L_0)
	.align		4
.L_0:
        /*0004*/ 	.word	index@(matmul_kernel)
        /*0008*/ 	.word	0x000000ff


	//----- nvinfo : EIATTR_FRAME_SIZE
	.align		4
.L_1:
        /*000c*/ 	.byte	0x04, 0x11
        /*000e*/ 	.short	(.L_3 - .L_2)
	.align		4
.L_2:
        /*0010*/ 	.word	index@(matmul_kernel)
        /*0014*/ 	.word	0x000022b8


	//----- nvinfo : EIATTR_MIN_STACK_SIZE
	.align		4
.L_3:
        /*0018*/ 	.byte	0x04, 0x12
        /*001a*/ 	.short	(.L_5 - .L_4)
	.align		4
.L_4:
        /*001c*/ 	.word	index@(matmul_kernel)
        /*0020*/ 	.word	0x000022b8
.L_5:


//--------------------- .nv.compat                --------------------------
	.section	.nv.compat,"",@"SHT_CUDA_COMPAT_INFO"
	.align	4
        /*0000*/ 	.byte	0x02, 0x09, 0x01, 0x00, 0x02, 0x02, 0x04, 0x00, 0x02, 0x05, 0x05, 0x00, 0x03, 0x07, 0x01, 0x01
        /*0010*/ 	.byte	0x02, 0x03, 0x00, 0x00, 0x02, 0x06, 0x01, 0x00, 0x04, 0x0b, 0x08, 0x00, 0x00, 0x00, 0x00, 0x00
        /*0020*/ 	.byte	0x00, 0x00, 0x00, 0x00


//--------------------- .nv.info.matmul_kernel    --------------------------
	.section	.nv.info.matmul_kernel,"",@"SHT_CUDA_INFO"
	.sectionflags	@""
	.align	4


	//----- nvinfo : EIATTR_CUDA_API_VERSION
	.align		4
        /*0000*/ 	.byte	0x04, 0x37
        /*0002*/ 	.short	(.L_7 - .L_6)
.L_6:
        /*0004*/ 	.word	0x00000082


	//----- nvinfo : EIATTR_KPARAM_INFO
	.align		4
.L_7:
        /*0008*/ 	.byte	0x04, 0x17
        /*000a*/ 	.short	(.L_9 - .L_8)
.L_8:
        /*000c*/ 	.word	0x00000000
        /*0010*/ 	.short	0x000d
        /*0012*/ 	.short	0x0048
        /*0014*/ 	.byte	0x00, 0xf4, 0x21, 0x00


	//----- nvinfo : EIATTR_KPARAM_INFO
	.align		4
.L_9:
        /*0018*/ 	.byte	0x04, 0x17
        /*001a*/ 	.short	(.L_11 - .L_10)
.L_10:
        /*001c*/ 	.word	0x00000000
        /*0020*/ 	.short	0x000c
        /*0022*/ 	.short	0x0040
        /*0024*/ 	.byte	0x00, 0xf4, 0x21, 0x00


	//----- nvinfo : EIATTR_KPARAM_INFO
	.align		4
.L_11:
        /*0028*/ 	.byte	0x04, 0x17
        /*002a*/ 	.short	(.L_13 - .L_12)
.L_12:
        /*002c*/ 	.word	0x00000000
        /*0030*/ 	.short	0x000b
        /*0032*/ 	.short	0x0038
        /*0034*/ 	.byte	0x00, 0xf0, 0x11, 0x00


	//----- nvinfo : EIATTR_KPARAM_INFO
	.align		4
.L_13:
        /*0038*/ 	.byte	0x04, 0x17
        /*003a*/ 	.short	(.L_15 - .L_14)
.L_14:
        /*003c*/ 	.word	0x00000000
        /*0040*/ 	.short	0x000a
        /*0042*/ 	.short	0x0034
        /*0044*/ 	.byte	0x00, 0xf0, 0x11, 0x00


	//----- nvinfo : EIATTR_KPARAM_INFO
	.align		4
.L_15:
        /*0048*/ 	.byte	0x04, 0x17
        /*004a*/ 	.short	(.L_17 - .L_16)
.L_16:
        /*004c*/ 	.word	0x00000000
        /*0050*/ 	.short	0x0009
        /*0052*/ 	.short	0x0030
        /*0054*/ 	.byte	0x00, 0xf0, 0x11, 0x00


	//----- nvinfo : EIATTR_KPARAM_INFO
	.align		4
.L_17:
        /*0058*/ 	.byte	0x04, 0x17
        /*005a*/ 	.short	(.L_19 - .L_18)
.L_18:
        /*005c*/ 	.word	0x00000000
        /*0060*/ 	.short	0x0008
        /*0062*/ 	.short	0x002c
        /*0064*/ 	.byte	0x00, 0xf0, 0x11, 0x00


	//----- nvinfo : EIATTR_KPARAM_INFO
	.align		4
.L_19:
        /*0068*/ 	.byte	0x04, 0x17
        /*006a*/ 	.short	(.L_21 - .L_20)
.L_20:
        /*006c*/ 	.word	0x00000000
        /*0070*/ 	.short	0x0007
        /*0072*/ 	.short	0x0028
        /*0074*/ 	.byte	0x00, 0xf0, 0x11, 0x00


	//----- nvinfo : EIATTR_KPARAM_INFO
	.align		4
.L_21:
        /*0078*/ 	.byte	0x04, 0x17
        /*007a*/ 	.short	(.L_23 - .L_22)
.L_22:
        /*007c*/ 	.word	0x00000000
        /*0080*/ 	.short	0x0006
        /*0082*/ 	.short	0x0024
        /*0084*/ 	.byte	0x00, 0xf0, 0x11, 0x00


	//----- nvinfo : EIATTR_KPARAM_INFO
	.align		4
.L_23:
        /*0088*/ 	.byte	0x04, 0x17
        /*008a*/ 	.short	(.L_25 - .L_24)
.L_24:
        /*008c*/ 	.word	0x00000000
        /*0090*/ 	.short	0x0005
        /*0092*/ 	.short	0x0020
        /*0094*/ 	.byte	0x00, 0xf0, 0x11, 0x00


	//----- nvinfo : EIATTR_KPARAM_INFO
	.align		4
.L_25:
        /*0098*/ 	.byte	0x04, 0x17
        /*009a*/ 	.short	(.L_27 - .L_26)
.L_26:
        /*009c*/ 	.word	0x00000000
        /*00a0*/ 	.short	0x0004
        /*00a2*/ 	.short	0x001c
        /*00a4*/ 	.byte	0x00, 0xf0, 0x11, 0x00


	//----- nvinfo : EIATTR_KPARAM_INFO
	.align		4
.L_27:
        /*00a8*/ 	.byte	0x04, 0x17
        /*00aa*/ 	.short	(.L_29 - .L_28)
.L_28:
        /*00ac*/ 	.word	0x00000000
        /*00b0*/ 	.short	0x0003
        /*00b2*/ 	.short	0x0018
        /*00b4*/ 	.byte	0x00, 0xf0, 0x11, 0x00


	//----- nvinfo : EIATTR_KPARAM_INFO
	.align		4
.L_29:
        /*00b8*/ 	.byte	0x04, 0x17
        /*00ba*/ 	.short	(.L_31 - .L_30)
.L_30:
        /*00bc*/ 	.word	0x00000000
        /*00c0*/ 	.short	0x0002
        /*00c2*/ 	.short	0x0010
        /*00c4*/ 	.byte	0x00, 0xf4, 0x21, 0x00


	//----- nvinfo : EIATTR_KPARAM_INFO
	.align		4
.L_31:
        /*00c8*/ 	.byte	0x04, 0x17
        /*00ca*/ 	.short	(.L_33 - .L_32)
.L_32:
        /*00cc*/ 	.word	0x00000000
        /*00d0*/ 	.short	0x0001
        /*00d2*/ 	.short	0x0008
        /*00d4*/ 	.byte	0x00, 0xf4, 0x21, 0x00


	//----- nvinfo : EIATTR_KPARAM_INFO
	.align		4
.L_33:
        /*00d8*/ 	.byte	0x04, 0x17
        /*00da*/ 	.short	(.L_35 - .L_34)
.L_34:
        /*00dc*/ 	.word	0x00000000
        /*00e0*/ 	.short	0x0000
        /*00e2*/ 	.short	0x0000
        /*00e4*/ 	.byte	0x00, 0xf4, 0x21, 0x00


	//----- nvinfo : EIATTR_SPARSE_MMA_MASK
	.align		4
.L_35:
        /*00e8*/ 	.byte	0x03, 0x50
        /*00ea*/ 	.short	0x0000


	//----- nvinfo : EIATTR_MAXREG_COUNT
	.align		4
        /*00ec*/ 	.byte	0x03, 0x1b
        /*00ee*/ 	.short	0x00ff


	//----- nvinfo : EIATTR_NUM_BARRIERS
	.align		4
        /*00f0*/ 	.byte	0x02, 0x4c
        /*00f2*/ 	.byte	0x01
	.zero		1


	//----- nvinfo : EIATTR_ANNOTATIONS
	.align		4
        /*00f4*/ 	.byte	0x04, 0x55
        /*00f6*/ 	.short	(.L_37 - .L_36)


	//   ....[0]....
.L_36:
        /*00f8*/ 	.word	0x00000001
        /*00fc*/ 	.byte	0x30, 0x0b, 0x00, 0x00, 0x01, 0x00, 0x00, 0x00, 0x10, 0x0d, 0x00, 0x00, 0x01, 0x00, 0x00, 0x00
        /* <DEDUP_REMOVED lines=1739> */
        /*6dbc*/ 	.byte	0x50, 0xc5, 0x02, 0x00, 0x01, 0x00, 0x00, 0x00, 0x90, 0xc5, 0x02, 0x00


	//----- nvinfo : EIATTR_MERCURY_ISA_VERSION
	.align		4
.L_37:
        /*6dc8*/ 	.byte	0x03, 0x5f
        /*6dca*/ 	.short	0x0101


	//----- nvinfo : EIATTR_EXIT_INSTR_OFFSETS
	.align		4
        /*6dcc*/ 	.byte	0x04, 0x1c
        /*6dce*/ 	.short	(.L_39 - .L_38)


	//   ....[0]....
.L_38:
        /*6dd0*/ 	.word	0x000793d0


	//   ....[1]....
        /*6dd4*/ 	.word	0x000793f0


	//----- nvinfo : EIATTR_REQNTID
	.align		4
.L_39:
        /*6dd8*/ 	.byte	0x04, 0x10
        /*6dda*/ 	.short	(.L_41 - .L_40)
.L_40:
        /*6ddc*/ 	.word	0x00000080
        /*6de0*/ 	.word	0x00000001
        /*6de4*/ 	.word	0x00000001


	//----- nvinfo : EIATTR_CBANK_PARAM_SIZE
	.align		4
.L_41:
        /*6de8*/ 	.byte	0x03, 0x19
        /*6dea*/ 	.short	0x0050


	//----- nvinfo : EIATTR_PARAM_CBANK
	.align		4
        /*6dec*/ 	.byte	0x04, 0x0a
        /*6dee*/ 	.short	(.L_43 - .L_42)
	.align		4
.L_42:
        /*6df0*/ 	.word	index@(.nv.constant0.matmul_kernel)
        /*6df4*/ 	.short	0x0210
        /*6df6*/ 	.short	0x0050


	//----- nvinfo : EIATTR_SW_WAR
	.align		4
.L_43:
        /*6df8*/ 	.byte	0x04, 0x36
        /*6dfa*/ 	.short	(.L_45 - .L_44)
.L_44:
        /*6dfc*/ 	.word	0x00000008
.L_45:


//--------------------- .nv.callgraph             --------------------------
	.section	.nv.callgraph,"",@"SHT_CUDA_CALLGRAPH"
	.align	4
	.sectionentsize	8
	.align		4
        /*0000*/ 	.word	0x00000000
	.align		4
        /*0004*/ 	.word	0xffffffff
	.align		4
        /*0008*/ 	.word	0x00000000
	.align		4
        /*000c*/ 	.word	0xfffffffe
	.align		4
        /*0010*/ 	.word	0x00000000
	.align		4
        /*0014*/ 	.word	0xfffffffd
	.align		4
        /*0018*/ 	.word	0x00000000
	.align		4
        /*001c*/ 	.word	0xfffffffc


//--------------------- .text.matmul_kernel       --------------------------
	.section	.text.matmul_kernel,"ax",@progbits
	.align	128
        .global         matmul_kernel
        .type           matmul_kernel,@function
        .size           matmul_kernel,(.L_x_3 - matmul_kernel)
        .other          matmul_kernel,@"STO_CUDA_ENTRY STV_DEFAULT"
matmul_kernel:
.text.matmul_kernel:
[----:B------:R-:W1:Y:S08]  /*0000*/  LDC R1, c[0x0][0x28] ;  /* 0x00000a00ff017b82 */ /* 0x000e700000000800 */
[----:B------:R-:W2:Y:S01]  /*0010*/  LDC.64 R4, c[0x0][0x228] ;  /* 0x00008a00ff047b82 */ /* 0x000ea20000000a00 */
[----:B------:R-:W3:Y:S01]  /*0020*/  S2R R7, SR_CTAID.X ;  /* 0x0000000000077919 */ /* 0x000ee20000002500 */
[----:B------:R-:W-:Y:S01]  /*0030*/  ULDC.64 UR4, c[0x0][0x218] ;  /* 0x0000860000047ab9 */ /* 0x000fe20000000a00 */
[----:B------:R-:W-:Y:S01]  /*0040*/  ULDC.64 UR6, c[0x0][0x210] ;  /* 0x0000840000067ab9 */ /* 0x000fe20000000a00 */
[----:B-1----:R-:W-:Y:S01]  /*0050*/  IADD3 R1, R1, -0x22b8, RZ ;  /* 0xffffdd4801017810 */ /* 0x002fe20007ffe0ff */
[----:B------:R-:W1:Y:S01]  /*0060*/  S2R R184, SR_TID.X ;  /* 0x0000000000b87919 */ /* 0x000e620000002100 */
[----:B------:R-:W-:Y:S01]  /*0070*/  ULDC UR24, c[0x0][0x240] ;  /* 0x0000900000187ab9 */ /* 0x000fe20000000800 */
[----:B------:R-:W-:Y:S01]  /*0080*/  ULDC UR25, c[0x0][0x240] ;  /* 0x0000900000197ab9 */ /* 0x000fe20000000800 */
[----:B------:R-:W4:Y:S01]  /*0090*/  LDC.64 R240, c[0x0][0x238] ;  /* 0x00008e00fff07b82 */ /* 0x000f220000000a00 */
[----:B------:R-:W-:Y:S01]  /*00a0*/  ULDC UR23, c[0x0][0x240] ;  /* 0x0000900000177ab9 */ /* 0x000fe20000000800 */
        /* <DEDUP_REMOVED lines=14> */
[----:B--2---:R-:W-:Y:S01]  /*0190*/  VIADD R0, R5, 0x7f ;  /* 0x0000007f05007836 */ /* 0x004fe20000000000 */
[----:B------:R-:W-:Y:S01]  /*01a0*/  IABS R14, R5 ;  /* 0x00000005000e7213 */ /* 0x000fe20000000000 */
[----:B------:R-:W-:Y:S01]  /*01b0*/  ULDC UR11, c[0x0][0x240] ;  /* 0x00009000000b7ab9 */ /* 0x000fe20000000800 */
[----:B------:R-:W-:Y:S01]  /*01c0*/  IABS R17, R4 ;  /* 0x0000000400117213 */ /* 0x000fe20000000000 */
[----:B------:R-:W-:Y:S01]  /*01d0*/  ULDC UR61, c[0x0][0x240] ;  /* 0x00009000003d7ab9 */ /* 0x000fe20000000800 */
[----:B------:R-:W-:Y:S01]  /*01e0*/  SHF.R.S32.HI R3, RZ, 0x1f, R0 ;  /* 0x0000001fff037819 */ /* 0x000fe20000011400 */
[----:B------:R-:W-:Y:S01]  /*01f0*/  ULDC UR60, c[0x0][0x240] ;  /* 0x00009000003c7ab9 */ /* 0x000fe20000000800 */
[----:B------:R-:W-:Y:S01]  /*0200*/  ULDC UR59, c[0x0][0x240] ;  /* 0x00009000003b7ab9 */ /* 0x000fe20000000800 */
[----:B------:R-:W-:Y:S01]  /*0210*/  ULDC UR58, c[0x0][0x240] ;  /* 0x00009000003a7ab9 */ /* 0x000fe20000000800 */
[----:B------:R-:W-:Y:S01]  /*0220*/  LEA.HI R3, R3, R0, RZ, 0x7 ;  /* 0x0000000003037211 */ /* 0x000fe200078f38ff */
[----:B------:R-:W-:Y:S01]  /*0230*/  ULDC UR57, c[0x0][0x240] ;  /* 0x0000900000397ab9 */ /* 0x000fe20000000800 */
[----:B---3--:R-:W-:Y:S01]  /*0240*/  IABS R10, R7 ;  /* 0x00000007000a7213 */ /* 0x008fe20000000000 */
[----:B------:R-:W-:Y:S01]  /*0250*/  ULDC UR56, c[0x0][0x240] ;  /* 0x0000900000387ab9 */ /* 0x000fe20000000800 */
[----:B------:R-:W-:Y:S01]  /*0260*/  SHF.R.S32.HI R3, RZ, 0x7, R3 ;  /* 0x00000007ff037819 */ /* 0x000fe20000011403 */
[----:B------:R-:W-:Y:S01]  /*0270*/  ULDC UR55, c[0x0][0x240] ;  /* 0x0000900000377ab9 */ /* 0x000fe20000000800 */
[C---:B-1----:R-:W-:Y:S01]  /*0280*/  LOP3.LUT R182, R184.reuse, 0x7f, RZ, 0xc0, !PT ;  /* 0x0000007fb8b67812 */ /* 0x042fe200078ec0ff */
[----:B------:R-:W-:Y:S01]  /*0290*/  ULDC UR54, c[0x0][0x240] ;  /* 0x0000900000367ab9 */ /* 0x000fe20000000800 */
[----:B------:R-:W-:Y:S01]  /*02a0*/  SHF.L.U32 R6, R3, 0x3, RZ ;  /* 0x0000000303067819 */ /* 0x000fe200000006ff */
[----:B------:R-:W-:Y:S01]  /*02b0*/  ULDC UR53, c[0x0][0x240] ;  /* 0x0000900000357ab9 */ /* 0x000fe20000000800 */
[----:B------:R-:W-:Y:S01]  /*02c0*/  LOP3.LUT R15, R184, 0x60, RZ, 0xc0, !PT ;  /* 0x00000060b80f7812 */ /* 0x000fe200078ec0ff */
[----:B----4-:R-:W-:Y:S01]  /*02d0*/  IMAD R241, R182, R241, RZ ;  /* 0x000000f1b6f17224 */ /* 0x010fe200078e02ff */
[-C--:B------:R-:W-:Y:S01]  /*02e0*/  IABS R9, R6.reuse ;  /* 0x0000000600097213 */ /* 0x080fe20000000000 */
[----:B------:R-:W-:Y:S01]  /*02f0*/  ULDC UR52, c[0x0][0x240] ;  /* 0x0000900000347ab9 */ /* 0x000fe20000000800 */
[----:B------:R-:W-:Y:S01]  /*0300*/  IABS R12, R6 ;  /* 0x00000006000c7213 */ /* 0x000fe20000000000 */
[----:B------:R-:W-:Y:S01]  /*0310*/  ULDC UR51, c[0x0][0x240] ;  /* 0x0000900000337ab9 */ /* 0x000fe20000000800 */
[----:B------:R-:W1:Y:S01]  /*0320*/  I2F.RP R0, R9 ;  /* 0x0000000900007306 */ /* 0x000e620000209400 */
        /* <DEDUP_REMOVED lines=14> */
[----:B-1----:R-:W1:Y:S01]  /*0410*/  MUFU.RCP R0, R0 ;  /* 0x0000000000007308 */ /* 0x002e620000001000 */
        /* <DEDUP_REMOVED lines=10> */
[----:B------:R-:W2:Y:S01]  /*04c0*/  LDC R248, c[0x0][0x230] ;  /* 0x00008c00fff87b82 */ /* 0x000ea20000000800 */
[----:B-1----:R-:W-:-:S02]  /*04d0*/  VIADD R2, R0, 0xffffffe ;  /* 0x0ffffffe00027836 */ /* 0x002fc40000000000 */
[----:B------:R-:W-:-:S05]  /*04e0*/  IMAD.MOV R0, RZ, RZ, -R12 ;  /* 0x000000ffff007224 */ /* 0x000fca00078e0a0c */
[----:B------:R-:W1:Y:S01]  /*04f0*/  LDC R247, c[0x0][0x230] ;  /* 0x00008c00fff77b82 */ /* 0x000e620000000800 */
[----:B------:R3:W4:Y:S07]  /*0500*/  F2I.FTZ.U32.TRUNC.NTZ R3, R2 ;  /* 0x0000000200037305 */ /* 0x00072e000021f000 */
[----:B------:R-:W1:Y:S01]  /*0510*/  LDC R249, c[0x0][0x230] ;  /* 0x00008c00fff97b82 */ /* 0x000e620000000800 */
[----:B---3--:R-:W-:Y:S01]  /*0520*/  MOV R2, RZ ;  /* 0x000000ff00027202 */ /* 0x008fe20000000f00 */
[----:B--2---:R-:W-:Y:S01]  /*0530*/  VIADD R248, R248, 0xffffffff ;  /* 0xfffffffff8f87836 */ /* 0x004fe20000000000 */
[----:B----4-:R-:W-:-:S05]  /*0540*/  IADD3 R8, RZ, -R3, RZ ;  /* 0x80000003ff087210 */ /* 0x010fca0007ffe0ff */
[----:B------:R-:W2:Y:S01]  /*0550*/  LDC R250, c[0x0][0x230] ;  /* 0x00008c00fffa7b82 */ /* 0x000ea20000000800 */
[----:B------:R-:W-:Y:S02]  /*0560*/  IMAD R11, R8, R9, RZ ;  /* 0x00000009080b7224 */ /* 0x000fe400078e02ff */
[----:B------:R-:W-:Y:S02]  /*0570*/  IMAD.MOV.U32 R8, RZ, RZ, R10 ;  /* 0x000000ffff087224 */ /* 0x000fe400078e000a */
[----:B------:R-:W-:-:S03]  /*0580*/  IMAD.HI.U32 R3, R3, R11, R2 ;  /* 0x0000000b03037227 */ /* 0x000fc600078e0002 */
[----:B------:R-:W3:Y:S01]  /*0590*/  LDC R251, c[0x0][0x230] ;  /* 0x00008c00fffb7b82 */ /* 0x000ee20000000800 */
[----:B-1----:R-:W-:Y:S02]  /*05a0*/  VIADD R247, R247, 0xfffffffe ;  /* 0xfffffffef7f77836 */ /* 0x002fe40000000000 */
[----:B------:R-:W-:-:S05]  /*05b0*/  IMAD.HI.U32 R3, R3, R8, RZ ;  /* 0x0000000803037227 */ /* 0x000fca00078e00ff */
[----:B------:R-:W1:Y:S01]  /*05c0*/  LDC R252, c[0x0][0x230] ;  /* 0x00008c00fffc7b82 */ /* 0x000e620000000800 */
[----:B------:R-:W-:-:S05]  /*05d0*/  IMAD R0, R3, R0, R8 ;  /* 0x0000000003007224 */ /* 0x000fca00078e0208 */
[----:B------:R-:W-:-:S13]  /*05e0*/  ISETP.GT.U32.AND P1, PT, R9, R0, PT ;  /* 0x000000000900720c */ /* 0x000fda0003f24070 */
[-C--:B------:R-:W-:Y:S01]  /*05f0*/  @!P1 IADD3 R0, R0, -R9.reuse, RZ ;  /* 0x8000000900009210 */ /* 0x080fe20007ffe0ff */
[----:B------:R-:W-:Y:S01]  /*0600*/  @!P1 VIADD R3, R3, 0x1 ;  /* 0x0000000103039836 */ /* 0x000fe20000000000 */
[----:B------:R-:W-:Y:S02]  /*0610*/  ISETP.NE.AND P1, PT, R6, RZ, PT ;  /* 0x000000ff0600720c */ /* 0x000fe40003f25270 */
[----:B------:R-:W-:Y:S02]  /*0620*/  ISETP.GE.U32.AND P0, PT, R0, R9, PT ;  /* 0x000000090000720c */ /* 0x000fe40003f06070 */
[----:B------:R-:W-:-:S04]  /*0630*/  LOP3.LUT R0, R7, R6, RZ, 0x3c, !PT ;  /* 0x0000000607007212 */ /* 0x000fc800078e3cff */
[----:B------:R-:W-:Y:S02]  /*0640*/  ISETP.GE.AND P2, PT, R0, RZ, PT ;  /* 0x000000ff0000720c */ /* 0x000fe40003f46270 */
[----:B------:R-:W-:-:S05]  /*0650*/  IADD3 R0, R4, 0x1ff, RZ ;  /* 0x000001ff04007810 */ /* 0x000fca0007ffe0ff */
[----:B------:R-:W-:-:S05]  /*0660*/  @P0 IADD3 R3, R3, 0x1, RZ ;  /* 0x0000000103030810 */ /* 0x000fca0007ffe0ff */
[----:B------:R-:W-:Y:S01]  /*0670*/  IMAD.MOV.U32 R2, RZ, RZ, R3 ;  /* 0x000000ffff027224 */ /* 0x000fe200078e0003 */
[----:B------:R-:W-:-:S03]  /*0680*/  SHF.R.S32.HI R3, RZ, 0x1f, R0 ;  /* 0x0000001fff037819 */ /* 0x000fc60000011400 */
[----:B------:R-:W-:Y:S01]  /*0690*/  @!P2 IMAD.MOV R2, RZ, RZ, -R2 ;  /* 0x000000ffff02a224 */ /* 0x000fe200078e0a02 */
[----:B------:R-:W-:Y:S02]  /*06a0*/  @!P1 LOP3.LUT R2, RZ, R6, RZ, 0x33, !PT ;  /* 0x00000006ff029212 */ /* 0x000fe400078e33ff */
[----:B------:R-:W-:Y:S02]  /*06b0*/  LEA.HI R3, R3, R0, RZ, 0x9 ;  /* 0x0000000003037211 */ /* 0x000fe400078f48ff */
[C---:B------:R-:W-:Y:S02]  /*06c0*/  SHF.L.U32 R9, R2.reuse, 0x3, RZ ;  /* 0x0000000302097819 */ /* 0x040fe400000006ff */
[----:B------:R-:W-:Y:S02]  /*06d0*/  IADD3 R2, -R2, RZ, RZ ;  /* 0x000000ff02027210 */ /* 0x000fe40007ffe1ff */
[----:B------:R-:W-:-:S03]  /*06e0*/  LEA.HI.SX32 R3, R3, -R9, 0x17 ;  /* 0x8000000903037211 */ /* 0x000fc600078fbaff */
[----:B------:R-:W-:Y:S01]  /*06f0*/  IMAD R12, R6, R2, R7 ;  /* 0x00000002060c7224 */ /* 0x000fe200078e0207 */
[----:B------:R-:W-:Y:S02]  /*0700*/  VIMNMX R13, R3, 0x8, PT ;  /* 0x00000008030d7848 */ /* 0x000fe40003fe0100 */
[----:B------:R-:W-:Y:S02]  /*0710*/  MOV R2, RZ ;  /* 0x000000ff00027202 */ /* 0x000fe40000000f00 */
[-C--:B------:R-:W-:Y:S02]  /*0720*/  IABS R8, R13.reuse ;  /* 0x0000000d00087213 */ /* 0x080fe40000000000 */
[----:B------:R-:W-:Y:S02]  /*0730*/  IABS R6, R12 ;  /* 0x0000000c00067213 */ /* 0x000fe40000000000 */
[----:B------:R-:W4:Y:S01]  /*0740*/  I2F.RP R0, R8 ;  /* 0x0000000800007306 */ /* 0x000f220000209400 */
[----:B------:R-:W-:-:S07]  /*0750*/  IABS R10, R13 ;  /* 0x0000000d000a7213 */ /* 0x000fce0000000000 */
[----:B----4-:R-:W4:Y:S02]  /*0760*/  MUFU.RCP R0, R0 ;  /* 0x0000000000007308 */ /* 0x010f240000001000 */
[----:B----4-:R-:W-:-:S06]  /*0770*/  VIADD R3, R0, 0xffffffe ;  /* 0x0ffffffe00037836 */ /* 0x010fcc0000000000 */
[----:B------:R-:W4:Y:S02]  /*0780*/  F2I.FTZ.U32.TRUNC.NTZ R3, R3 ;  /* 0x0000000300037305 */ /* 0x000f24000021f000 */
[----:B----4-:R-:W-:-:S04]  /*0790*/  IMAD.MOV R11, RZ, RZ, -R3 ;  /* 0x000000ffff0b7224 */ /* 0x010fc800078e0a03 */
[----:B------:R-:W-:-:S04]  /*07a0*/  IMAD R7, R11, R8, RZ ;  /* 0x000000080b077224 */ /* 0x000fc800078e02ff */
[----:B------:R-:W-:Y:S01]  /*07b0*/  IMAD.HI.U32 R0, R3, R7, R2 ;  /* 0x0000000703007227 */ /* 0x000fe200078e0002 */
[----:B------:R-:W-:-:S03]  /*07c0*/  MOV R3, R6 ;  /* 0x0000000600037202 */ /* 0x000fc60000000f00 */
[----:B------:R-:W-:Y:S02]  /*07d0*/  IMAD.MOV R6, RZ, RZ, -R10 ;  /* 0x000000ffff067224 */ /* 0x000fe400078e0a0a */
[----:B------:R-:W-:-:S04]  /*07e0*/  IMAD.HI.U32 R0, R0, R3, RZ ;  /* 0x0000000300007227 */ /* 0x000fc800078e00ff */
[----:B------:R-:W-:Y:S01]  /*07f0*/  IMAD.MOV.U32 R2, RZ, RZ, R14 ;  /* 0x000000ffff027224 */ /* 0x000fe200078e000e */
[----:B------:R-:W-:Y:S01]  /*0800*/  SHF.L.U32 R14, R184, 0x2, RZ ;  /* 0x00000002b80e7819 */ /* 0x000fe200000006ff */
[----:B------:R-:W-:Y:S02]  /*0810*/  IMAD R3, R0, R6, R3 ;  /* 0x0000000600037224 */ /* 0x000fe400078e0203 */
[----:B------:R-:W4:Y:S01]  /*0820*/  I2F.RP R7, R2 ;  /* 0x0000000200077306 */ /* 0x000f220000209400 */
[----:B------:R-:W-:Y:S02]  /*0830*/  LOP3.LUT R16, R14, 0x7c, RZ, 0xc0, !PT ;  /* 0x0000007c0e107812 */ /* 0x000fe400078ec0ff */
[----:B------:R-:W-:-:S05]  /*0840*/  ISETP.GT.U32.AND P1, PT, R8, R3, PT ;  /* 0x000000030800720c */ /* 0x000fca0003f24070 */
[----:B------:R-:W2:Y:S08]  /*0850*/  I2F.RP R6, R17 ;  /* 0x0000001100067306 */ /* 0x000eb00000209400 */
[----:B----4-:R-:W4:Y:S01]  /*0860*/  MUFU.RCP R7, R7 ;  /* 0x0000000700077308 */ /* 0x010f220000001000 */
[----:B------:R-:W-:Y:S02]  /*0870*/  @!P1 IADD3 R3, R3, -R8, RZ ;  /* 0x8000000803039210 */ /* 0x000fe40007ffe0ff */
[----:B------:R-:W-:-:S02]  /*0880*/  @!P1 IADD3 R0, R0, 0x1, RZ ;  /* 0x0000000100009810 */ /* 0x000fc40007ffe0ff */
[----:B------:R-:W-:Y:S02]  /*0890*/  ISETP.GE.U32.AND P0, PT, R3, R8, PT ;  /* 0x000000080300720c */ /* 0x000fe40003f06070 */
[----:B------:R-:W-:Y:S01]  /*08a0*/  LOP3.LUT R3, R12, R13, RZ, 0x3c, !PT ;  /* 0x0000000d0c037212 */ /* 0x000fe200078e3cff */
[----:B--2---:R-:W2:Y:S01]  /*08b0*/  MUFU.RCP R6, R6 ;  /* 0x0000000600067308 */ /* 0x004ea20000001000 */
[----:B------:R-:W-:Y:S02]  /*08c0*/  ISETP.NE.AND P1, PT, R13, RZ, PT ;  /* 0x000000ff0d00720c */ /* 0x000fe40003f25270 */
[----:B------:R-:W-:Y:S01]  /*08d0*/  ISETP.GE.AND P2, PT, R3, RZ, PT ;  /* 0x000000ff0300720c */ /* 0x000fe20003f46270 */
[----:B----4-:R-:W-:-:S06]  /*08e0*/  VIADD R10, R7, 0xffffffe ;  /* 0x0ffffffe070a7836 */ /* 0x010fcc0000000000 */
[----:B------:R-:W-:Y:S01]  /*08f0*/  @P0 VIADD R0, R0, 0x1 ;  /* 0x0000000100000836 */ /* 0x000fe20000000000 */
[----:B------:R4:W3:Y:S03]  /*0900*/  F2I.FTZ.U32.TRUNC.NTZ R11, R10 ;  /* 0x0000000a000b7305 */ /* 0x0008e6000021f000 */
[----:B------:R-:W-:Y:S01]  /*0910*/  IMAD.MOV.U32 R3, RZ, RZ, R0 ;  /* 0x000000ffff037224 */ /* 0x000fe200078e0000 */
[----:B--2---:R-:W-:-:S04]  /*0920*/  IADD3 R7, R6, 0xffffffe, RZ ;  /* 0x0ffffffe06077810 */ /* 0x004fc80007ffe0ff */
[----:B------:R-:W-:Y:S02]  /*0930*/  @!P2 IADD3 R3, -R3, RZ, RZ ;  /* 0x000000ff0303a210 */ /* 0x000fe40007ffe1ff */
[----:B------:R-:W-:Y:S01]  /*0940*/  @!P1 LOP3.LUT R3, RZ, R13, RZ, 0x33, !PT ;  /* 0x0000000dff039212 */ /* 0x000fe200078e33ff */
[----:B------:R-:W2:Y:S01]  /*0950*/  F2I.FTZ.U32.TRUNC.NTZ R7, R7 ;  /* 0x0000000700077305 */ /* 0x000ea2000021f000 */
[----:B----4-:R-:W-:-:S03]  /*0960*/  MOV R10, RZ ;  /* 0x000000ff000a7202 */ /* 0x010fc60000000f00 */
[----:B------:R-:W-:Y:S01]  /*0970*/  IMAD.MOV R0, RZ, RZ, -R3 ;  /* 0x000000ffff007224 */ /* 0x000fe200078e0a03 */
[----:B---3--:R-:W-:Y:S01]  /*0980*/  IADD3 R8, RZ, -R11, RZ ;  /* 0x8000000bff087210 */ /* 0x008fe20007ffe0ff */
[----:B------:R-:W-:Y:S02]  /*0990*/  IMAD.SHL.U32 R3, R3, 0x80, RZ ;  /* 0x0000008003037824 */ /* 0x000fe400078e00ff */
[----:B------:R-:W-:Y:S01]  /*09a0*/  IMAD R0, R13, R0, R12 ;  /* 0x000000000d007224 */ /* 0x000fe200078e020c */
[----:B------:R-:W-:Y:S01]  /*09b0*/  MOV R13, R8 ;  /* 0x00000008000d7202 */ /* 0x000fe20000000f00 */
[C---:B------:R-:W-:Y:S01]  /*09c0*/  VIADD R22, R3.reuse, 0x7f ;  /* 0x0000007f03167836 */ /* 0x040fe20000000000 */
[C---:B------:R-:W-:Y:S01]  /*09d0*/  IADD3 R24, R3.reuse, 0x4, RZ ;  /* 0x0000000403187810 */ /* 0x040fe20007ffe0ff */
[----:B------:R-:W-:Y:S01]  /*09e0*/  VIADD R26, R3, 0x5 ;  /* 0x00000005031a7836 */ /* 0x000fe20000000000 */
[----:B------:R-:W-:Y:S01]  /*09f0*/  IADD3 R0, R9, R0, RZ ;  /* 0x0000000009007210 */ /* 0x000fe20007ffe0ff */
[----:B------:R-:W-:Y:S01]  /*0a00*/  IMAD R9, R13, R2, RZ ;  /* 0x000000020d097224 */ /* 0x000fe200078e02ff */
[----:B------:R-:W-:Y:S01]  /*0a10*/  IABS R23, R22 ;  /* 0x0000001600177213 */ /* 0x000fe20000000000 */
[----:B--2---:R-:W-:Y:S01]  /*0a20*/  IMAD.MOV R6, RZ, RZ, -R7 ;  /* 0x000000ffff067224 */ /* 0x004fe200078e0a07 */
[----:B------:R-:W-:Y:S01]  /*0a30*/  ISETP.GE.AND P3, PT, R22, RZ, PT ;  /* 0x000000ff1600720c */ /* 0x000fe20003f66270 */
[----:B------:R-:W-:Y:S01]  /*0a40*/  IMAD R8, R0, 0x200, R182 ;  /* 0x0000020000087824 */ /* 0x000fe200078e02b6 */
[----:B------:R-:W-:Y:S01]  /*0a50*/  IABS R27, R26 ;  /* 0x0000001a001b7213 */ /* 0x000fe20000000000 */
[----:B------:R-:W-:Y:S01]  /*0a60*/  IMAD.HI.U32 R0, R11, R9, R10 ;  /* 0x000000090b007227 */ /* 0x000fe200078e000a */
[----:B------:R-:W-:-:S02]  /*0a70*/  IADD3 R28, R3, 0x8, RZ ;  /* 0x00000008031c7810 */ /* 0x000fc40007ffe0ff */
[----:B------:R-:W-:Y:S01]  /*0a80*/  IABS R12, R8 ;  /* 0x00000008000c7213 */ /* 0x000fe20000000000 */
[----:B------:R-:W-:Y:S01]  /*0a90*/  IMAD R9, R6, R17, RZ ;  /* 0x0000001106097224 */ /* 0x000fe200078e02ff */
[----:B------:R-:W-:Y:S01]  /*0aa0*/  MOV R6, RZ ;  /* 0x000000ff00067202 */ /* 0x000fe20000000f00 */
[----:B------:R-:W-:Y:S01]  /*0ab0*/  IMAD.HI.U32 R22, R0, R27, RZ ;  /* 0x0000001b00167227 */ /* 0x000fe200078e00ff */
[C---:B------:R-:W-:Y:S02]  /*0ac0*/  IADD3 R10, R8.reuse, 0x100, RZ ;  /* 0x00000100080a7810 */ /* 0x040fe40007ffe0ff */
[----:B------:R-:W-:Y:S01]  /*0ad0*/  IADD3 R11, R8, 0x80, RZ ;  /* 0x00000080080b7810 */ /* 0x000fe20007ffe0ff */
[----:B------:R-:W-:Y:S01]  /*0ae0*/  IMAD.HI.U32 R6, R7, R9, R6 ;  /* 0x0000000907067227 */ /* 0x000fe200078e0006 */
[----:B------:R-:W-:Y:S02]  /*0af0*/  IABS R19, R10 ;  /* 0x0000000a00137213 */ /* 0x000fe40000000000 */
[----:B------:R-:W-:Y:S01]  /*0b00*/  IABS R18, R11 ;  /* 0x0000000b00127213 */ /* 0x000fe20000000000 */
[----:B------:R-:W-:Y:S01]  /*0b10*/  IMAD.HI.U32 R9, R0, R23, RZ ;  /* 0x0000001700097227 */ /* 0x000fe200078e00ff */
[C---:B------:R-:W-:Y:S01]  /*0b20*/  IADD3 R30, R3.reuse, 0xc, RZ ;  /* 0x0000000c031e7810 */ /* 0x040fe20007ffe0ff */
[----:B------:R-:W-:Y:S01]  /*0b30*/  STL.64 [R1+0x1ce8], R10 ;  /* 0x001ce80a01007387 */ /* 0x000fe20000100a00 */
[----:B------:R-:W-:Y:S01]  /*0b40*/  IADD3 R34, R3, 0xe, RZ ;  /* 0x0000000e03227810 */ /* 0x000fe20007ffe0ff */
[----:B------:R-:W-:Y:S01]  /*0b50*/  IMAD.HI.U32 R7, R6, R12, RZ ;  /* 0x0000000c06077227 */ /* 0x000fe200078e00ff */
[----:B------:R-:W-:-:S02]  /*0b60*/  IABS R33, R30 ;  /* 0x0000001e00217213 */ /* 0x000fc40000000000 */
[----:B------:R-:W-:Y:S01]  /*0b70*/  IABS R31, R34 ;  /* 0x00000022001f7213 */ /* 0x000fe20000000000 */
[----:B------:R-:W-:Y:S01]  /*0b80*/  IMAD.MOV R7, RZ, RZ, -R7 ;  /* 0x000000ffff077224 */ /* 0x000fe200078e0a07 */
[C---:B------:R-:W-:Y:S01]  /*0b90*/  IADD3 R38, R3.reuse, 0x10, RZ ;  /* 0x0000001003267810 */ /* 0x040fe20007ffe0ff */
[C---:B------:R-:W-:Y:S01]  /*0ba0*/  IMAD.HI.U32 R13, R6.reuse, R19, RZ ;  /* 0x00000013060d7227 */ /* 0x040fe200078e00ff */
[----:B------:R-:W-:Y:S02]  /*0bb0*/  IADD3 R42, R3, 0x79, RZ ;  /* 0x00000079032a7810 */ /* 0x000fe40007ffe0ff */
[----:B------:R-:W-:Y:S01]  /*0bc0*/  IABS R37, R38 ;  /* 0x0000002600257213 */ /* 0x000fe20000000000 */
[----:B------:R-:W-:Y:S01]  /*0bd0*/  IMAD R12, R17, R7, R12 ;  /* 0x00000007110c7224 */ /* 0x000fe200078e020c */
[----:B------:R-:W-:Y:S01]  /*0be0*/  IADD3 R20, -R13, RZ, RZ ;  /* 0x000000ff0d147210 */ /* 0x000fe20007ffe1ff */
[----:B------:R-:W-:Y:S01]  /*0bf0*/  IMAD.MOV R9, RZ, RZ, -R9 ;  /* 0x000000ffff097224 */ /* 0x000fe200078e0a09 */
[----:B------:R-:W-:Y:S01]  /*0c00*/  IABS R181, R42 ;  /* 0x0000002a00b57213 */ /* 0x000fe20000000000 */
[----:B------:R-:W-:Y:S01]  /*0c10*/  IMAD.HI.U32 R7, R6, R18, RZ ;  /* 0x0000001206077227 */ /* 0x000fe200078e00ff */
[----:B------:R-:W-:-:S02]  /*0c20*/  ISETP.GT.U32.AND P0, PT, R17, R12, PT ;  /* 0x0000000c1100720c */ /* 0x000fc40003f04070 */
[----:B------:R-:W-:Y:S01]  /*0c30*/  IADD3 R44, R3, 0x7b, RZ ;  /* 0x0000007b032c7810 */ /* 0x000fe20007ffe0ff */
[----:B------:R-:W-:Y:S01]  /*0c40*/  IMAD R13, R17, R20, R19 ;  /* 0x00000014110d7224 */ /* 0x000fe200078e0213 */
[----:B------:R-:W-:Y:S01]  /*0c50*/  IADD3 R48, R3, 0x7d, RZ ;  /* 0x0000007d03307810 */ /* 0x000fe20007ffe0ff */
[----:B------:R-:W-:Y:S01]  /*0c60*/  IMAD R23, R2, R9, R23 ;  /* 0x0000000902177224 */ /* 0x000fe200078e0217 */
[----:B------:R-:W-:Y:S01]  /*0c70*/  IABS R171, R44 ;  /* 0x0000002c00ab7213 */ /* 0x000fe20000000000 */
[----:B------:R-:W-:Y:S01]  /*0c80*/  VIADD R9, R8, 0x180 ;  /* 0x0000018008097836 */ /* 0x000fe20000000000 */
[----:B------:R-:W-:Y:S01]  /*0c90*/  IABS R175, R48 ;  /* 0x0000003000af7213 */ /* 0x000fe20000000000 */
[----:B------:R-:W-:Y:S01]  /*0ca0*/  IMAD.MOV R7, RZ, RZ, -R7 ;  /* 0x000000ffff077224 */ /* 0x000fe200078e0a07 */
[----:B------:R-:W-:Y:S01]  /*0cb0*/  ISETP.GT.U32.AND P2, PT, R2, R23, PT ;  /* 0x000000170200720c */ /* 0x000fe20003f44070 */
[----:B------:R-:W-:Y:S01]  /*0cc0*/  IMAD.MOV R22, RZ, RZ, -R22 ;  /* 0x000000ffff167224 */ /* 0x000fe200078e0a16 */
[----:B------:R-:W-:Y:S01]  /*0cd0*/  IABS R21, R9 ;  /* 0x0000000900157213 */ /* 0x000fe20000000000 */
[----:B------:R-:W-:Y:S01]  /*0ce0*/  @!P0 IMAD.IADD R12, R12, 0x1, -R17 ;  /* 0x000000010c0c8824 */ /* 0x000fe200078e0a11 */
[C---:B------:R-:W-:Y:S01]  /*0cf0*/  ISETP.GT.U32.AND P0, PT, R17.reuse, R13, PT ;  /* 0x0000000d1100720c */ /* 0x040fe20003f04070 */
[----:B------:R-:W-:Y:S01]  /*0d00*/  IMAD R22, R2, R22, R27 ;  /* 0x0000001602167224 */ /* 0x000fe200078e021b */
[----:B------:R2:W-:Y:S01]  /*0d10*/  STL.64 [R1+0x1cf0], R8 ;  /* 0x001cf00801007387 */ /* 0x0005e20000100a00 */
[----:B------:R-:W-:Y:S01]  /*0d20*/  IMAD.HI.U32 R14, R6, R21, RZ ;  /* 0x00000015060e7227 */ /* 0x000fe200078e00ff */
[----:B------:R-:W-:-:S03]  /*0d30*/  ISETP.GT.U32.AND P1, PT, R17, R12, PT ;  /* 0x0000000c1100720c */ /* 0x000fc60003f24070 */
[----:B------:R-:W-:Y:S01]  /*0d40*/  IMAD R6, R17, R7, R18 ;  /* 0x0000000711067224 */ /* 0x000fe200078e0212 */
[----:B------:R-:W-:Y:S01]  /*0d50*/  IADD3 R14, -R14, RZ, RZ ;  /* 0x000000ff0e0e7210 */ /* 0x000fe20007ffe1ff */
[----:B------:R-:W-:Y:S01]  /*0d60*/  IMAD R7, R15, 0x200, R16 ;  /* 0x000002000f077824 */ /* 0x000fe200078e0210 */
[----:B------:R-:W-:Y:S01]  /*0d70*/  IADD3 R16, R3, 0x2, RZ ;  /* 0x0000000203107810 */ /* 0x000fe20007ffe0ff */
[----:B------:R-:W-:Y:S01]  /*0d80*/  @!P2 IMAD.IADD R23, R23, 0x1, -R2 ;  /* 0x000000011717a824 */ /* 0x000fe200078e0a02 */
[----:B------:R-:W-:Y:S01]  /*0d90*/  ISETP.GT.U32.AND P6, PT, R17, R6, PT ;  /* 0x000000061100720c */ /* 0x000fe20003fc4070 */
[----:B------:R-:W-:Y:S01]  /*0da0*/  @!P0 IMAD.IADD R13, R13, 0x1, -R17 ;  /* 0x000000010d0d8824 */ /* 0x000fe200078e0a11 */
[----:B------:R-:W-:Y:S01]  /*0db0*/  ISETP.GE.AND P2, PT, R8, RZ, PT ;  /* 0x000000ff0800720c */ /* 0x000fe20003f46270 */
[----:B------:R-:W-:Y:S01]  /*0dc0*/  IMAD R15, R17, R14, R21 ;  /* 0x0000000e110f7224 */ /* 0x000fe200078e0215 */
[C---:B------:R-:W-:Y:S01]  /*0dd0*/  IADD3 R14, R3.reuse, 0x1, RZ ;  /* 0x00000001030e7810 */ /* 0x040fe20007ffe0ff */
[----:B------:R-:W-:Y:S01]  /*0de0*/  VIADD R18, R3, 0x3 ;  /* 0x0000000303127836 */ /* 0x000fe20000000000 */
[----:B------:R-:W-:Y:S01]  /*0df0*/  ISETP.GT.U32.AND P0, PT, R17, R13, PT ;  /* 0x0000000d1100720c */ /* 0x000fe20003f04070 */
[C---:B------:R-:W-:Y:S01]  /*0e00*/  VIADD R27, R3.reuse, 0x7 ;  /* 0x00000007031b7836 */ /* 0x040fe20000000000 */
[----:B------:R-:W-:Y:S01]  /*0e10*/  ISETP.GT.U32.AND P5, PT, R2, R23, PT ;  /* 0x000000170200720c */ /* 0x000fe20003fa4070 */
[C---:B------:R-:W-:Y:S01]  /*0e20*/  VIADD R36, R3.reuse, 0xf ;  /* 0x0000000f03247836 */ /* 0x040fe20000000000 */
[----:B------:R-:W-:Y:S01]  /*0e30*/  IABS R19, R14 ;  /* 0x0000000e00137213 */ /* 0x000fe20000000000 */
[C---:B------:R-:W-:Y:S01]  /*0e40*/  VIADD R40, R3.reuse, 0x11 ;  /* 0x0000001103287836 */ /* 0x040fe20000000000 */
[----:B------:R-:W-:Y:S01]  /*0e50*/  ISETP.GE.AND P4, PT, R14, RZ, PT ;  /* 0x000000ff0e00720c */ /* 0x000fe20003f86270 */
[----:B------:R-:W-:Y:S01]  /*0e60*/  VIADD R46, R3, 0x7c ;  /* 0x0000007c032e7836 */ /* 0x000fe20000000000 */
[----:B------:R-:W-:Y:S01]  /*0e70*/  @!P6 IADD3 R6, R6, -R17, RZ ;  /* 0x800000110606e210 */ /* 0x000fe20007ffe0ff */
[----:B------:R-:W-:Y:S01]  /*0e80*/  IMAD.HI.U32 R14, R0, R19, RZ ;  /* 0x00000013000e7227 */ /* 0x000fe200078e00ff */
[----:B------:R-:W-:-:S02]  /*0e90*/  @!P1 IADD3 R12, R12, -R17, RZ ;  /* 0x800000110c0c9210 */ /* 0x000fc40007ffe0ff */
[----:B------:R-:W-:Y:S01]  /*0ea0*/  ISETP.GT.U32.AND P1, PT, R17, R6, PT ;  /* 0x000000061100720c */ /* 0x000fe20003f24070 */
[----:B------:R-:W-:Y:S01]  /*0eb0*/  VIADD R50, R3, 0x7e ;  /* 0x0000007e03327836 */ /* 0x000fe20000000000 */
[----:B------:R-:W-:Y:S01]  /*0ec0*/  @!P0 IADD3 R13, R13, -R17, RZ ;  /* 0x800000110d0d8210 */ /* 0x000fe20007ffe0ff */
[----:B------:R-:W-:Y:S01]  /*0ed0*/  @!P5 IMAD.IADD R23, R23, 0x1, -R2 ;  /* 0x000000011717d824 */ /* 0x000fe200078e0a02 */
[----:B------:R-:W-:Y:S02]  /*0ee0*/  ISETP.GE.AND P0, PT, R10, RZ, PT ;  /* 0x000000ff0a00720c */ /* 0x000fe40003f06270 */
[----:B------:R-:W-:Y:S02]  /*0ef0*/  IADD3 R14, -R14, RZ, RZ ;  /* 0x000000ff0e0e7210 */ /* 0x000fe40007ffe1ff */
[----:B------:R-:W-:Y:S02]  /*0f00*/  ISETP.GT.U32.AND P5, PT, R17, R15, PT ;  /* 0x0000000f1100720c */ /* 0x000fe40003fa4070 */
[----:B------:R-:W-:Y:S01]  /*0f10*/  IABS R21, R16 ;  /* 0x0000001000157213 */ /* 0x000fe20000000000 */
[----:B------:R-:W-:Y:S01]  /*0f20*/  IMAD R19, R2, R14, R19 ;  /* 0x0000000e02137224 */ /* 0x000fe200078e0213 */
[----:B------:R-:W-:Y:S01]  /*0f30*/  MOV R14, R13 ;  /* 0x0000000d000e7202 */ /* 0x000fe20000000f00 */
[----:B------:R-:W-:Y:S01]  /*0f40*/  @!P1 IMAD.IADD R6, R6, 0x1, -R17 ;  /* 0x0000000106069824 */ /* 0x000fe200078e0a11 */
[----:B------:R-:W-:Y:S01]  /*0f50*/  ISETP.GE.AND P6, PT, R16, RZ, PT ;  /* 0x000000ff1000720c */ /* 0x000fe20003fc6270 */
[----:B------:R-:W-:Y:S01]  /*0f60*/  IMAD.HI.U32 R16, R0, R21, RZ ;  /* 0x0000001500107227 */ /* 0x000fe200078e00ff */
[----:B------:R-:W-:-:S02]  /*0f70*/  IABS R25, R18 ;  /* 0x0000001200197213 */ /* 0x000fc40000000000 */
[----:B------:R-:W-:Y:S01]  /*0f80*/  ISETP.GE.AND P1, PT, R11, RZ, PT ;  /* 0x000000ff0b00720c */ /* 0x000fe20003f26270 */
[----:B------:R-:W-:Y:S01]  /*0f90*/  @!P0 IMAD.MOV R14, RZ, RZ, -R14 ;  /* 0x000000ffff0e8224 */ /* 0x000fe200078e0a0e */
[----:B------:R-:W-:Y:S01]  /*0fa0*/  ISETP.GT.U32.AND P0, PT, R2, R19, PT ;  /* 0x000000130200720c */ /* 0x000fe20003f04070 */
[----:B------:R-:W-:Y:S01]  /*0fb0*/  @!P5 IMAD.IADD R15, R15, 0x1, -R17 ;  /* 0x000000010f0fd824 */ /* 0x000fe200078e0a11 */
[----:B------:R-:W-:Y:S01]  /*0fc0*/  @!P2 IADD3 R12, -R12, RZ, RZ ;  /* 0x000000ff0c0ca210 */ /* 0x000fe20007ffe1ff */
[----:B------:R-:W-:Y:S01]  /*0fd0*/  IMAD.MOV R16, RZ, RZ, -R16 ;  /* 0x000000ffff107224 */ /* 0x000fe200078e0a10 */
[----:B------:R-:W-:Y:S02]  /*0fe0*/  ISETP.GE.AND P2, PT, R18, RZ, PT ;  /* 0x000000ff1200720c */ /* 0x000fe40003f46270 */
[----:B------:R-:W-:Y:S01]  /*0ff0*/  ISETP.GT.U32.AND P5, PT, R17, R15, PT ;  /* 0x0000000f1100720c */ /* 0x000fe20003fa4070 */
[----:B------:R-:W-:Y:S01]  /*1000*/  IMAD R20, R2, R16, R21 ;  /* 0x0000001002147224 */ /* 0x000fe200078e0215 */
[----:B------:R-:W-:Y:S01]  /*1010*/  IABS R18, R24 ;  /* 0x0000001800127213 */ /* 0x000fe20000000000 */
[----:B------:R-:W-:Y:S01]  /*1020*/  IMAD.HI.U32 R16, R0, R25, RZ ;  /* 0x0000001900107227 */ /* 0x000fe200078e00ff */
[----:B------:R-:W-:-:S02]  /*1030*/  IABS R35, R36 ;  /* 0x0000002400237213 */ /* 0x000fc40000000000 */
[----:B------:R-:W-:Y:S01]  /*1040*/  @!P1 IADD3 R6, -R6, RZ, RZ ;  /* 0x000000ff06069210 */ /* 0x000fe20007ffe1ff */
[----:B------:R-:W-:Y:S01]  /*1050*/  IMAD.MOV R16, RZ, RZ, -R16 ;  /* 0x000000ffff107224 */ /* 0x000fe200078e0a10 */
[----:B------:R-:W-:Y:S02]  /*1060*/  @!P0 IADD3 R19, R19, -R2, RZ ;  /* 0x8000000213138210 */ /* 0x000fe40007ffe0ff */
[----:B------:R-:W-:Y:S01]  /*1070*/  ISETP.GE.AND P1, PT, R9, RZ, PT ;  /* 0x000000ff0900720c */ /* 0x000fe20003f26270 */
[C---:B------:R-:W-:Y:S01]  /*1080*/  IMAD R21, R2.reuse, R16, R25 ;  /* 0x0000001002157224 */ /* 0x040fe200078e0219 */
[----:B------:R-:W-:Y:S01]  /*1090*/  ISETP.GT.U32.AND P0, PT, R2, R19, PT ;  /* 0x000000130200720c */ /* 0x000fe20003f04070 */
[----:B------:R-:W-:Y:S01]  /*10a0*/  IMAD.MOV.U32 R25, RZ, RZ, R18 ;  /* 0x000000ffff197224 */ /* 0x000fe200078e0012 */
[----:B------:R-:W-:Y:S02]  /*10b0*/  @!P5 IADD3 R15, R15, -R17, RZ ;  /* 0x800000110f0fd210 */ /* 0x000fe40007ffe0ff */
[----:B------:R-:W-:Y:S01]  /*10c0*/  ISETP.NE.AND P5, PT, R4, RZ, PT ;  /* 0x000000ff0400720c */ /* 0x000fe20003fa5270 */
[----:B------:R-:W-:Y:S01]  /*10d0*/  IMAD.HI.U32 R18, R0, R25, RZ ;  /* 0x0000001900127227 */ /* 0x000fe200078e00ff */
[----:B------:R-:W-:-:S02]  /*10e0*/  LOP3.LUT R17, RZ, R4, RZ, 0x33, !PT ;  /* 0x00000004ff117212 */ /* 0x000fc400078e33ff */
[----:B------:R-:W-:Y:S01]  /*10f0*/  MOV R16, R15 ;  /* 0x0000000f00107202 */ /* 0x000fe20000000f00 */
[----:B------:R-:W-:Y:S01]  /*1100*/  IMAD.MOV.U32 R4, RZ, RZ, R23 ;  /* 0x000000ffff047224 */ /* 0x000fe200078e0017 */
[----:B------:R-:W-:Y:S02]  /*1110*/  IADD3 R18, -R18, RZ, RZ ;  /* 0x000000ff12127210 */ /* 0x000fe40007ffe1ff */
[----:B------:R-:W-:Y:S01]  /*1120*/  SEL R13, R17, R6, !P5 ;  /* 0x00000006110d7207 */ /* 0x000fe20006800000 */
[----:B------:R-:W-:Y:S01]  /*1130*/  @!P0 IMAD.IADD R19, R19, 0x1, -R2 ;  /* 0x0000000113138824 */ /* 0x000fe200078e0a02 */
[----:B------:R-:W-:Y:S01]  /*1140*/  @!P3 IADD3 R4, -R4, RZ, RZ ;  /* 0x000000ff0404b210 */ /* 0x000fe20007ffe1ff */
[----:B------:R-:W-:Y:S01]  /*1150*/  @!P1 IMAD.MOV R16, RZ, RZ, -R16 ;  /* 0x000000ffff109224 */ /* 0x000fe200078e0a10 */
[C---:B------:R-:W-:Y:S01]  /*1160*/  ISETP.GT.U32.AND P3, PT, R2.reuse, R21, PT ;  /* 0x000000150200720c */ /* 0x040fe20003f64070 */
[----:B------:R-:W-:Y:S01]  /*1170*/  IMAD.MOV.U32 R6, RZ, RZ, R19 ;  /* 0x000000ffff067224 */ /* 0x000fe200078e0013 */
[C---:B------:R-:W-:Y:S01]  /*1180*/  SEL R15, R17.reuse, R14, !P5 ;  /* 0x0000000e110f7207 */ /* 0x040fe20006800000 */
[----:B------:R-:W-:Y:S01]  /*1190*/  IMAD R23, R2, R18, R25 ;  /* 0x0000001202177224 */ /* 0x000fe200078e0219 */
[----:B------:R-:W-:Y:S01]  /*11a0*/  SEL R12, R17, R12, !P5 ;  /* 0x0000000c110c7207 */ /* 0x000fe20006800000 */
[----:B------:R-:W-:Y:S01]  /*11b0*/  VIADD R18, R3, 0x6 ;  /* 0x0000000603127836 */ /* 0x000fe20000000000 */
[----:B------:R-:W-:-:S02]  /*11c0*/  @!P4 IADD3 R6, -R6, RZ, RZ ;  /* 0x000000ff0606c210 */ /* 0x000fc40007ffe1ff */
[C---:B------:R-:W-:Y:S02]  /*11d0*/  ISETP.GT.U32.AND P4, PT, R2.reuse, R22, PT ;  /* 0x000000160200720c */ /* 0x040fe40003f84070 */
[----:B------:R-:W-:Y:S02]  /*11e0*/  SEL R14, R17, R16, !P5 ;  /* 0x00000010110e7207 */ /* 0x000fe40006800000 */
[----:B------:R-:W-:Y:S02]  /*11f0*/  IABS R17, R18 ;  /* 0x0000001200117213 */ /* 0x000fe40000000000 */
[----:B------:R-:W-:Y:S02]  /*1200*/  @!P3 IADD3 R21, R21, -R2, RZ ;  /* 0x800000021515b210 */ /* 0x000fe40007ffe0ff */
[----:B------:R-:W-:Y:S01]  /*1210*/  ISETP.GT.U32.AND P1, PT, R2, R20, PT ;  /* 0x000000140200720c */ /* 0x000fe20003f24070 */
[----:B------:R-:W-:Y:S01]  /*1220*/  IMAD.HI.U32 R16, R0, R17, RZ ;  /* 0x0000001100107227 */ /* 0x000fe200078e00ff */
[----:B------:R-:W-:-:S02]  /*1230*/  ISETP.GT.U32.AND P3, PT, R2, R21, PT ;  /* 0x000000150200720c */ /* 0x000fc40003f64070 */
[----:B------:R-:W-:Y:S01]  /*1240*/  ISETP.GT.U32.AND P0, PT, R2, R23, PT ;  /* 0x000000170200720c */ /* 0x000fe20003f04070 */
[----:B------:R-:W-:Y:S01]  /*1250*/  IMAD.MOV R16, RZ, RZ, -R16 ;  /* 0x000000ffff107224 */ /* 0x000fe200078e0a10 */
[----:B------:R-:W-:Y:S01]  /*1260*/  IABS R25, R27 ;  /* 0x0000001b00197213 */ /* 0x000fe20000000000 */
[----:B------:R-:W-:Y:S01]  /*1270*/  @!P4 IMAD.IADD R22, R22, 0x1, -R2 ;  /* 0x000000011616c824 */ /* 0x000fe200078e0a02 */
[----:B------:R-:W-:Y:S01]  /*1280*/  ISETP.GE.AND P5, PT, R24, RZ, PT ;  /* 0x000000ff1800720c */ /* 0x000fe20003fa6270 */
[----:B------:R-:W-:Y:S01]  /*1290*/  IMAD R24, R2, R16, R17 ;  /* 0x0000001002187224 */ /* 0x000fe200078e0211 */
[----:B------:R-:W-:Y:S01]  /*12a0*/  IABS R19, R28 ;  /* 0x0000001c00137213 */ /* 0x000fe20000000000 */
[----:B------:R-:W-:Y:S01]  /*12b0*/  IMAD.HI.U32 R16, R0, R25, RZ ;  /* 0x0000001900107227 */ /* 0x000fe200078e00ff */
[----:B------:R-:W-:Y:S02]  /*12c0*/  ISETP.GT.U32.AND P4, PT, R2, R22, PT ;  /* 0x000000160200720c */ /* 0x000fe40003f84070 */
[-C--:B------:R-:W-:Y:S01]  /*12d0*/  @!P1 IADD3 R20, R20, -R2.reuse, RZ ;  /* 0x8000000214149210 */ /* 0x080fe20007ffe0ff */
[----:B------:R-:W-:Y:S01]  /*12e0*/  IMAD.HI.U32 R17, R0, R19, RZ ;  /* 0x0000001300117227 */ /* 0x000fe200078e00ff */
[----:B------:R-:W-:-:S02]  /*12f0*/  @!P3 IADD3 R21, R21, -R2, RZ ;  /* 0x800000021515b210 */ /* 0x000fc40007ffe0ff */
[----:B------:R-:W-:Y:S01]  /*1300*/  ISETP.GT.U32.AND P3, PT, R2, R24, PT ;  /* 0x000000180200720c */ /* 0x000fe20003f64070 */
[--C-:B------:R-:W-:Y:S01]  /*1310*/  @!P0 IMAD.IADD R23, R23, 0x1, -R2.reuse ;  /* 0x0000000117178824 */ /* 0x100fe200078e0a02 */
[----:B------:R-:W-:Y:S01]  /*1320*/  IADD3 R16, -R16, RZ, RZ ;  /* 0x000000ff10107210 */ /* 0x000fe20007ffe1ff */
[----:B------:R-:W-:Y:S01]  /*1330*/  IMAD.MOV R17, RZ, RZ, -R17 ;  /* 0x000000ffff117224 */ /* 0x000fe200078e0a11 */
[C---:B------:R-:W-:Y:S01]  /*1340*/  ISETP.GT.U32.AND P1, PT, R2.reuse, R20, PT ;  /* 0x000000140200720c */ /* 0x040fe20003f24070 */
[----:B------:R-:W-:Y:S01]  /*1350*/  @!P2 IMAD.MOV R21, RZ, RZ, -R21 ;  /* 0x000000ffff15a224 */ /* 0x000fe200078e0a15 */
[C---:B------:R-:W-:Y:S01]  /*1360*/  ISETP.GT.U32.AND P0, PT, R2.reuse, R23, PT ;  /* 0x000000170200720c */ /* 0x040fe20003f04070 */
[----:B------:R-:W-:Y:S01]  /*1370*/  IMAD R25, R2, R16, R25 ;  /* 0x0000001002197224 */ /* 0x000fe200078e0219 */
[----:B------:R-:W-:Y:S01]  /*1380*/  IADD3 R16, R3, 0x9, RZ ;  /* 0x0000000903107810 */ /* 0x000fe20007ffe0ff */
[----:B------:R-:W-:Y:S01]  /*1390*/  @!P4 IMAD.IADD R22, R22, 0x1, -R2 ;  /* 0x000000011616c824 */ /* 0x000fe200078e0a02 */
[----:B------:R-:W-:-:S02]  /*13a0*/  ISETP.GE.AND P2, PT, R27, RZ, PT ;  /* 0x000000ff1b00720c */ /* 0x000fc40003f46270 */
[----:B------:R-:W-:Y:S01]  /*13b0*/  ISETP.GT.U32.AND P4, PT, R2, R25, PT ;  /* 0x000000190200720c */ /* 0x000fe20003f84070 */
[----:B------:R-:W-:Y:S01]  /*13c0*/  @!P3 IMAD.IADD R24, R24, 0x1, -R2 ;  /* 0x000000011818b824 */ /* 0x000fe200078e0a02 */
[----:B------:R-:W-:Y:S02]  /*13d0*/  IABS R39, R40 ;  /* 0x0000002800277213 */ /* 0x000fe40000000000 */
[----:B------:R-:W-:Y:S02]  /*13e0*/  IABS R169, R46 ;  /* 0x0000002e00a97213 */ /* 0x000fe40000000000 */
[----:B------:R-:W-:Y:S02]  /*13f0*/  ISETP.GT.U32.AND P3, PT, R2, R24, PT ;  /* 0x000000180200720c */ /* 0x000fe40003f64070 */
[----:B------:R-:W-:Y:S02]  /*1400*/  @!P1 IADD3 R20, R20, -R2, RZ ;  /* 0x8000000214149210 */ /* 0x000fe40007ffe0ff */
[----:B------:R-:W-:-:S02]  /*1410*/  ISETP.GE.AND P1, PT, R26, RZ, PT ;  /* 0x000000ff1a00720c */ /* 0x000fc40003f26270 */
[----:B------:R-:W-:Y:S01]  /*1420*/  @!P0 IADD3 R23, R23, -R2, RZ ;  /* 0x8000000217178210 */ /* 0x000fe20007ffe0ff */
[--C-:B------:R-:W-:Y:S01]  /*1430*/  @!P4 IMAD.IADD R25, R25, 0x1, -R2.reuse ;  /* 0x000000011919c824 */ /* 0x100fe200078e0a02 */
[----:B------:R-:W-:Y:S01]  /*1440*/  ISETP.GE.AND P0, PT, R28, RZ, PT ;  /* 0x000000ff1c00720c */ /* 0x000fe20003f06270 */
[----:B------:R-:W-:Y:S01]  /*1450*/  IMAD R28, R2, R17, R19 ;  /* 0x00000011021c7224 */ /* 0x000fe200078e0213 */
[----:B------:R-:W-:Y:S01]  /*1460*/  IABS R19, R16 ;  /* 0x0000001000137213 */ /* 0x000fe20000000000 */
[----:B------:R-:W-:Y:S01]  /*1470*/  @!P5 IMAD.MOV R23, RZ, RZ, -R23 ;  /* 0x000000ffff17d224 */ /* 0x000fe200078e0a17 */
[----:B------:R-:W-:Y:S01]  /*1480*/  IADD3 R17, R3, 0xa, RZ ;  /* 0x0000000a03117810 */ /* 0x000fe20007ffe0ff */
[----:B------:R-:W-:Y:S01]  /*1490*/  @!P3 IMAD.IADD R24, R24, 0x1, -R2 ;  /* 0x000000011818b824 */ /* 0x000fe200078e0a02 */
[----:B------:R-:W-:Y:S01]  /*14a0*/  ISETP.GE.AND P5, PT, R16, RZ, PT ;  /* 0x000000ff1000720c */ /* 0x000fe20003fa6270 */
[----:B------:R-:W-:Y:S01]  /*14b0*/  IMAD.HI.U32 R16, R0, R19, RZ ;  /* 0x0000001300107227 */ /* 0x000fe200078e00ff */
[----:B------:R-:W-:-:S02]  /*14c0*/  ISETP.GT.U32.AND P4, PT, R2, R25, PT ;  /* 0x000000190200720c */ /* 0x000fc40003f84070 */
[----:B------:R-:W-:Y:S01]  /*14d0*/  IABS R27, R17 ;  /* 0x00000011001b7213 */ /* 0x000fe20000000000 */
[----:B------:R-:W-:Y:S01]  /*14e0*/  IMAD.MOV R16, RZ, RZ, -R16 ;  /* 0x000000ffff107224 */ /* 0x000fe200078e0a10 */
[----:B------:R-:W-:Y:S02]  /*14f0*/  ISETP.GT.U32.AND P3, PT, R2, R28, PT ;  /* 0x0000001c0200720c */ /* 0x000fe40003f64070 */
[----:B------:R-:W-:Y:S01]  /*1500*/  @!P1 IADD3 R22, -R22, RZ, RZ ;  /* 0x000000ff16169210 */ /* 0x000fe20007ffe1ff */
[----:B------:R-:W-:Y:S01]  /*1510*/  IMAD R26, R2, R16, R19 ;  /* 0x00000010021a7224 */ /* 0x000fe200078e0213 */
[----:B------:R-:W-:Y:S01]  /*1520*/  ISETP.GE.AND P1, PT, R17, RZ, PT ;  /* 0x000000ff1100720c */ /* 0x000fe20003f26270 */
[----:B------:R-:W-:Y:S01]  /*1530*/  IMAD.HI.U32 R17, R0, R27, RZ ;  /* 0x0000001b00117227 */ /* 0x000fe200078e00ff */
[----:B------:R-:W-:Y:S02]  /*1540*/  @!P6 IADD3 R20, -R20, RZ, RZ ;  /* 0x000000ff1414e210 */ /* 0x000fe40007ffe1ff */
[----:B------:R-:W-:-:S02]  /*1550*/  ISETP.GE.AND P6, PT, R18, RZ, PT ;  /* 0x000000ff1200720c */ /* 0x000fc40003fc6270 */
[----:B------:R-:W-:Y:S02]  /*1560*/  IADD3 R17, -R17, RZ, RZ ;  /* 0x000000ff11117210 */ /* 0x000fe40007ffe1ff */
[----:B------:R-:W-:Y:S01]  /*1570*/  @!P4 IADD3 R25, R25, -R2, RZ ;  /* 0x800000021919c210 */ /* 0x000fe20007ffe0ff */
[----:B------:R-:W-:Y:S01]  /*1580*/  @!P3 IMAD.IADD R28, R28, 0x1, -R2 ;  /* 0x000000011c1cb824 */ /* 0x000fe200078e0a02 */
[C---:B------:R-:W-:Y:S01]  /*1590*/  ISETP.GT.U32.AND P4, PT, R2.reuse, R26, PT ;  /* 0x0000001a0200720c */ /* 0x040fe20003f84070 */
[----:B------:R-:W-:Y:S01]  /*15a0*/  IMAD R27, R2, R17, R27 ;  /* 0x00000011021b7224 */ /* 0x000fe200078e021b */
[----:B------:R-:W-:Y:S01]  /*15b0*/  IADD3 R18, R3, 0xb, RZ ;  /* 0x0000000b03127810 */ /* 0x000fe20007ffe0ff */
[----:B------:R-:W-:Y:S01]  /*15c0*/  IMAD.HI.U32 R17, R0, R33, RZ ;  /* 0x0000002100117227 */ /* 0x000fe200078e00ff */
[C---:B------:R-:W-:Y:S02]  /*15d0*/  ISETP.GT.U32.AND P3, PT, R2.reuse, R28, PT ;  /* 0x0000001c0200720c */ /* 0x040fe40003f64070 */
[----:B------:R-:W-:Y:S01]  /*15e0*/  IABS R29, R18 ;  /* 0x00000012001d7213 */ /* 0x000fe20000000000 */
[----:B------:R-:W-:Y:S01]  /*15f0*/  @!P6 IMAD.MOV R24, RZ, RZ, -R24 ;  /* 0x000000ffff18e224 */ /* 0x000fe200078e0a18 */
[----:B------:R-:W-:-:S02]  /*1600*/  ISETP.GT.U32.AND P6, PT, R2, R27, PT ;  /* 0x0000001b0200720c */ /* 0x000fc40003fc4070 */
[----:B------:R-:W-:Y:S01]  /*1610*/  IADD3 R17, -R17, RZ, RZ ;  /* 0x000000ff11117210 */ /* 0x000fe20007ffe1ff */
[----:B------:R-:W-:Y:S01]  /*1620*/  IMAD.HI.U32 R16, R0, R29, RZ ;  /* 0x0000001d00107227 */ /* 0x000fe200078e00ff */
[----:B------:R-:W-:Y:S02]  /*1630*/  @!P2 IADD3 R25, -R25, RZ, RZ ;  /* 0x000000ff1919a210 */ /* 0x000fe40007ffe1ff */
[----:B------:R-:W-:Y:S01]  /*1640*/  ISETP.GE.AND P2, PT, R18, RZ, PT ;  /* 0x000000ff1200720c */ /* 0x000fe20003f46270 */
[--C-:B------:R-:W-:Y:S01]  /*1650*/  @!P4 IMAD.IADD R26, R26, 0x1, -R2.reuse ;  /* 0x000000011a1ac824 */ /* 0x100fe200078e0a02 */
[----:B------:R-:W-:Y:S01]  /*1660*/  IABS R177, R50 ;  /* 0x0000003200b17213 */ /* 0x000fe20000000000 */
[----:B------:R-:W-:Y:S01]  /*1670*/  @!P3 IMAD.IADD R28, R28, 0x1, -R2 ;  /* 0x000000011c1cb824 */ /* 0x000fe200078e0a02 */
[----:B------:R-:W-:Y:S01]  /*1680*/  ISETP.GE.AND P3, PT, R30, RZ, PT ;  /* 0x000000ff1e00720c */ /* 0x000fe20003f66270 */
[----:B------:R-:W-:Y:S01]  /*1690*/  IMAD.MOV R16, RZ, RZ, -R16 ;  /* 0x000000ffff107224 */ /* 0x000fe200078e0a10 */
[C---:B------:R-:W-:Y:S01]  /*16a0*/  ISETP.GT.U32.AND P4, PT, R2.reuse, R26, PT ;  /* 0x0000001a0200720c */ /* 0x040fe20003f84070 */
[C---:B------:R-:W-:Y:S01]  /*16b0*/  IMAD R33, R2.reuse, R17, R33 ;  /* 0x0000001102217224 */ /* 0x040fe200078e0221 */
[----:B------:R-:W-:Y:S01]  /*16c0*/  IADD3 R30, R3, 0xd, RZ ;  /* 0x0000000d031e7810 */ /* 0x000fe20007ffe0ff */
[----:B------:R-:W-:Y:S01]  /*16d0*/  IMAD R32, R2, R16, R29 ;  /* 0x0000001002207224 */ /* 0x000fe200078e021d */
[----:B------:R-:W-:Y:S01]  /*16e0*/  @!P6 IADD3 R27, R27, -R2, RZ ;  /* 0x800000021b1be210 */ /* 0x000fe20007ffe0ff */
[----:B------:R-:W-:Y:S01]  /*16f0*/  IMAD.HI.U32 R17, R0, R35, RZ ;  /* 0x0000002300117227 */ /* 0x000fe200078e00ff */
[----:B------:R-:W-:-:S02]  /*1700*/  IABS R29, R30 ;  /* 0x0000001e001d7213 */ /* 0x000fc40000000000 */
[----:B------:R-:W-:Y:S01]  /*1710*/  ISETP.GT.U32.AND P6, PT, R2, R27, PT ;  /* 0x0000001b0200720c */ /* 0x000fe20003fc4070 */
[----:B------:R-:W-:Y:S02]  /*1720*/  IMAD.MOV R17, RZ, RZ, -R17 ;  /* 0x000000ffff117224 */ /* 0x000fe400078e0a11 */
[----:B------:R-:W-:-:S04]  /*1730*/  IMAD.HI.U32 R16, R0, R29, RZ ;  /* 0x0000001d00107227 */ /* 0x000fc800078e00ff */
[----:B------:R-:W-:Y:S01]  /*1740*/  @!P4 IMAD.IADD R26, R26, 0x1, -R2 ;  /* 0x000000011a1ac824 */ /* 0x000fe200078e0a02 */
[C---:B------:R-:W-:Y:S01]  /*1750*/  ISETP.GT.U32.AND P4, PT, R2.reuse, R32, PT ;  /* 0x000000200200720c */ /* 0x040fe20003f84070 */
[----:B------:R-:W-:Y:S01]  /*1760*/  IMAD R35, R2, R17, R35 ;  /* 0x0000001102237224 */ /* 0x000fe200078e0223 */
[----:B------:R-:W-:Y:S01]  /*1770*/  IADD3 R18, -R16, RZ, RZ ;  /* 0x000000ff10127210 */ /* 0x000fe20007ffe1ff */
[----:B------:R-:W-:-:S04]  /*1780*/  IMAD.HI.U32 R16, R0, R31, RZ ;  /* 0x0000001f00107227 */ /* 0x000fc800078e00ff */
[----:B------:R-:W-:Y:S01]  /*1790*/  @!P6 IMAD.IADD R27, R27, 0x1, -R2 ;  /* 0x000000011b1be824 */ /* 0x000fe200078e0a02 */
[C---:B------:R-:W-:Y:S01]  /*17a0*/  ISETP.GT.U32.AND P6, PT, R2.reuse, R33, PT ;  /* 0x000000210200720c */ /* 0x040fe20003fc4070 */
[----:B------:R-:W-:Y:S01]  /*17b0*/  IMAD R29, R2, R18, R29 ;  /* 0x00000012021d7224 */ /* 0x000fe200078e021d */
[----:B------:R-:W-:Y:S01]  /*17c0*/  IADD3 R19, -R16, RZ, RZ ;  /* 0x000000ff10137210 */ /* 0x000fe20007ffe1ff */
[----:B------:R-:W-:Y:S01]  /*17d0*/  IMAD.HI.U32 R16, R0, R39, RZ ;  /* 0x0000002700107227 */ /* 0x000fe200078e00ff */
[----:B------:R-:W-:Y:S02]  /*17e0*/  @!P1 IADD3 R27, -R27, RZ, RZ ;  /* 0x000000ff1b1b9210 */ /* 0x000fe40007ffe1ff */
[----:B------:R-:W-:Y:S01]  /*17f0*/  @!P4 IADD3 R32, R32, -R2, RZ ;  /* 0x800000022020c210 */ /* 0x000fe20007ffe0ff */
[C---:B------:R-:W-:Y:S01]  /*1800*/  IMAD R31, R2.reuse, R19, R31 ;  /* 0x00000013021f7224 */ /* 0x040fe200078e021f */
[----:B------:R-:W-:Y:S01]  /*1810*/  ISETP.GT.U32.AND P4, PT, R2, R29, PT ;  /* 0x0000001d0200720c */ /* 0x000fe20003f84070 */
[----:B------:R-:W-:Y:S01]  /*1820*/  @!P5 IMAD.MOV R26, RZ, RZ, -R26 ;  /* 0x000000ffff1ad224 */ /* 0x000fe200078e0a1a */
[----:B------:R-:W-:Y:S01]  /*1830*/  IADD3 R16, -R16, RZ, RZ ;  /* 0x000000ff10107210 */ /* 0x000fe20007ffe1ff */
[----:B------:R-:W-:Y:S01]  /*1840*/  IMAD.HI.U32 R18, R0, R37, RZ ;  /* 0x0000002500127227 */ /* 0x000fe200078e00ff */
[----:B------:R-:W-:-:S03]  /*1850*/  ISETP.GT.U32.AND P1, PT, R2, R35, PT ;  /* 0x000000230200720c */ /* 0x000fc60003f24070 */
[----:B------:R-:W-:Y:S01]  /*1860*/  @!P6 IMAD.IADD R33, R33, 0x1, -R2 ;  /* 0x000000012121e824 */ /* 0x000fe200078e0a02 */
[C---:B------:R-:W-:Y:S01]  /*1870*/  ISETP.GT.U32.AND P6, PT, R2.reuse, R31, PT ;  /* 0x0000001f0200720c */ /* 0x040fe20003fc4070 */
[----:B------:R-:W-:Y:S02]  /*1880*/  VIADD R19, R3, 0x13 ;  /* 0x0000001303137836 */ /* 0x000fe40000000000 */
[----:B------:R-:W-:Y:S01]  /*1890*/  @!P0 IMAD.MOV R28, RZ, RZ, -R28 ;  /* 0x000000ffff1c8224 */ /* 0x000fe200078e0a1c */
[C---:B------:R-:W-:Y:S01]  /*18a0*/  ISETP.GT.U32.AND P0, PT, R2.reuse, R32, PT ;  /* 0x000000200200720c */ /* 0x040fe20003f04070 */
[----:B------:R-:W-:Y:S01]  /*18b0*/  IMAD.MOV R18, RZ, RZ, -R18 ;  /* 0x000000ffff127224 */ /* 0x000fe200078e0a12 */
[----:B------:R-:W-:Y:S01]  /*18c0*/  @!P4 IADD3 R29, R29, -R2, RZ ;  /* 0x800000021d1dc210 */ /* 0x000fe20007ffe0ff */
[C---:B------:R-:W-:Y:S01]  /*18d0*/  IMAD R39, R2.reuse, R16, R39 ;  /* 0x0000001002277224 */ /* 0x040fe200078e0227 */
[C---:B------:R-:W-:Y:S01]  /*18e0*/  ISETP.GT.U32.AND P4, PT, R2.reuse, R33, PT ;  /* 0x000000210200720c */ /* 0x040fe20003f84070 */
[C---:B------:R-:W-:Y:S01]  /*18f0*/  IMAD R37, R2.reuse, R18, R37 ;  /* 0x0000001202257224 */ /* 0x040fe200078e0225 */
[----:B------:R-:W-:Y:S01]  /*1900*/  ISETP.GT.U32.AND P5, PT, R2, R29, PT ;  /* 0x0000001d0200720c */ /* 0x000fe20003fa4070 */
[----:B------:R-:W-:Y:S01]  /*1910*/  @!P1 IMAD.IADD R35, R35, 0x1, -R2 ;  /* 0x0000000123239824 */ /* 0x000fe200078e0a02 */
[----:B------:R-:W-:-:S02]  /*1920*/  IABS R43, R19 ;  /* 0x00000013002b7213 */ /* 0x000fc40000000000 */
[----:B------:R-:W-:Y:S02]  /*1930*/  @!P6 IADD3 R31, R31, -R2, RZ ;  /* 0x800000021f1fe210 */ /* 0x000fe40007ffe0ff */
[----:B------:R-:W-:Y:S01]  /*1940*/  IADD3 R18, R3, 0x12, RZ ;  /* 0x0000001203127810 */ /* 0x000fe20007ffe0ff */
[----:B------:R-:W-:Y:S01]  /*1950*/  IMAD.HI.U32 R17, R0, R43, RZ ;  /* 0x0000002b00117227 */ /* 0x000fe200078e00ff */
[----:B------:R-:W-:Y:S02]  /*1960*/  ISETP.GT.U32.AND P6, PT, R2, R31, PT ;  /* 0x0000001f0200720c */ /* 0x000fe40003fc4070 */
[----:B------:R-:W-:Y:S01]  /*1970*/  IABS R41, R18 ;  /* 0x0000001200297213 */ /* 0x000fe20000000000 */
[--C-:B------:R-:W-:Y:S01]  /*1980*/  @!P0 IMAD.IADD R32, R32, 0x1, -R2.reuse ;  /* 0x0000000120208824 */ /* 0x100fe200078e0a02 */
[----:B------:R-:W-:Y:S01]  /*1990*/  @!P4 IADD3 R33, R33, -R2, RZ ;  /* 0x800000022121c210 */ /* 0x000fe20007ffe0ff */
[----:B------:R-:W-:Y:S01]  /*19a0*/  @!P5 IMAD.IADD R29, R29, 0x1, -R2 ;  /* 0x000000011d1dd824 */ /* 0x000fe200078e0a02 */
[----:B------:R-:W-:Y:S01]  /*19b0*/  ISETP.GT.U32.AND P5, PT, R2, R39, PT ;  /* 0x000000270200720c */ /* 0x000fe20003fa4070 */
[----:B------:R-:W-:Y:S01]  /*19c0*/  IMAD.HI.U32 R16, R0, R41, RZ ;  /* 0x0000002900107227 */ /* 0x000fe200078e00ff */
[----:B------:R-:W-:-:S02]  /*19d0*/  IADD3 R17, -R17, RZ, RZ ;  /* 0x000000ff11117210 */ /* 0x000fc40007ffe1ff */
[----:B------:R-:W-:Y:S01]  /*19e0*/  ISETP.GE.AND P4, PT, R30, RZ, PT ;  /* 0x000000ff1e00720c */ /* 0x000fe20003f86270 */
[----:B------:R-:W-:Y:S01]  /*19f0*/  @!P2 IMAD.MOV R32, RZ, RZ, -R32 ;  /* 0x000000ffff20a224 */ /* 0x000fe200078e0a20 */
[C---:B------:R-:W-:Y:S01]  /*1a00*/  ISETP.GT.U32.AND P2, PT, R2.reuse, R35, PT ;  /* 0x000000230200720c */ /* 0x040fe20003f44070 */
[----:B------:R-:W-:Y:S01]  /*1a10*/  IMAD R43, R2, R17, R43 ;  /* 0x00000011022b7224 */ /* 0x000fe200078e022b */
[----:B------:R-:W-:Y:S01]  /*1a20*/  @!P6 IADD3 R31, R31, -R2, RZ ;  /* 0x800000021f1fe210 */ /* 0x000fe20007ffe0ff */
[----:B------:R-:W-:Y:S01]  /*1a30*/  IMAD.MOV R16, RZ, RZ, -R16 ;  /* 0x000000ffff107224 */ /* 0x000fe200078e0a10 */
[----:B------:R-:W-:Y:S01]  /*1a40*/  ISETP.GE.AND P6, PT, R34, RZ, PT ;  /* 0x000000ff2200720c */ /* 0x000fe20003fc6270 */
[----:B------:R-:W-:Y:S01]  /*1a50*/  VIADD R17, R3, 0x14 ;  /* 0x0000001403117836 */ /* 0x000fe20000000000 */
[C---:B------:R-:W-:Y:S01]  /*1a60*/  ISETP.GT.U32.AND P0, PT, R2.reuse, R37, PT ;  /* 0x000000250200720c */ /* 0x040fe20003f04070 */
[C---:B------:R-:W-:Y:S01]  /*1a70*/  IMAD R41, R2.reuse, R16, R41 ;  /* 0x0000001002297224 */ /* 0x040fe200078e0229 */
[----:B------:R-:W-:Y:S01]  /*1a80*/  @!P5 IADD3 R39, R39, -R2, RZ ;  /* 0x800000022727d210 */ /* 0x000fe20007ffe0ff */
[C---:B------:R-:W-:Y:S01]  /*1a90*/  VIADD R30, R3.reuse, 0x15 ;  /* 0x00000015031e7836 */ /* 0x040fe20000000000 */
[----:B------:R-:W-:Y:S01]  /*1aa0*/  IABS R47, R17 ;  /* 0x00000011002f7213 */ /* 0x000fe20000000000 */
[----:B------:R-:W-:Y:S01]  /*1ab0*/  VIADD R34, R3, 0x1b ;  /* 0x0000001b03227836 */ /* 0x000fe20000000000 */
[----:B------:R-:W-:-:S02]  /*1ac0*/  ISETP.GT.U32.AND P5, PT, R2, R39, PT ;  /* 0x000000270200720c */ /* 0x000fc40003fa4070 */
[----:B------:R-:W-:Y:S01]  /*1ad0*/  @!P4 IADD3 R29, -R29, RZ, RZ ;  /* 0x000000ff1d1dc210 */ /* 0x000fe20007ffe1ff */
[----:B------:R-:W-:Y:S01]  /*1ae0*/  IMAD.HI.U32 R16, R0, R47, RZ ;  /* 0x0000002f00107227 */ /* 0x000fe200078e00ff */
[----:B------:R-:W-:Y:S02]  /*1af0*/  ISETP.GT.U32.AND P4, PT, R2, R41, PT ;  /* 0x000000290200720c */ /* 0x000fe40003f84070 */
[-C--:B------:R-:W-:Y:S01]  /*1b00*/  @!P2 IADD3 R35, R35, -R2.reuse, RZ ;  /* 0x800000022323a210 */ /* 0x080fe20007ffe0ff */
[----:B------:R-:W-:Y:S01]  /*1b10*/  @!P6 IMAD.MOV R31, RZ, RZ, -R31 ;  /* 0x000000ffff1fe224 */ /* 0x000fe200078e0a1f */
[----:B------:R-:W-:Y:S02]  /*1b20*/  ISETP.GE.AND P6, PT, R40, RZ, PT ;  /* 0x000000ff2800720c */ /* 0x000fe40003fc6270 */
[----:B------:R-:W-:Y:S02]  /*1b30*/  ISETP.GT.U32.AND P2, PT, R2, R43, PT ;  /* 0x0000002b0200720c */ /* 0x000fe40003f44070 */
[----:B------:R-:W-:-:S02]  /*1b40*/  @!P0 IADD3 R37, R37, -R2, RZ ;  /* 0x8000000225258210 */ /* 0x000fc40007ffe0ff */
[----:B------:R-:W-:Y:S02]  /*1b50*/  IADD3 R16, -R16, RZ, RZ ;  /* 0x000000ff10107210 */ /* 0x000fe40007ffe1ff */
[----:B------:R-:W-:Y:S01]  /*1b60*/  @!P3 IADD3 R33, -R33, RZ, RZ ;  /* 0x000000ff2121b210 */ /* 0x000fe20007ffe1ff */
[--C-:B------:R-:W-:Y:S01]  /*1b70*/  @!P4 IMAD.IADD R41, R41, 0x1, -R2.reuse ;  /* 0x000000012929c824 */ /* 0x100fe200078e0a02 */
[C---:B------:R-:W-:Y:S01]  /*1b80*/  ISETP.GT.U32.AND P3, PT, R2.reuse, R37, PT ;  /* 0x000000250200720c */ /* 0x040fe20003f64070 */
[----:B------:R-:W-:Y:S01]  /*1b90*/  IMAD R47, R2, R16, R47 ;  /* 0x00000010022f7224 */ /* 0x000fe200078e022f */
[----:B------:R-:W-:Y:S01]  /*1ba0*/  @!P5 IADD3 R39, R39, -R2, RZ ;  /* 0x800000022727d210 */ /* 0x000fe20007ffe0ff */
[----:B------:R-:W-:Y:S01]  /*1bb0*/  VIADD R16, R3, 0x16 ;  /* 0x0000001603107836 */ /* 0x000fe20000000000 */
[----:B------:R-:W-:Y:S01]  /*1bc0*/  ISETP.GE.AND P0, PT, R38, RZ, PT ;  /* 0x000000ff2600720c */ /* 0x000fe20003f06270 */
[----:B------:R-:W-:Y:S01]  /*1bd0*/  @!P2 IMAD.IADD R43, R43, 0x1, -R2 ;  /* 0x000000012b2ba824 */ /* 0x000fe200078e0a02 */
[C---:B------:R-:W-:Y:S01]  /*1be0*/  ISETP.GT.U32.AND P2, PT, R2.reuse, R41, PT ;  /* 0x000000290200720c */ /* 0x040fe20003f44070 */
[----:B------:R-:W-:Y:S01]  /*1bf0*/  @!P6 IMAD.MOV R39, RZ, RZ, -R39 ;  /* 0x000000ffff27e224 */ /* 0x000fe200078e0a27 */
[----:B------:R-:W-:-:S02]  /*1c00*/  ISETP.GT.U32.AND P6, PT, R2, R47, PT ;  /* 0x0000002f0200720c */ /* 0x000fc40003fc4070 */
[----:B------:R-:W-:Y:S02]  /*1c10*/  IABS R45, R30 ;  /* 0x0000001e002d7213 */ /* 0x000fe40000000000 */
[----:B------:R-:W-:Y:S01]  /*1c20*/  ISETP.GE.AND P1, PT, R36, RZ, PT ;  /* 0x000000ff2400720c */ /* 0x000fe20003f26270 */
[--C-:B------:R-:W-:Y:S01]  /*1c30*/  @!P3 IMAD.IADD R37, R37, 0x1, -R2.reuse ;  /* 0x000000012525b824 */ /* 0x100fe200078e0a02 */
[----:B------:R-:W-:Y:S01]  /*1c40*/  ISETP.GE.AND P4, PT, R17, RZ, PT ;  /* 0x000000ff1100720c */ /* 0x000fe20003f86270 */
[----:B------:R-:W-:Y:S01]  /*1c50*/  IMAD.HI.U32 R17, R0, R45, RZ ;  /* 0x0000002d00117227 */ /* 0x000fe200078e00ff */
[----:B------:R-:W-:Y:S02]  /*1c60*/  IABS R49, R16 ;  /* 0x0000001000317213 */ /* 0x000fe40000000000 */
[----:B------:R-:W-:Y:S01]  /*1c70*/  @!P0 IADD3 R37, -R37, RZ, RZ ;  /* 0x000000ff25258210 */ /* 0x000fe20007ffe1ff */
[--C-:B------:R-:W-:Y:S01]  /*1c80*/  @!P2 IMAD.IADD R41, R41, 0x1, -R2.reuse ;  /* 0x000000012929a824 */ /* 0x100fe200078e0a02 */
[----:B------:R-:W-:Y:S01]  /*1c90*/  ISETP.GT.U32.AND P0, PT, R2, R43, PT ;  /* 0x0000002b0200720c */ /* 0x000fe20003f04070 */
[----:B------:R-:W-:Y:S01]  /*1ca0*/  @!P6 IMAD.IADD R47, R47, 0x1, -R2 ;  /* 0x000000012f2fe824 */ /* 0x000fe200078e0a02 */
[----:B------:R-:W-:Y:S01]  /*1cb0*/  ISETP.GE.AND P2, PT, R16, RZ, PT ;  /* 0x000000ff1000720c */ /* 0x000fe20003f46270 */
[----:B------:R-:W-:Y:S01]  /*1cc0*/  IMAD.MOV R17, RZ, RZ, -R17 ;  /* 0x000000ffff117224 */ /* 0x000fe200078e0a11 */
[----:B------:R-:W-:Y:S01]  /*1cd0*/  ISETP.GE.AND P3, PT, R18, RZ, PT ;  /* 0x000000ff1200720c */ /* 0x000fe20003f66270 */
[----:B------:R-:W-:Y:S01]  /*1ce0*/  IMAD.HI.U32 R16, R0, R49, RZ ;  /* 0x0000003100107227 */ /* 0x000fe200078e00ff */
[----:B------:R-:W-:-:S02]  /*1cf0*/  ISETP.GT.U32.AND P6, PT, R2, R47, PT ;  /* 0x0000002f0200720c */ /* 0x000fc40003fc4070 */
[----:B------:R-:W-:Y:S01]  /*1d00*/  @!P1 IADD3 R35, -R35, RZ, RZ ;  /* 0x000000ff23239210 */ /* 0x000fe20007ffe1ff */
[----:B------:R-:W-:Y:S01]  /*1d10*/  IMAD R45, R2, R17, R45 ;  /* 0x00000011022d7224 */ /* 0x000fe200078e022d */
[----:B------:R-:W-:Y:S01]  /*1d20*/  IADD3 R16, -R16, RZ, RZ ;  /* 0x000000ff10107210 */ /* 0x000fe20007ffe1ff */
[C---:B------:R-:W-:Y:S01]  /*1d30*/  VIADD R36, R3.reuse, 0x1c ;  /* 0x0000001c03247836 */ /* 0x040fe20000000000 */
[----:B------:R-:W-:Y:S02]  /*1d40*/  ISETP.GE.AND P1, PT, R30, RZ, PT ;  /* 0x000000ff1e00720c */ /* 0x000fe40003f26270 */
[----:B------:R-:W-:Y:S01]  /*1d50*/  IADD3 R30, R3, 0x18, RZ ;  /* 0x00000018031e7810 */ /* 0x000fe20007ffe0ff */
[C---:B------:R-:W-:Y:S01]  /*1d60*/  IMAD R49, R2.reuse, R16, R49 ;  /* 0x0000001002317224 */ /* 0x040fe200078e0231 */
[----:B------:R-:W-:Y:S02]  /*1d70*/  @!P0 IADD3 R43, R43, -R2, RZ ;  /* 0x800000022b2b8210 */ /* 0x000fe40007ffe0ff */
[----:B------:R-:W-:Y:S01]  /*1d80*/  ISETP.GT.U32.AND P0, PT, R2, R45, PT ;  /* 0x0000002d0200720c */ /* 0x000fe20003f04070 */
[----:B------:R-:W-:Y:S01]  /*1d90*/  @!P6 IMAD.IADD R47, R47, 0x1, -R2 ;  /* 0x000000012f2fe824 */ /* 0x000fe200078e0a02 */
[----:B------:R-:W-:-:S02]  /*1da0*/  ISETP.GE.AND P5, PT, R19, RZ, PT ;  /* 0x000000ff1300720c */ /* 0x000fc40003fa6270 */
[----:B------:R-:W-:Y:S01]  /*1db0*/  IABS R19, R30 ;  /* 0x0000001e00137213 */ /* 0x000fe20000000000 */
[----:B------:R-:W-:Y:S01]  /*1dc0*/  @!P4 IMAD.MOV R47, RZ, RZ, -R47 ;  /* 0x000000ffff2fc224 */ /* 0x000fe200078e0a2f */
[----:B------:R-:W-:Y:S02]  /*1dd0*/  IADD3 R17, R3, 0x17, RZ ;  /* 0x0000001703117810 */ /* 0x000fe40007ffe0ff */
[----:B------:R-:W-:Y:S01]  /*1de0*/  ISETP.GT.U32.AND P6, PT, R2, R49, PT ;  /* 0x000000310200720c */ /* 0x000fe20003fc4070 */
[C---:B------:R-:W-:Y:S01]  /*1df0*/  IMAD.HI.U32 R18, R0.reuse, R19, RZ ;  /* 0x0000001300127227 */ /* 0x040fe200078e00ff */
[----:B------:R-:W-:Y:S02]  /*1e00*/  IABS R51, R17 ;  /* 0x0000001100337213 */ /* 0x000fe40000000000 */
[----:B------:R-:W-:Y:S01]  /*1e10*/  @!P3 IADD3 R41, -R41, RZ, RZ ;  /* 0x000000ff2929b210 */ /* 0x000fe20007ffe1ff */
[----:B------:R-:W-:Y:S01]  /*1e20*/  IMAD.MOV R18, RZ, RZ, -R18 ;  /* 0x000000ffff127224 */ /* 0x000fe200078e0a12 */
[----:B------:R-:W-:Y:S01]  /*1e30*/  ISETP.GE.AND P3, PT, R17, RZ, PT ;  /* 0x000000ff1100720c */ /* 0x000fe20003f66270 */
[----:B------:R-:W-:Y:S01]  /*1e40*/  IMAD.HI.U32 R17, R0, R51, RZ ;  /* 0x0000003300117227 */ /* 0x000fe200078e00ff */
[----:B------:R-:W-:-:S02]  /*1e50*/  @!P5 IADD3 R43, -R43, RZ, RZ ;  /* 0x000000ff2b2bd210 */ /* 0x000fc40007ffe1ff */
[----:B------:R-:W-:Y:S01]  /*1e60*/  ISETP.GE.AND P5, PT, R30, RZ, PT ;  /* 0x000000ff1e00720c */ /* 0x000fe20003fa6270 */
[----:B------:R-:W-:Y:S01]  /*1e70*/  @!P0 IMAD.IADD R45, R45, 0x1, -R2 ;  /* 0x000000012d2d8824 */ /* 0x000fe200078e0a02 */
[----:B------:R-:W-:Y:S01]  /*1e80*/  IADD3 R30, R3, 0x1a, RZ ;  /* 0x0000001a031e7810 */ /* 0x000fe20007ffe0ff */
[C---:B------:R-:W-:Y:S01]  /*1e90*/  IMAD R52, R2.reuse, R18, R19 ;  /* 0x0000001202347224 */ /* 0x040fe200078e0213 */
[----:B------:R-:W-:Y:S01]  /*1ea0*/  @!P6 IADD3 R49, R49, -R2, RZ ;  /* 0x800000023131e210 */ /* 0x000fe20007ffe0ff */
[----:B------:R-:W-:Y:S01]  /*1eb0*/  IMAD.MOV R17, RZ, RZ, -R17 ;  /* 0x000000ffff117224 */ /* 0x000fe200078e0a11 */
[C---:B------:R-:W-:Y:S02]  /*1ec0*/  ISETP.GT.U32.AND P0, PT, R2.reuse, R45, PT ;  /* 0x0000002d0200720c */ /* 0x040fe40003f04070 */
[C---:B------:R-:W-:Y:S01]  /*1ed0*/  ISETP.GT.U32.AND P6, PT, R2.reuse, R52, PT ;  /* 0x000000340200720c */ /* 0x040fe20003fc4070 */
[----:B------:R-:W-:Y:S01]  /*1ee0*/  IMAD R51, R2, R17, R51 ;  /* 0x0000001102337224 */ /* 0x000fe200078e0233 */
[----:B------:R-:W-:-:S02]  /*1ef0*/  IADD3 R17, R3, 0x19, RZ ;  /* 0x0000001903117810 */ /* 0x000fc40007ffe0ff */
[----:B------:R-:W-:Y:S02]  /*1f00*/  IABS R57, R34 ;  /* 0x0000002200397213 */ /* 0x000fe40000000000 */
[----:B------:R-:W-:Y:S02]  /*1f10*/  IABS R53, R17 ;  /* 0x0000001100357213 */ /* 0x000fe40000000000 */
[----:B------:R-:W-:Y:S02]  /*1f20*/  IABS R19, R30 ;  /* 0x0000001e00137213 */ /* 0x000fe40000000000 */
[----:B------:R-:W-:Y:S01]  /*1f30*/  ISETP.GT.U32.AND P4, PT, R2, R49, PT ;  /* 0x000000310200720c */ /* 0x000fe20003f84070 */
[----:B------:R-:W-:Y:S01]  /*1f40*/  IMAD.HI.U32 R16, R0, R53, RZ ;  /* 0x0000003500107227 */ /* 0x000fe200078e00ff */
[-C--:B------:R-:W-:Y:S02]  /*1f50*/  @!P0 IADD3 R45, R45, -R2.reuse, RZ ;  /* 0x800000022d2d8210 */ /* 0x080fe40007ffe0ff */
[----:B------:R-:W-:Y:S01]  /*1f60*/  @!P6 IADD3 R52, R52, -R2, RZ ;  /* 0x800000023434e210 */ /* 0x000fe20007ffe0ff */
[----:B------:R-:W-:Y:S01]  /*1f70*/  IMAD.MOV R16, RZ, RZ, -R16 ;  /* 0x000000ffff107224 */ /* 0x000fe200078e0a10 */
[----:B------:R-:W-:-:S02]  /*1f80*/  @!P1 IADD3 R45, -R45, RZ, RZ ;  /* 0x000000ff2d2d9210 */ /* 0x000fc40007ffe1ff */
[----:B------:R-:W-:Y:S01]  /*1f90*/  IABS R55, R36 ;  /* 0x0000002400377213 */ /* 0x000fe20000000000 */
[----:B------:R-:W-:Y:S01]  /*1fa0*/  IMAD R53, R2, R16, R53 ;  /* 0x0000001002357224 */ /* 0x000fe200078e0235 */
[----:B------:R-:W-:Y:S01]  /*1fb0*/  ISETP.GE.AND P1, PT, R17, RZ, PT ;  /* 0x000000ff1100720c */ /* 0x000fe20003f26270 */
[----:B------:R-:W-:Y:S01]  /*1fc0*/  IMAD.HI.U32 R17, R0, R57, RZ ;  /* 0x0000003900117227 */ /* 0x000fe200078e00ff */
[C---:B------:R-:W-:Y:S02]  /*1fd0*/  ISETP.GT.U32.AND P6, PT, R2.reuse, R52, PT ;  /* 0x000000340200720c */ /* 0x040fe40003fc4070 */
[----:B------:R-:W-:Y:S01]  /*1fe0*/  ISETP.GT.U32.AND P0, PT, R2, R51, PT ;  /* 0x000000330200720c */ /* 0x000fe20003f04070 */
[C---:B------:R-:W-:Y:S01]  /*1ff0*/  IMAD.HI.U32 R16, R0.reuse, R19, RZ ;  /* 0x0000001300107227 */ /* 0x040fe200078e00ff */
[----:B------:R-:W-:Y:S02]  /*2000*/  IADD3 R17, -R17, RZ, RZ ;  /* 0x000000ff11117210 */ /* 0x000fe40007ffe1ff */
[C---:B------:R-:W-:Y:S01]  /*2010*/  IADD3 R38, R3.reuse, 0x26, RZ ;  /* 0x0000002603267810 */ /* 0x040fe20007ffe0ff */
[----:B------:R-:W-:Y:S01]  /*2020*/  IMAD.HI.U32 R18, R0, R55, RZ ;  /* 0x0000003700127227 */ /* 0x000fe200078e00ff */
[----:B------:R-:W-:-:S03]  /*2030*/  IADD3 R40, R3, 0x3c, RZ ;  /* 0x0000003c03287810 */ /* 0x000fc60007ffe0ff */
[----:B------:R-:W-:Y:S01]  /*2040*/  IMAD.MOV R16, RZ, RZ, -R16 ;  /* 0x000000ffff107224 */ /* 0x000fe200078e0a10 */
[----:B------:R-:W-:Y:S01]  /*2050*/  IADD3 R18, -R18, RZ, RZ ;  /* 0x000000ff12127210 */ /* 0x000fe20007ffe1ff */
[----:B------:R-:W-:Y:S01]  /*2060*/  IMAD R57, R2, R17, R57 ;  /* 0x0000001102397224 */ /* 0x000fe200078e0239 */
[----:B------:R-:W-:Y:S01]  /*2070*/  @!P6 IADD3 R52, R52, -R2, RZ ;  /* 0x800000023434e210 */ /* 0x000fe20007ffe0ff */
[C---:B------:R-:W-:Y:S01]  /*2080*/  IMAD R54, R2.reuse, R16, R19 ;  /* 0x0000001002367224 */ /* 0x040fe200078e0213 */
[----:B------:R-:W-:Y:S01]  /*2090*/  @!P0 IADD3 R51, R51, -R2, RZ ;  /* 0x8000000233338210 */ /* 0x000fe20007ffe0ff */
[----:B------:R-:W-:Y:S01]  /*20a0*/  @!P4 IMAD.IADD R49, R49, 0x1, -R2 ;  /* 0x000000013131c824 */ /* 0x000fe200078e0a02 */
[C---:B------:R-:W-:Y:S01]  /*20b0*/  ISETP.GT.U32.AND P4, PT, R2.reuse, R53, PT ;  /* 0x000000350200720c */ /* 0x040fe20003f84070 */
[C---:B------:R-:W-:Y:S01]  /*20c0*/  VIADD R19, R3.reuse, 0x1d ;  /* 0x0000001d03137836 */ /* 0x040fe20000000000 */
[C---:B------:R-:W-:Y:S01]  /*20d0*/  ISETP.GT.U32.AND P6, PT, R2.reuse, R57, PT ;  /* 0x000000390200720c */ /* 0x040fe20003fc4070 */
[C---:B------:R-:W-:Y:S01]  /*20e0*/  IMAD R56, R2.reuse, R18, R55 ;  /* 0x0000001202387224 */ /* 0x040fe200078e0237 */
[----:B------:R-:W-:Y:S01]  /*20f0*/  IADD3 R18, R3, 0x1e, RZ ;  /* 0x0000001e03127810 */ /* 0x000fe20007ffe0ff */
[----:B------:R-:W-:Y:S01]  /*2100*/  @!P5 IMAD.MOV R52, RZ, RZ, -R52 ;  /* 0x000000ffff34d224 */ /* 0x000fe200078e0a34 */
[----:B------:R-:W-:Y:S01]  /*2110*/  IABS R55, R19 ;  /* 0x0000001300377213 */ /* 0x000fe20000000000 */
[----:B------:R-:W-:Y:S01]  /*2120*/  @!P2 IMAD.MOV R49, RZ, RZ, -R49 ;  /* 0x000000ffff31a224 */ /* 0x000fe200078e0a31 */
[----:B------:R-:W-:-:S02]  /*2130*/  ISETP.GT.U32.AND P5, PT, R2, R56, PT ;  /* 0x000000380200720c */ /* 0x000fc40003fa4070 */
[----:B------:R-:W-:Y:S01]  /*2140*/  IABS R17, R18 ;  /* 0x0000001200117213 */ /* 0x000fe20000000000 */
[----:B------:R-:W-:Y:S01]  /*2150*/  IMAD.HI.U32 R16, R0, R55, RZ ;  /* 0x0000003700107227 */ /* 0x000fe200078e00ff */
[----:B------:R-:W-:Y:S02]  /*2160*/  ISETP.GT.U32.AND P0, PT, R2, R51, PT ;  /* 0x000000330200720c */ /* 0x000fe40003f04070 */
[----:B------:R-:W-:Y:S01]  /*2170*/  @!P4 IADD3 R53, R53, -R2, RZ ;  /* 0x800000023535c210 */ /* 0x000fe20007ffe0ff */
[----:B------:R-:W-:Y:S01]  /*2180*/  @!P6 IMAD.IADD R57, R57, 0x1, -R2 ;  /* 0x000000013939e824 */ /* 0x000fe200078e0a02 */
[----:B------:R-:W-:Y:S02]  /*2190*/  IADD3 R16, -R16, RZ, RZ ;  /* 0x000000ff10107210 */ /* 0x000fe40007ffe1ff */
[C---:B------:R-:W-:Y:S02]  /*21a0*/  ISETP.GT.U32.AND P2, PT, R2.reuse, R53, PT ;  /* 0x000000350200720c */ /* 0x040fe40003f44070 */
[C---:B------:R-:W-:Y:S01]  /*21b0*/  ISETP.GT.U32.AND P4, PT, R2.reuse, R54, PT ;  /* 0x000000360200720c */ /* 0x040fe20003f84070 */
[----:B------:R-:W-:Y:S01]  /*21c0*/  IMAD R55, R2, R16, R55 ;  /* 0x0000001002377224 */ /* 0x000fe200078e0237 */
[----:B------:R-:W-:Y:S01]  /*21d0*/  @!P5 IADD3 R56, R56, -R2, RZ ;  /* 0x800000023838d210 */ /* 0x000fe20007ffe0ff */
[----:B------:R-:W-:Y:S01]  /*21e0*/  IMAD.HI.U32 R16, R0, R17, RZ ;  /* 0x0000001100107227 */ /* 0x000fe200078e00ff */
[----:B------:R-:W-:-:S03]  /*21f0*/  ISETP.GT.U32.AND P5, PT, R2, R57, PT ;  /* 0x000000390200720c */ /* 0x000fc60003fa4070 */
[--C-:B------:R-:W-:Y:S01]  /*2200*/  @!P0 IMAD.IADD R51, R51, 0x1, -R2.reuse ;  /* 0x0000000133338824 */ /* 0x100fe200078e0a02 */
[----:B------:R-:W-:Y:S02]  /*2210*/  IADD3 R16, -R16, RZ, RZ ;  /* 0x000000ff10107210 */ /* 0x000fe40007ffe1ff */
[----:B------:R-:W-:Y:S01]  /*2220*/  ISETP.GE.AND P0, PT, R30, RZ, PT ;  /* 0x000000ff1e00720c */ /* 0x000fe20003f06270 */
[----:B------:R-:W-:Y:S01]  /*2230*/  @!P3 IMAD.MOV R51, RZ, RZ, -R51 ;  /* 0x000000ffff33b224 */ /* 0x000fe200078e0a33 */
[----:B------:R-:W-:Y:S01]  /*2240*/  @!P2 IADD3 R53, R53, -R2, RZ ;  /* 0x800000023535a210 */ /* 0x000fe20007ffe0ff */
[----:B------:R-:W-:Y:S01]  /*2250*/  IMAD R58, R2, R16, R17 ;  /* 0x00000010023a7224 */ /* 0x000fe200078e0211 */
[----:B------:R-:W-:Y:S01]  /*2260*/  ISETP.GE.AND P3, PT, R34, RZ, PT ;  /* 0x000000ff2200720c */ /* 0x000fe20003f66270 */
[--C-:B------:R-:W-:Y:S01]  /*2270*/  @!P4 IMAD.IADD R54, R54, 0x1, -R2.reuse ;  /* 0x000000013636c824 */ /* 0x100fe200078e0a02 */
[----:B------:R-:W-:Y:S01]  /*2280*/  ISETP.GE.AND P2, PT, R36, RZ, PT ;  /* 0x000000ff2400720c */ /* 0x000fe20003f46270 */
[----:B------:R-:W-:Y:S01]  /*2290*/  @!P5 IMAD.IADD R57, R57, 0x1, -R2 ;  /* 0x000000013939d824 */ /* 0x000fe200078e0a02 */
[C---:B------:R-:W-:Y:S01]  /*22a0*/  ISETP.GT.U32.AND P5, PT, R2.reuse, R58, PT ;  /* 0x0000003a0200720c */ /* 0x040fe20003fa4070 */
[----:B------:R-:W-:Y:S01]  /*22b0*/  @!P1 IMAD.MOV R53, RZ, RZ, -R53 ;  /* 0x000000ffff359224 */ /* 0x000fe200078e0a35 */
[C---:B------:R-:W-:Y:S01]  /*22c0*/  ISETP.GT.U32.AND P1, PT, R2.reuse, R56, PT ;  /* 0x000000380200720c */ /* 0x040fe20003f24070 */
[C---:B------:R-:W-:Y:S01]  /*22d0*/  VIADD R34, R3.reuse, 0x20 ;  /* 0x0000002003227836 */ /* 0x040fe20000000000 */
[----:B------:R-:W-:Y:S01]  /*22e0*/  ISETP.GT.U32.AND P6, PT, R2, R54, PT ;  /* 0x000000360200720c */ /* 0x000fe20003fc4070 */
[C---:B------:R-:W-:Y:S01]  /*22f0*/  VIADD R36, R3.reuse, 0x21 ;  /* 0x0000002103247836 */ /* 0x040fe20000000000 */
[----:B------:R-:W-:-:S02]  /*2300*/  IADD3 R30, R3, 0x1f, RZ ;  /* 0x0000001f031e7810 */ /* 0x000fc40007ffe0ff */
[----:B------:R-:W-:Y:S01]  /*2310*/  IABS R59, R34 ;  /* 0x00000022003b7213 */ /* 0x000fe20000000000 */
[----:B------:R-:W-:Y:S01]  /*2320*/  @!P3 IMAD.MOV R57, RZ, RZ, -R57 ;  /* 0x000000ffff39b224 */ /* 0x000fe200078e0a39 */
[----:B------:R-:W-:Y:S02]  /*2330*/  IABS R61, R36 ;  /* 0x00000024003d7213 */ /* 0x000fe40000000000 */
[----:B------:R-:W-:Y:S01]  /*2340*/  ISETP.GE.AND P4, PT, R19, RZ, PT ;  /* 0x000000ff1300720c */ /* 0x000fe20003f86270 */
[----:B------:R-:W-:Y:S01]  /*2350*/  IMAD.HI.U32 R17, R0, R59, RZ ;  /* 0x0000003b00117227 */ /* 0x000fe200078e00ff */
[-C--:B------:R-:W-:Y:S02]  /*2360*/  @!P5 IADD3 R58, R58, -R2.reuse, RZ ;  /* 0x800000023a3ad210 */ /* 0x080fe40007ffe0ff */
[----:B------:R-:W-:Y:S01]  /*2370*/  @!P1 IADD3 R56, R56, -R2, RZ ;  /* 0x8000000238389210 */ /* 0x000fe20007ffe0ff */
[----:B------:R-:W-:Y:S01]  /*2380*/  IMAD.MOV R17, RZ, RZ, -R17 ;  /* 0x000000ffff117224 */ /* 0x000fe200078e0a11 */
[----:B------:R-:W-:Y:S01]  /*2390*/  ISETP.GE.AND P1, PT, R18, RZ, PT ;  /* 0x000000ff1200720c */ /* 0x000fe20003f26270 */
[----:B------:R-:W-:Y:S01]  /*23a0*/  IMAD.HI.U32 R18, R0, R61, RZ ;  /* 0x0000003d00127227 */ /* 0x000fe200078e00ff */
[----:B------:R-:W-:-:S02]  /*23b0*/  ISETP.GT.U32.AND P5, PT, R2, R58, PT ;  /* 0x0000003a0200720c */ /* 0x000fc40003fa4070 */
[----:B------:R-:W-:Y:S01]  /*23c0*/  @!P6 IADD3 R54, R54, -R2, RZ ;  /* 0x800000023636e210 */ /* 0x000fe20007ffe0ff */
[C---:B------:R-:W-:Y:S01]  /*23d0*/  IMAD R60, R2.reuse, R17, R59 ;  /* 0x00000011023c7224 */ /* 0x040fe200078e023b */
[----:B------:R-:W-:Y:S01]  /*23e0*/  ISETP.GT.U32.AND P6, PT, R2, R55, PT ;  /* 0x000000370200720c */ /* 0x000fe20003fc4070 */
[----:B------:R-:W-:Y:S01]  /*23f0*/  @!P2 IMAD.MOV R56, RZ, RZ, -R56 ;  /* 0x000000ffff38a224 */ /* 0x000fe200078e0a38 */
[----:B------:R-:W-:Y:S01]  /*2400*/  IADD3 R18, -R18, RZ, RZ ;  /* 0x000000ff12127210 */ /* 0x000fe20007ffe1ff */
[----:B------:R-:W-:Y:S01]  /*2410*/  @!P0 IMAD.MOV R54, RZ, RZ, -R54 ;  /* 0x000000ffff368224 */ /* 0x000fe200078e0a36 */
[----:B------:R-:W-:Y:S02]  /*2420*/  IABS R19, R30 ;  /* 0x0000001e00137213 */ /* 0x000fe40000000000 */
[C---:B------:R-:W-:Y:S01]  /*2430*/  ISETP.GT.U32.AND P2, PT, R2.reuse, R60, PT ;  /* 0x0000003c0200720c */ /* 0x040fe20003f44070 */
[----:B------:R-:W-:Y:S01]  /*2440*/  IMAD R59, R2, R18, R61 ;  /* 0x00000012023b7224 */ /* 0x000fe200078e023d */
[----:B------:R-:W-:Y:S01]  /*2450*/  IADD3 R18, R3, 0x22, RZ ;  /* 0x0000002203127810 */ /* 0x000fe20007ffe0ff */
[----:B------:R-:W-:Y:S01]  /*2460*/  IMAD.HI.U32 R16, R0, R19, RZ ;  /* 0x0000001300107227 */ /* 0x000fe200078e00ff */
[----:B------:R-:W-:-:S02]  /*2470*/  @!P5 IADD3 R58, R58, -R2, RZ ;  /* 0x800000023a3ad210 */ /* 0x000fc40007ffe0ff */
[----:B------:R-:W-:Y:S01]  /*2480*/  ISETP.GT.U32.AND P5, PT, R2, R59, PT ;  /* 0x0000003b0200720c */ /* 0x000fe20003fa4070 */
[----:B------:R-:W-:Y:S01]  /*2490*/  @!P6 IMAD.IADD R55, R55, 0x1, -R2 ;  /* 0x000000013737e824 */ /* 0x000fe200078e0a02 */
[----:B------:R-:W-:Y:S01]  /*24a0*/  IADD3 R16, -R16, RZ, RZ ;  /* 0x000000ff10107210 */ /* 0x000fe20007ffe1ff */
[----:B------:R-:W-:Y:S01]  /*24b0*/  @!P1 IMAD.MOV R58, RZ, RZ, -R58 ;  /* 0x000000ffff3a9224 */ /* 0x000fe200078e0a3a */
[----:B------:R-:W-:Y:S01]  /*24c0*/  ISETP.GE.AND P6, PT, R30, RZ, PT ;  /* 0x000000ff1e00720c */ /* 0x000fe20003fc6270 */
[----:B------:R-:W-:Y:S01]  /*24d0*/  VIADD R30, R3, 0x23 ;  /* 0x00000023031e7836 */ /* 0x000fe20000000000 */
[----:B------:R-:W-:Y:S01]  /*24e0*/  IABS R61, R18 ;  /* 0x00000012003d7213 */ /* 0x000fe20000000000 */
[C---:B------:R-:W-:Y:S01]  /*24f0*/  IMAD R62, R2.reuse, R16, R19 ;  /* 0x00000010023e7224 */ /* 0x040fe200078e0213 */
[----:B------:R-:W-:Y:S01]  /*2500*/  ISETP.GT.U32.AND P0, PT, R2, R55, PT ;  /* 0x000000370200720c */ /* 0x000fe20003f04070 */
[----:B------:R-:W-:Y:S01]  /*2510*/  @!P2 IMAD.IADD R60, R60, 0x1, -R2 ;  /* 0x000000013c3ca824 */ /* 0x000fe200078e0a02 */
[----:B------:R-:W-:Y:S01]  /*2520*/  IABS R63, R30 ;  /* 0x0000001e003f7213 */ /* 0x000fe20000000000 */
[----:B------:R-:W-:Y:S01]  /*2530*/  IMAD.HI.U32 R16, R0, R61, RZ ;  /* 0x0000003d00107227 */ /* 0x000fe200078e00ff */
[----:B------:R-:W-:-:S02]  /*2540*/  ISETP.GT.U32.AND P3, PT, R2, R62, PT ;  /* 0x0000003e0200720c */ /* 0x000fc40003f64070 */
[----:B------:R-:W-:Y:S01]  /*2550*/  IABS R19, R38 ;  /* 0x0000002600137213 */ /* 0x000fe20000000000 */
[----:B------:R-:W-:Y:S01]  /*2560*/  @!P5 IMAD.IADD R59, R59, 0x1, -R2 ;  /* 0x000000013b3bd824 */ /* 0x000fe200078e0a02 */
[----:B------:R-:W-:Y:S01]  /*2570*/  IADD3 R17, -R16, RZ, RZ ;  /* 0x000000ff10117210 */ /* 0x000fe20007ffe1ff */
[----:B------:R-:W-:Y:S01]  /*2580*/  IMAD.HI.U32 R16, R0, R63, RZ ;  /* 0x0000003f00107227 */ /* 0x000fe200078e00ff */
[----:B------:R-:W-:-:S03]  /*2590*/  ISETP.GT.U32.AND P5, PT, R2, R60, PT ;  /* 0x0000003c0200720c */ /* 0x000fc60003fa4070 */
[----:B------:R-:W-:Y:S01]  /*25a0*/  IMAD.MOV R16, RZ, RZ, -R16 ;  /* 0x000000ffff107224 */ /* 0x000fe200078e0a10 */
[----:B------:R-:W-:Y:S01]  /*25b0*/  @!P0 IADD3 R55, R55, -R2, RZ ;  /* 0x8000000237378210 */ /* 0x000fe20007ffe0ff */
[----:B------:R-:W-:Y:S01]  /*25c0*/  IMAD R61, R2, R17, R61 ;  /* 0x00000011023d7224 */ /* 0x000fe200078e023d */
[----:B------:R-:W-:Y:S01]  /*25d0*/  ISETP.GE.AND P0, PT, R34, RZ, PT ;  /* 0x000000ff2200720c */ /* 0x000fe20003f06270 */
[----:B------:R-:W-:Y:S01]  /*25e0*/  IMAD R63, R2, R16, R63 ;  /* 0x00000010023f7224 */ /* 0x000fe200078e023f */
[----:B------:R-:W-:Y:S01]  /*25f0*/  IADD3 R34, R3, 0x24, RZ ;  /* 0x0000002403227810 */ /* 0x000fe20007ffe0ff */
[--C-:B------:R-:W-:Y:S01]  /*2600*/  @!P3 IMAD.IADD R62, R62, 0x1, -R2.reuse ;  /* 0x000000013e3eb824 */ /* 0x100fe200078e0a02 */
[----:B------:R-:W-:Y:S02]  /*2610*/  ISETP.GE.AND P3, PT, R36, RZ, PT ;  /* 0x000000ff2400720c */ /* 0x000fe40003f66270 */
[----:B------:R-:W-:Y:S01]  /*2620*/  IABS R17, R34 ;  /* 0x0000002200117213 */ /* 0x000fe20000000000 */
[----:B------:R-:W-:Y:S01]  /*2630*/  @!P5 IMAD.IADD R60, R60, 0x1, -R2 ;  /* 0x000000013c3cd824 */ /* 0x000fe200078e0a02 */
[----:B------:R-:W-:-:S02]  /*2640*/  ISETP.GT.U32.AND P5, PT, R2, R63, PT ;  /* 0x0000003f0200720c */ /* 0x000fc40003fa4070 */
[----:B------:R-:W-:Y:S01]  /*2650*/  IADD3 R36, R3, 0x25, RZ ;  /* 0x0000002503247810 */ /* 0x000fe20007ffe0ff */
[----:B------:R-:W-:Y:S01]  /*2660*/  IMAD.HI.U32 R16, R0, R17, RZ ;  /* 0x0000001100107227 */ /* 0x000fe200078e00ff */
[C---:B------:R-:W-:Y:S02]  /*2670*/  ISETP.GT.U32.AND P2, PT, R2.reuse, R62, PT ;  /* 0x0000003e0200720c */ /* 0x040fe40003f44070 */
[----:B------:R-:W-:Y:S01]  /*2680*/  IABS R65, R36 ;  /* 0x0000002400417213 */ /* 0x000fe20000000000 */
[----:B------:R-:W-:Y:S01]  /*2690*/  IMAD.MOV R64, RZ, RZ, -R16 ;  /* 0x000000ffff407224 */ /* 0x000fe200078e0a10 */
[----:B------:R-:W-:Y:S01]  /*26a0*/  @!P4 IADD3 R55, -R55, RZ, RZ ;  /* 0x000000ff3737c210 */ /* 0x000fe20007ffe1ff */
[----:B------:R-:W-:Y:S01]  /*26b0*/  @!P0 IMAD.MOV R60, RZ, RZ, -R60 ;  /* 0x000000ffff3c8224 */ /* 0x000fe200078e0a3c */
[----:B------:R-:W-:Y:S01]  /*26c0*/  ISETP.GT.U32.AND P4, PT, R2, R59, PT ;  /* 0x0000003b0200720c */ /* 0x000fe20003f84070 */
[----:B------:R-:W-:Y:S01]  /*26d0*/  IMAD.HI.U32 R16, R0, R65, RZ ;  /* 0x0000004100107227 */ /* 0x000fe200078e00ff */
[----:B------:R-:W-:-:S02]  /*26e0*/  ISETP.GE.AND P0, PT, R34, RZ, PT ;  /* 0x000000ff2200720c */ /* 0x000fc40003f06270 */
[----:B------:R-:W-:Y:S01]  /*26f0*/  @!P5 IADD3 R63, R63, -R2, RZ ;  /* 0x800000023f3fd210 */ /* 0x000fe20007ffe0ff */
[C---:B------:R-:W-:Y:S01]  /*2700*/  IMAD R64, R2.reuse, R64, R17 ;  /* 0x0000004002407224 */ /* 0x040fe200078e0211 */
[C---:B------:R-:W-:Y:S01]  /*2710*/  IADD3 R34, R3.reuse, 0x2d, RZ ;  /* 0x0000002d03227810 */ /* 0x040fe20007ffe0ff */
[----:B------:R-:W-:Y:S01]  /*2720*/  IMAD.MOV R17, RZ, RZ, -R16 ;  /* 0x000000ffff117224 */ /* 0x000fe200078e0a10 */
[----:B------:R-:W-:Y:S01]  /*2730*/  ISETP.GT.U32.AND P5, PT, R2, R63, PT ;  /* 0x0000003f0200720c */ /* 0x000fe20003fa4070 */
[----:B------:R-:W-:Y:S01]  /*2740*/  @!P2 IMAD.IADD R62, R62, 0x1, -R2 ;  /* 0x000000013e3ea824 */ /* 0x000fe200078e0a02 */
[C---:B------:R-:W-:Y:S01]  /*2750*/  ISETP.GT.U32.AND P2, PT, R2.reuse, R61, PT ;  /* 0x0000003d0200720c */ /* 0x040fe20003f44070 */
[----:B------:R-:W-:Y:S02]  /*2760*/  IMAD R65, R2, R17, R65 ;  /* 0x0000001102417224 */ /* 0x000fe400078e0241 */
[----:B------:R-:W-:Y:S01]  /*2770*/  VIADD R17, R3, 0x27 ;  /* 0x0000002703117836 */ /* 0x000fe20000000000 */
[----:B------:R-:W-:Y:S01]  /*2780*/  @!P6 IADD3 R62, -R62, RZ, RZ ;  /* 0x000000ff3e3ee210 */ /* 0x000fe20007ffe1ff */
[----:B------:R-:W-:Y:S01]  /*2790*/  IMAD.HI.U32 R16, R0, R19, RZ ;  /* 0x0000001300107227 */ /* 0x000fe200078e00ff */
[----:B------:R-:W-:-:S02]  /*27a0*/  ISETP.GT.U32.AND P6, PT, R2, R64, PT ;  /* 0x000000400200720c */ /* 0x000fc40003fc4070 */
[----:B------:R-:W-:Y:S01]  /*27b0*/  IABS R67, R17 ;  /* 0x0000001100437213 */ /* 0x000fe20000000000 */
[----:B------:R-:W-:Y:S01]  /*27c0*/  IMAD.MOV R16, RZ, RZ, -R16 ;  /* 0x000000ffff107224 */ /* 0x000fe200078e0a10 */
[-C--:B------:R-:W-:Y:S02]  /*27d0*/  @!P4 IADD3 R59, R59, -R2.reuse, RZ ;  /* 0x800000023b3bc210 */ /* 0x080fe40007ffe0ff */
[----:B------:R-:W-:Y:S01]  /*27e0*/  @!P5 IADD3 R63, R63, -R2, RZ ;  /* 0x800000023f3fd210 */ /* 0x000fe20007ffe0ff */
[C---:B------:R-:W-:Y:S01]  /*27f0*/  IMAD R66, R2.reuse, R16, R19 ;  /* 0x0000001002427224 */ /* 0x040fe200078e0213 */
[----:B------:R-:W-:Y:S01]  /*2800*/  ISETP.GT.U32.AND P5, PT, R2, R65, PT ;  /* 0x000000410200720c */ /* 0x000fe20003fa4070 */
[----:B------:R-:W-:Y:S01]  /*2810*/  IMAD.HI.U32 R16, R0, R67, RZ ;  /* 0x0000004300107227 */ /* 0x000fe200078e00ff */
[----:B------:R-:W-:Y:S02]  /*2820*/  @!P2 IADD3 R61, R61, -R2, RZ ;  /* 0x800000023d3da210 */ /* 0x000fe40007ffe0ff */
[----:B------:R-:W-:Y:S01]  /*2830*/  ISETP.GE.AND P2, PT, R30, RZ, PT ;  /* 0x000000ff1e00720c */ /* 0x000fe20003f46270 */
[----:B------:R-:W-:Y:S01]  /*2840*/  IMAD.MOV R16, RZ, RZ, -R16 ;  /* 0x000000ffff107224 */ /* 0x000fe200078e0a10 */
[----:B------:R-:W-:Y:S01]  /*2850*/  ISETP.GT.U32.AND P1, PT, R2, R61, PT ;  /* 0x0000003d0200720c */ /* 0x000fe20003f24070 */
[--C-:B------:R-:W-:Y:S01]  /*2860*/  @!P6 IMAD.IADD R64, R64, 0x1, -R2.reuse ;  /* 0x000000014040e824 */ /* 0x100fe200078e0a02 */
[----:B------:R-:W-:Y:S01]  /*2870*/  ISETP.GE.AND P4, PT, R18, RZ, PT ;  /* 0x000000ff1200720c */ /* 0x000fe20003f86270 */
[C---:B------:R-:W-:Y:S01]  /*2880*/  IMAD R67, R2.reuse, R16, R67 ;  /* 0x0000001002437224 */ /* 0x040fe200078e0243 */
[C---:B------:R-:W-:Y:S01]  /*2890*/  IADD3 R18, R3.reuse, 0x29, RZ ;  /* 0x0000002903127810 */ /* 0x040fe20007ffe0ff */
[----:B------:R-:W-:Y:S01]  /*28a0*/  VIADD R30, R3, 0x2a ;  /* 0x0000002a031e7836 */ /* 0x000fe20000000000 */
[----:B------:R-:W-:Y:S01]  /*28b0*/  ISETP.GT.U32.AND P6, PT, R2, R64, PT ;  /* 0x000000400200720c */ /* 0x000fe20003fc4070 */
[----:B------:R-:W-:Y:S01]  /*28c0*/  @!P5 IMAD.IADD R65, R65, 0x1, -R2 ;  /* 0x000000014141d824 */ /* 0x000fe200078e0a02 */
[----:B------:R-:W-:-:S02]  /*28d0*/  IABS R69, R18 ;  /* 0x0000001200457213 */ /* 0x000fc40000000000 */
[----:B------:R-:W-:Y:S02]  /*28e0*/  IABS R71, R30 ;  /* 0x0000001e00477213 */ /* 0x000fe40000000000 */
[C---:B------:R-:W-:Y:S02]  /*28f0*/  ISETP.GT.U32.AND P5, PT, R2.reuse, R65, PT ;  /* 0x000000410200720c */ /* 0x040fe40003fa4070 */
[----:B------:R-:W-:Y:S02]  /*2900*/  @!P2 IADD3 R63, -R63, RZ, RZ ;  /* 0x000000ff3f3fa210 */ /* 0x000fe40007ffe1ff */
[----:B------:R-:W-:Y:S02]  /*2910*/  ISETP.GT.U32.AND P2, PT, R2, R66, PT ;  /* 0x000000420200720c */ /* 0x000fe40003f44070 */
[-C--:B------:R-:W-:Y:S02]  /*2920*/  @!P1 IADD3 R61, R61, -R2.reuse, RZ ;  /* 0x800000023d3d9210 */ /* 0x080fe40007ffe0ff */
[----:B------:R-:W-:-:S02]  /*2930*/  @!P6 IADD3 R64, R64, -R2, RZ ;  /* 0x800000024040e210 */ /* 0x000fc40007ffe0ff */
[----:B------:R-:W-:Y:S02]  /*2940*/  @!P4 IADD3 R61, -R61, RZ, RZ ;  /* 0x000000ff3d3dc210 */ /* 0x000fe40007ffe1ff */
[----:B------:R-:W-:Y:S01]  /*2950*/  ISETP.GE.AND P4, PT, R17, RZ, PT ;  /* 0x000000ff1100720c */ /* 0x000fe20003f86270 */
[----:B------:R-:W-:Y:S01]  /*2960*/  @!P5 IMAD.IADD R65, R65, 0x1, -R2 ;  /* 0x000000014141d824 */ /* 0x000fe200078e0a02 */
[----:B------:R-:W-:Y:S01]  /*2970*/  ISETP.GT.U32.AND P5, PT, R2, R67, PT ;  /* 0x000000430200720c */ /* 0x000fe20003fa4070 */
[----:B------:R-:W-:Y:S01]  /*2980*/  VIADD R17, R3, 0x28 ;  /* 0x0000002803117836 */ /* 0x000fe20000000000 */
[----:B------:R-:W-:Y:S02]  /*2990*/  @!P3 IADD3 R59, -R59, RZ, RZ ;  /* 0x000000ff3b3bb210 */ /* 0x000fe40007ffe1ff */
[----:B------:R-:W-:Y:S02]  /*29a0*/  @!P2 IADD3 R66, R66, -R2, RZ ;  /* 0x800000024242a210 */ /* 0x000fe40007ffe0ff */
[----:B------:R-:W-:-:S02]  /*29b0*/  IABS R19, R17 ;  /* 0x0000001100137213 */ /* 0x000fc40000000000 */
[----:B------:R-:W-:Y:S02]  /*29c0*/  ISETP.GT.U32.AND P2, PT, R2, R66, PT ;  /* 0x000000420200720c */ /* 0x000fe40003f44070 */
[----:B------:R-:W-:Y:S01]  /*29d0*/  ISETP.GE.AND P6, PT, R17, RZ, PT ;  /* 0x000000ff1100720c */ /* 0x000fe20003fc6270 */
[----:B------:R-:W-:Y:S01]  /*29e0*/  IMAD.HI.U32 R16, R0, R19, RZ ;  /* 0x0000001300107227 */ /* 0x000fe200078e00ff */
[----:B------:R-:W-:Y:S02]  /*29f0*/  ISETP.GE.AND P3, PT, R36, RZ, PT ;  /* 0x000000ff2400720c */ /* 0x000fe40003f66270 */
[----:B------:R-:W-:Y:S01]  /*2a00*/  ISETP.GE.AND P1, PT, R38, RZ, PT ;  /* 0x000000ff2600720c */ /* 0x000fe20003f26270 */
[----:B------:R-:W-:Y:S01]  /*2a10*/  @!P5 IMAD.IADD R67, R67, 0x1, -R2 ;  /* 0x000000014343d824 */ /* 0x000fe200078e0a02 */
[----:B------:R-:W-:Y:S01]  /*2a20*/  @!P0 IADD3 R64, -R64, RZ, RZ ;  /* 0x000000ff40408210 */ /* 0x000fe20007ffe1ff */
[----:B------:R-:W-:Y:S01]  /*2a30*/  IMAD.MOV R16, RZ, RZ, -R16 ;  /* 0x000000ffff107224 */ /* 0x000fe200078e0a10 */
[----:B------:R-:W-:Y:S01]  /*2a40*/  ISETP.GE.AND P0, PT, R18, RZ, PT ;  /* 0x000000ff1200720c */ /* 0x000fe20003f06270 */
[----:B------:R-:W-:Y:S01]  /*2a50*/  IMAD.HI.U32 R17, R0, R69, RZ ;  /* 0x0000004500117227 */ /* 0x000fe200078e00ff */
[----:B------:R-:W-:-:S02]  /*2a60*/  ISETP.GT.U32.AND P5, PT, R2, R67, PT ;  /* 0x000000430200720c */ /* 0x000fc40003fa4070 */
[----:B------:R-:W-:Y:S01]  /*2a70*/  @!P2 IADD3 R66, R66, -R2, RZ ;  /* 0x800000024242a210 */ /* 0x000fe20007ffe0ff */
[----:B------:R-:W-:Y:S01]  /*2a80*/  IMAD R70, R2, R16, R19 ;  /* 0x0000001002467224 */ /* 0x000fe200078e0213 */
[----:B------:R-:W-:Y:S01]  /*2a90*/  IADD3 R17, -R17, RZ, RZ ;  /* 0x000000ff11117210 */ /* 0x000fe20007ffe1ff */
[----:B------:R-:W-:Y:S01]  /*2aa0*/  IMAD.HI.U32 R16, R0, R71, RZ ;  /* 0x0000004700107227 */ /* 0x000fe200078e00ff */
[C---:B------:R-:W-:Y:S02]  /*2ab0*/  IADD3 R18, R3.reuse, 0x2b, RZ ;  /* 0x0000002b03127810 */ /* 0x040fe40007ffe0ff */
[C---:B------:R-:W-:Y:S01]  /*2ac0*/  ISETP.GT.U32.AND P2, PT, R2.reuse, R70, PT ;  /* 0x000000460200720c */ /* 0x040fe20003f44070 */
[----:B------:R-:W-:Y:S01]  /*2ad0*/  IMAD.MOV R16, RZ, RZ, -R16 ;  /* 0x000000ffff107224 */ /* 0x000fe200078e0a10 */
[----:B------:R-:W-:Y:S01]  /*2ae0*/  IABS R19, R34 ;  /* 0x0000002200137213 */ /* 0x000fe20000000000 */
[C---:B------:R-:W-:Y:S01]  /*2af0*/  IMAD R68, R2.reuse, R17, R69 ;  /* 0x0000001102447224 */ /* 0x040fe200078e0245 */
[----:B------:R-:W-:Y:S01]  /*2b00*/  IADD3 R38, R3, 0x3b, RZ ;  /* 0x0000003b03267810 */ /* 0x000fe20007ffe0ff */
[----:B------:R-:W-:Y:S01]  /*2b10*/  IMAD R69, R2, R16, R71 ;  /* 0x0000001002457224 */ /* 0x000fe200078e0247 */
[----:B------:R-:W-:Y:S01]  /*2b20*/  @!P5 IADD3 R67, R67, -R2, RZ ;  /* 0x800000024343d210 */ /* 0x000fe20007ffe0ff */
[----:B------:R-:W-:Y:S01]  /*2b30*/  @!P3 IMAD.MOV R65, RZ, RZ, -R65 ;  /* 0x000000ffff41b224 */ /* 0x000fe200078e0a41 */
[----:B------:R-:W-:Y:S01]  /*2b40*/  ISETP.GE.AND P3, PT, R30, RZ, PT ;  /* 0x000000ff1e00720c */ /* 0x000fe20003f66270 */
[----:B------:R-:W-:Y:S01]  /*2b50*/  @!P1 IMAD.MOV R66, RZ, RZ, -R66 ;  /* 0x000000ffff429224 */ /* 0x000fe200078e0a42 */
[----:B------:R-:W-:Y:S01]  /*2b60*/  ISETP.GT.U32.AND P5, PT, R2, R69, PT ;  /* 0x000000450200720c */ /* 0x000fe20003fa4070 */
[C---:B------:R-:W-:Y:S01]  /*2b70*/  VIADD R36, R3.reuse, 0x32 ;  /* 0x0000003203247836 */ /* 0x040fe20000000000 */
[----:B------:R-:W-:Y:S01]  /*2b80*/  IADD3 R30, R3, 0x2c, RZ ;  /* 0x0000002c031e7810 */ /* 0x000fe20007ffe0ff */
[----:B------:R-:W-:Y:S01]  /*2b90*/  @!P2 IMAD.IADD R70, R70, 0x1, -R2 ;  /* 0x000000014646a824 */ /* 0x000fe200078e0a02 */
[----:B------:R-:W-:-:S02]  /*2ba0*/  ISETP.GT.U32.AND P1, PT, R2, R68, PT ;  /* 0x000000440200720c */ /* 0x000fc40003f24070 */
[----:B------:R-:W-:Y:S02]  /*2bb0*/  IABS R73, R30 ;  /* 0x0000001e00497213 */ /* 0x000fe40000000000 */
[----:B------:R-:W-:Y:S02]  /*2bc0*/  ISETP.GT.U32.AND P2, PT, R2, R70, PT ;  /* 0x000000460200720c */ /* 0x000fe40003f44070 */
[----:B------:R-:W-:Y:S01]  /*2bd0*/  @!P4 IADD3 R67, -R67, RZ, RZ ;  /* 0x000000ff4343c210 */ /* 0x000fe20007ffe1ff */
[----:B------:R-:W-:Y:S01]  /*2be0*/  IMAD.HI.U32 R17, R0, R73, RZ ;  /* 0x0000004900117227 */ /* 0x000fe200078e00ff */
[----:B------:R-:W-:Y:S02]  /*2bf0*/  IABS R71, R18 ;  /* 0x0000001200477213 */ /* 0x000fe40000000000 */
[----:B------:R-:W-:Y:S02]  /*2c00*/  @!P5 IADD3 R69, R69, -R2, RZ ;  /* 0x800000024545d210 */ /* 0x000fe40007ffe0ff */
[----:B------:R-:W-:Y:S01]  /*2c10*/  ISETP.GE.AND P4, PT, R18, RZ, PT ;  /* 0x000000ff1200720c */ /* 0x000fe20003f86270 */
[----:B------:R-:W-:Y:S01]  /*2c20*/  IMAD.HI.U32 R18, R0, R19, RZ ;  /* 0x0000001300127227 */ /* 0x000fe200078e00ff */
[----:B------:R-:W-:-:S02]  /*2c30*/  ISETP.GT.U32.AND P5, PT, R2, R69, PT ;  /* 0x000000450200720c */ /* 0x000fc40003fa4070 */
[----:B------:R-:W-:Y:S01]  /*2c40*/  IADD3 R17, -R17, RZ, RZ ;  /* 0x000000ff11117210 */ /* 0x000fe20007ffe1ff */
[----:B------:R-:W-:Y:S01]  /*2c50*/  @!P2 IMAD.IADD R70, R70, 0x1, -R2 ;  /* 0x000000014646a824 */ /* 0x000fe200078e0a02 */
[----:B------:R-:W-:Y:S01]  /*2c60*/  ISETP.GE.AND P2, PT, R30, RZ, PT ;  /* 0x000000ff1e00720c */ /* 0x000fe20003f46270 */
[----:B------:R-:W-:Y:S02]  /*2c70*/  IMAD.MOV R18, RZ, RZ, -R18 ;  /* 0x000000ffff127224 */ /* 0x000fe400078e0a12 */
[----:B------:R-:W-:Y:S01]  /*2c80*/  IMAD R73, R2, R17, R73 ;  /* 0x0000001102497224 */ /* 0x000fe200078e0249 */
[----:B------:R-:W-:Y:S01]  /*2c90*/  @!P6 IADD3 R70, -R70, RZ, RZ ;  /* 0x000000ff4646e210 */ /* 0x000fe20007ffe1ff */
[----:B------:R-:W-:Y:S01]  /*2ca0*/  IMAD R72, R2, R18, R19 ;  /* 0x0000001202487224 */ /* 0x000fe200078e0213 */
[----:B------:R-:W-:Y:S01]  /*2cb0*/  IADD3 R18, R3, 0x2f, RZ ;  /* 0x0000002f03127810 */ /* 0x000fe20007ffe0ff */
[--C-:B------:R-:W-:Y:S01]  /*2cc0*/  @!P1 IMAD.IADD R68, R68, 0x1, -R2.reuse ;  /* 0x0000000144449824 */ /* 0x100fe200078e0a02 */
[C---:B------:R-:W-:Y:S01]  /*2cd0*/  ISETP.GT.U32.AND P6, PT, R2.reuse, R73, PT ;  /* 0x000000490200720c */ /* 0x040fe20003fc4070 */
[----:B------:R-:W-:Y:S01]  /*2ce0*/  @!P5 IMAD.IADD R69, R69, 0x1, -R2 ;  /* 0x000000014545d824 */ /* 0x000fe200078e0a02 */
[----:B------:R-:W-:Y:S01]  /*2cf0*/  ISETP.GT.U32.AND P5, PT, R2, R72, PT ;  /* 0x000000480200720c */ /* 0x000fe20003fa4070 */
[----:B------:R-:W-:Y:S01]  /*2d00*/  IMAD.HI.U32 R16, R0, R71, RZ ;  /* 0x0000004700107227 */ /* 0x000fe200078e00ff */
[----:B------:R-:W-:-:S02]  /*2d10*/  ISETP.GT.U32.AND P1, PT, R2, R68, PT ;  /* 0x000000440200720c */ /* 0x000fc40003f24070 */
[----:B------:R-:W-:Y:S01]  /*2d20*/  IABS R75, R18 ;  /* 0x00000012004b7213 */ /* 0x000fe20000000000 */
[----:B------:R-:W-:Y:S02]  /*2d30*/  IMAD.MOV R16, RZ, RZ, -R16 ;  /* 0x000000ffff107224 */ /* 0x000fe400078e0a10 */
[----:B------:R-:W-:Y:S02]  /*2d40*/  VIADD R30, R3, 0x30 ;  /* 0x00000030031e7836 */ /* 0x000fe40000000000 */
[----:B------:R-:W-:Y:S02]  /*2d50*/  IMAD R71, R2, R16, R71 ;  /* 0x0000001002477224 */ /* 0x000fe400078e0247 */
[-C--:B------:R-:W-:Y:S01]  /*2d60*/  @!P6 IADD3 R73, R73, -R2.reuse, RZ ;  /* 0x800000024949e210 */ /* 0x080fe20007ffe0ff */
[----:B------:R-:W-:Y:S01]  /*2d70*/  IMAD.HI.U32 R17, R0, R75, RZ ;  /* 0x0000004b00117227 */ /* 0x000fe200078e00ff */
[-C--:B------:R-:W-:Y:S02]  /*2d80*/  @!P5 IADD3 R72, R72, -R2.reuse, RZ ;  /* 0x800000024848d210 */ /* 0x080fe40007ffe0ff */
[----:B------:R-:W-:Y:S01]  /*2d90*/  @!P1 IADD3 R68, R68, -R2, RZ ;  /* 0x8000000244449210 */ /* 0x000fe20007ffe0ff */
[----:B------:R-:W-:Y:S01]  /*2da0*/  VIADD R16, R3, 0x2e ;  /* 0x0000002e03107836 */ /* 0x000fe20000000000 */
[C---:B------:R-:W-:Y:S01]  /*2db0*/  ISETP.GT.U32.AND P5, PT, R2.reuse, R73, PT ;  /* 0x000000490200720c */ /* 0x040fe20003fa4070 */
[----:B------:R-:W-:Y:S01]  /*2dc0*/  @!P3 IMAD.MOV R69, RZ, RZ, -R69 ;  /* 0x000000ffff45b224 */ /* 0x000fe200078e0a45 */
[----:B------:R-:W-:Y:S01]  /*2dd0*/  ISETP.GT.U32.AND P1, PT, R2, R71, PT ;  /* 0x000000470200720c */ /* 0x000fe20003f24070 */
[----:B------:R-:W-:Y:S01]  /*2de0*/  @!P0 IMAD.MOV R68, RZ, RZ, -R68 ;  /* 0x000000ffff448224 */ /* 0x000fe200078e0a44 */
[----:B------:R-:W-:-:S02]  /*2df0*/  IADD3 R17, -R17, RZ, RZ ;  /* 0x000000ff11117210 */ /* 0x000fc40007ffe1ff */
[----:B------:R-:W-:Y:S02]  /*2e00*/  IABS R19, R16 ;  /* 0x0000001000137213 */ /* 0x000fe40000000000 */
[----:B------:R-:W-:Y:S01]  /*2e10*/  ISETP.GE.AND P0, PT, R34, RZ, PT ;  /* 0x000000ff2200720c */ /* 0x000fe20003f06270 */
[C---:B------:R-:W-:Y:S01]  /*2e20*/  IMAD R76, R2.reuse, R17, R75 ;  /* 0x00000011024c7224 */ /* 0x040fe200078e024b */
[----:B------:R-:W-:Y:S01]  /*2e30*/  IABS R79, R30 ;  /* 0x0000001e004f7213 */ /* 0x000fe20000000000 */
[----:B------:R-:W-:Y:S01]  /*2e40*/  VIADD R34, R3, 0x31 ;  /* 0x0000003103227836 */ /* 0x000fe20000000000 */
[----:B------:R-:W-:Y:S02]  /*2e50*/  ISETP.GT.U32.AND P3, PT, R2, R72, PT ;  /* 0x000000480200720c */ /* 0x000fe40003f64070 */
[-C--:B------:R-:W-:Y:S02]  /*2e60*/  @!P5 IADD3 R73, R73, -R2.reuse, RZ ;  /* 0x800000024949d210 */ /* 0x080fe40007ffe0ff */
[----:B------:R-:W-:-:S02]  /*2e70*/  @!P1 IADD3 R71, R71, -R2, RZ ;  /* 0x8000000247479210 */ /* 0x000fc40007ffe0ff */
[----:B------:R-:W-:Y:S02]  /*2e80*/  ISETP.GT.U32.AND P5, PT, R2, R76, PT ;  /* 0x0000004c0200720c */ /* 0x000fe40003fa4070 */
[----:B------:R-:W-:Y:S01]  /*2e90*/  ISETP.GE.AND P1, PT, R16, RZ, PT ;  /* 0x000000ff1000720c */ /* 0x000fe20003f26270 */
[----:B------:R-:W-:Y:S01]  /*2ea0*/  IMAD.HI.U32 R16, R0, R19, RZ ;  /* 0x0000001300107227 */ /* 0x000fe200078e00ff */
[----:B------:R-:W-:Y:S02]  /*2eb0*/  ISETP.GT.U32.AND P6, PT, R2, R71, PT ;  /* 0x000000470200720c */ /* 0x000fe40003fc4070 */
[----:B------:R-:W-:Y:S01]  /*2ec0*/  @!P2 IADD3 R73, -R73, RZ, RZ ;  /* 0x000000ff4949a210 */ /* 0x000fe20007ffe1ff */
[----:B------:R-:W-:Y:S01]  /*2ed0*/  IMAD.MOV R16, RZ, RZ, -R16 ;  /* 0x000000ffff107224 */ /* 0x000fe200078e0a10 */
[----:B------:R-:W-:Y:S01]  /*2ee0*/  IABS R75, R36 ;  /* 0x00000024004b7213 */ /* 0x000fe20000000000 */
[----:B------:R-:W-:Y:S01]  /*2ef0*/  @!P3 IMAD.IADD R72, R72, 0x1, -R2 ;  /* 0x000000014848b824 */ /* 0x000fe200078e0a02 */
[----:B------:R-:W-:Y:S01]  /*2f00*/  ISETP.GE.AND P3, PT, R18, RZ, PT ;  /* 0x000000ff1200720c */ /* 0x000fe20003f66270 */
[----:B------:R-:W-:Y:S01]  /*2f10*/  IMAD R74, R2, R16, R19 ;  /* 0x00000010024a7224 */ /* 0x000fe200078e0213 */
[----:B------:R-:W-:Y:S01]  /*2f20*/  IABS R19, R34 ;  /* 0x0000002200137213 */ /* 0x000fe20000000000 */
[----:B------:R-:W-:-:S04]  /*2f30*/  IMAD.HI.U32 R16, R0, R79, RZ ;  /* 0x0000004f00107227 */ /* 0x000fc800078e00ff */
[----:B------:R-:W-:Y:S01]  /*2f40*/  @!P5 IMAD.IADD R76, R76, 0x1, -R2 ;  /* 0x000000014c4cd824 */ /* 0x000fe200078e0a02 */
[----:B------:R-:W-:Y:S01]  /*2f50*/  IADD3 R17, -R16, RZ, RZ ;  /* 0x000000ff10117210 */ /* 0x000fe20007ffe1ff */
[----:B------:R-:W-:Y:S01]  /*2f60*/  IMAD.HI.U32 R16, R0, R19, RZ ;  /* 0x0000001300107227 */ /* 0x000fe200078e00ff */
[----:B------:R-:W-:Y:S02]  /*2f70*/  @!P6 IADD3 R71, R71, -R2, RZ ;  /* 0x800000024747e210 */ /* 0x000fe40007ffe0ff */
[C---:B------:R-:W-:Y:S01]  /*2f80*/  ISETP.GT.U32.AND P6, PT, R2.reuse, R74, PT ;  /* 0x0000004a0200720c */ /* 0x040fe20003fc4070 */
[C---:B------:R-:W-:Y:S01]  /*2f90*/  IMAD R79, R2.reuse, R17, R79 ;  /* 0x00000011024f7224 */ /* 0x040fe200078e024f */
[----:B------:R-:W-:Y:S01]  /*2fa0*/  ISETP.GT.U32.AND P5, PT, R2, R76, PT ;  /* 0x0000004c0200720c */ /* 0x000fe20003fa4070 */
[----:B------:R-:W-:Y:S01]  /*2fb0*/  IMAD.HI.U32 R17, R0, R75, RZ ;  /* 0x0000004b00117227 */ /* 0x000fe200078e00ff */
[----:B------:R-:W-:Y:S02]  /*2fc0*/  IADD3 R16, -R16, RZ, RZ ;  /* 0x000000ff10107210 */ /* 0x000fe40007ffe1ff */
[C---:B------:R-:W-:Y:S01]  /*2fd0*/  ISETP.GT.U32.AND P2, PT, R2.reuse, R79, PT ;  /* 0x0000004f0200720c */ /* 0x040fe20003f44070 */
[----:B------:R-:W-:Y:S01]  /*2fe0*/  VIADD R18, R3, 0x33 ;  /* 0x0000003303127836 */ /* 0x000fe20000000000 */
[----:B------:R-:W-:Y:S01]  /*2ff0*/  @!P4 IADD3 R71, -R71, RZ, RZ ;  /* 0x000000ff4747c210 */ /* 0x000fe20007ffe1ff */
[----:B------:R-:W-:-:S02]  /*3000*/  IMAD R78, R2, R16, R19 ;  /* 0x00000010024e7224 */ /* 0x000fc400078e0213 */
[----:B------:R-:W-:Y:S01]  /*3010*/  IMAD.MOV R17, RZ, RZ, -R17 ;  /* 0x000000ffff117224 */ /* 0x000fe200078e0a11 */
[----:B------:R-:W-:Y:S01]  /*3020*/  IABS R19, R18 ;  /* 0x0000001200137213 */ /* 0x000fe20000000000 */
[--C-:B------:R-:W-:Y:S01]  /*3030*/  @!P6 IMAD.IADD R74, R74, 0x1, -R2.reuse ;  /* 0x000000014a4ae824 */ /* 0x100fe200078e0a02 */
[----:B------:R-:W-:Y:S01]  /*3040*/  ISETP.GE.AND P6, PT, R30, RZ, PT ;  /* 0x000000ff1e00720c */ /* 0x000fe20003fc6270 */
[--C-:B------:R-:W-:Y:S01]  /*3050*/  @!P5 IMAD.IADD R76, R76, 0x1, -R2.reuse ;  /* 0x000000014c4cd824 */ /* 0x100fe200078e0a02 */
[C---:B------:R-:W-:Y:S01]  /*3060*/  ISETP.GT.U32.AND P5, PT, R2.reuse, R78, PT ;  /* 0x0000004e0200720c */ /* 0x040fe20003fa4070 */
[C---:B------:R-:W-:Y:S01]  /*3070*/  IMAD R80, R2.reuse, R17, R75 ;  /* 0x0000001102507224 */ /* 0x040fe200078e024b */
[----:B------:R-:W-:Y:S01]  /*3080*/  ISETP.GT.U32.AND P4, PT, R2, R74, PT ;  /* 0x0000004a0200720c */ /* 0x000fe20003f84070 */
[----:B------:R-:W-:Y:S01]  /*3090*/  @!P2 IMAD.IADD R79, R79, 0x1, -R2 ;  /* 0x000000014f4fa824 */ /* 0x000fe200078e0a02 */
[----:B------:R-:W-:Y:S01]  /*30a0*/  IADD3 R30, R3, 0x34, RZ ;  /* 0x00000034031e7810 */ /* 0x000fe20007ffe0ff */
[----:B------:R-:W-:Y:S01]  /*30b0*/  IMAD.HI.U32 R16, R0, R19, RZ ;  /* 0x0000001300107227 */ /* 0x000fe200078e00ff */
[----:B------:R-:W-:-:S02]  /*30c0*/  @!P3 IADD3 R76, -R76, RZ, RZ ;  /* 0x000000ff4c4cb210 */ /* 0x000fc40007ffe1ff */
[----:B------:R-:W-:Y:S01]  /*30d0*/  IABS R87, R30 ;  /* 0x0000001e00577213 */ /* 0x000fe20000000000 */
[----:B------:R-:W-:Y:S01]  /*30e0*/  IMAD.MOV R16, RZ, RZ, -R16 ;  /* 0x000000ffff107224 */ /* 0x000fe200078e0a10 */
[----:B------:R-:W-:Y:S01]  /*30f0*/  ISETP.GT.U32.AND P2, PT, R2, R79, PT ;  /* 0x0000004f0200720c */ /* 0x000fe20003f44070 */
[----:B------:R-:W-:Y:S01]  /*3100*/  @!P0 IMAD.MOV R72, RZ, RZ, -R72 ;  /* 0x000000ffff488224 */ /* 0x000fe200078e0a48 */
[----:B------:R-:W-:Y:S01]  /*3110*/  ISETP.GE.AND P0, PT, R34, RZ, PT ;  /* 0x000000ff2200720c */ /* 0x000fe20003f06270 */
[----:B------:R-:W-:Y:S01]  /*3120*/  @!P5 IMAD.IADD R78, R78, 0x1, -R2 ;  /* 0x000000014e4ed824 */ /* 0x000fe200078e0a02 */
[----:B------:R-:W-:Y:S01]  /*3130*/  IADD3 R34, R3, 0x35, RZ ;  /* 0x0000003503227810 */ /* 0x000fe20007ffe0ff */
[----:B------:R-:W-:Y:S01]  /*3140*/  IMAD.HI.U32 R17, R0, R87, RZ ;  /* 0x0000005700117227 */ /* 0x000fe200078e00ff */
[----:B------:R-:W-:Y:S02]  /*3150*/  @!P4 IADD3 R74, R74, -R2, RZ ;  /* 0x800000024a4ac210 */ /* 0x000fe40007ffe0ff */
[C---:B------:R-:W-:Y:S01]  /*3160*/  ISETP.GT.U32.AND P5, PT, R2.reuse, R78, PT ;  /* 0x0000004e0200720c */ /* 0x040fe20003fa4070 */
[----:B------:R-:W-:Y:S01]  /*3170*/  IMAD R82, R2, R16, R19 ;  /* 0x0000001002527224 */ /* 0x000fe200078e0213 */
[----:B------:R-:W-:-:S02]  /*3180*/  @!P1 IADD3 R74, -R74, RZ, RZ ;  /* 0x000000ff4a4a9210 */ /* 0x000fc40007ffe1ff */
[C---:B------:R-:W-:Y:S01]  /*3190*/  ISETP.GT.U32.AND P1, PT, R2.reuse, R80, PT ;  /* 0x000000500200720c */ /* 0x040fe20003f24070 */
[----:B------:R-:W-:Y:S01]  /*31a0*/  @!P2 IMAD.IADD R79, R79, 0x1, -R2 ;  /* 0x000000014f4fa824 */ /* 0x000fe200078e0a02 */
[----:B------:R-:W-:Y:S02]  /*31b0*/  IADD3 R17, -R17, RZ, RZ ;  /* 0x000000ff11117210 */ /* 0x000fe40007ffe1ff */
[----:B------:R-:W-:Y:S02]  /*31c0*/  IABS R75, R34 ;  /* 0x00000022004b7213 */ /* 0x000fe40000000000 */
[----:B------:R-:W-:Y:S01]  /*31d0*/  @!P6 IADD3 R79, -R79, RZ, RZ ;  /* 0x000000ff4f4fe210 */ /* 0x000fe20007ffe1ff */
[----:B------:R-:W-:Y:S01]  /*31e0*/  IMAD R87, R2, R17, R87 ;  /* 0x0000001102577224 */ /* 0x000fe200078e0257 */
[----:B------:R-:W-:Y:S01]  /*31f0*/  ISETP.GE.AND P3, PT, R18, RZ, PT ;  /* 0x000000ff1200720c */ /* 0x000fe20003f66270 */
[----:B------:R-:W-:Y:S01]  /*3200*/  VIADD R18, R3, 0x36 ;  /* 0x0000003603127836 */ /* 0x000fe20000000000 */
[----:B------:R-:W-:Y:S01]  /*3210*/  @!P5 IADD3 R78, R78, -R2, RZ ;  /* 0x800000024e4ed210 */ /* 0x000fe20007ffe0ff */
[----:B------:R-:W-:Y:S01]  /*3220*/  IMAD.HI.U32 R16, R0, R75, RZ ;  /* 0x0000004b00107227 */ /* 0x000fe200078e00ff */
[----:B------:R-:W-:-:S02]  /*3230*/  ISETP.GT.U32.AND P5, PT, R2, R82, PT ;  /* 0x000000520200720c */ /* 0x000fc40003fa4070 */
[----:B------:R-:W-:Y:S01]  /*3240*/  @!P1 IADD3 R80, R80, -R2, RZ ;  /* 0x8000000250509210 */ /* 0x000fe20007ffe0ff */
[----:B------:R-:W-:Y:S01]  /*3250*/  IMAD.MOV R16, RZ, RZ, -R16 ;  /* 0x000000ffff107224 */ /* 0x000fe200078e0a10 */
[C---:B------:R-:W-:Y:S01]  /*3260*/  ISETP.GT.U32.AND P6, PT, R2.reuse, R87, PT ;  /* 0x000000570200720c */ /* 0x040fe20003fc4070 */
[----:B------:R-:W-:Y:S01]  /*3270*/  @!P0 IMAD.MOV R78, RZ, RZ, -R78 ;  /* 0x000000ffff4e8224 */ /* 0x000fe200078e0a4e */
[C---:B------:R-:W-:Y:S01]  /*3280*/  ISETP.GT.U32.AND P1, PT, R2.reuse, R80, PT ;  /* 0x000000500200720c */ /* 0x040fe20003f24070 */
[----:B------:R-:W-:Y:S01]  /*3290*/  IMAD R84, R2, R16, R75 ;  /* 0x0000001002547224 */ /* 0x000fe200078e024b */
[----:B------:R-:W-:Y:S02]  /*32a0*/  IABS R17, R18 ;  /* 0x0000001200117213 */ /* 0x000fe40000000000 */
[----:B------:R-:W-:Y:S01]  /*32b0*/  ISETP.GE.AND P2, PT, R30, RZ, PT ;  /* 0x000000ff1e00720c */ /* 0x000fe20003f46270 */
[----:B------:R-:W-:Y:S01]  /*32c0*/  VIADD R30, R3, 0x38 ;  /* 0x00000038031e7836 */ /* 0x000fe20000000000 */
[----:B------:R-:W-:Y:S01]  /*32d0*/  ISETP.GE.AND P0, PT, R34, RZ, PT ;  /* 0x000000ff2200720c */ /* 0x000fe20003f06270 */
[----:B------:R-:W-:Y:S01]  /*32e0*/  IMAD.HI.U32 R16, R0, R17, RZ ;  /* 0x0000001100107227 */ /* 0x000fe200078e00ff */
[----:B------:R-:W-:-:S02]  /*32f0*/  @!P5 IADD3 R82, R82, -R2, RZ ;  /* 0x800000025252d210 */ /* 0x000fc40007ffe0ff */
[----:B------:R-:W-:Y:S01]  /*3300*/  IABS R75, R30 ;  /* 0x0000001e004b7213 */ /* 0x000fe20000000000 */
[----:B------:R-:W-:Y:S01]  /*3310*/  IMAD.MOV R16, RZ, RZ, -R16 ;  /* 0x000000ffff107224 */ /* 0x000fe200078e0a10 */
[----:B------:R-:W-:Y:S02]  /*3320*/  @!P6 IADD3 R87, R87, -R2, RZ ;  /* 0x800000025757e210 */ /* 0x000fe40007ffe0ff */
[C---:B------:R-:W-:Y:S01]  /*3330*/  ISETP.GT.U32.AND P5, PT, R2.reuse, R82, PT ;  /* 0x000000520200720c */ /* 0x040fe20003fa4070 */
[----:B------:R-:W-:Y:S01]  /*3340*/  IMAD R86, R2, R16, R17 ;  /* 0x0000001002567224 */ /* 0x000fe200078e0211 */
[----:B------:R-:W-:Y:S01]  /*3350*/  @!P1 IADD3 R80, R80, -R2, RZ ;  /* 0x8000000250509210 */ /* 0x000fe20007ffe0ff */
[----:B------:R-:W-:Y:S01]  /*3360*/  IMAD.HI.U32 R17, R0, R75, RZ ;  /* 0x0000004b00117227 */ /* 0x000fe200078e00ff */
[----:B------:R-:W-:Y:S02]  /*3370*/  ISETP.GT.U32.AND P6, PT, R2, R87, PT ;  /* 0x000000570200720c */ /* 0x000fe40003fc4070 */
[----:B------:R-:W-:Y:S01]  /*3380*/  ISETP.GE.AND P1, PT, R18, RZ, PT ;  /* 0x000000ff1200720c */ /* 0x000fe20003f26270 */
[----:B------:R-:W-:Y:S01]  /*3390*/  VIADD R18, R3, 0x37 ;  /* 0x0000003703127836 */ /* 0x000fe20000000000 */
[----:B------:R-:W-:-:S02]  /*33a0*/  IADD3 R17, -R17, RZ, RZ ;  /* 0x000000ff11117210 */ /* 0x000fc40007ffe1ff */
[----:B------:R-:W-:Y:S02]  /*33b0*/  IADD3 R34, R3, 0x39, RZ ;  /* 0x0000003903227810 */ /* 0x000fe40007ffe0ff */
[----:B------:R-:W-:Y:S01]  /*33c0*/  IABS R19, R18 ;  /* 0x0000001200137213 */ /* 0x000fe20000000000 */
[----:B------:R-:W-:Y:S01]  /*33d0*/  IMAD R90, R2, R17, R75 ;  /* 0x00000011025a7224 */ /* 0x000fe200078e024b */
[----:B------:R-:W-:Y:S02]  /*33e0*/  @!P5 IADD3 R82, R82, -R2, RZ ;  /* 0x800000025252d210 */ /* 0x000fe40007ffe0ff */
[----:B------:R-:W-:Y:S01]  /*33f0*/  ISETP.GT.U32.AND P5, PT, R2, R84, PT ;  /* 0x000000540200720c */ /* 0x000fe20003fa4070 */
[----:B------:R-:W-:Y:S01]  /*3400*/  IMAD.HI.U32 R16, R0, R19, RZ ;  /* 0x0000001300107227 */ /* 0x000fe200078e00ff */
[----:B------:R-:W-:Y:S02]  /*3410*/  IABS R77, R34 ;  /* 0x00000022004d7213 */ /* 0x000fe40000000000 */
[----:B------:R-:W-:Y:S01]  /*3420*/  ISETP.GE.AND P4, PT, R36, RZ, PT ;  /* 0x000000ff2400720c */ /* 0x000fe20003f86270 */
[----:B------:R-:W-:Y:S01]  /*3430*/  @!P6 IMAD.IADD R87, R87, 0x1, -R2 ;  /* 0x000000015757e824 */ /* 0x000fe200078e0a02 */
[----:B------:R-:W-:Y:S01]  /*3440*/  ISETP.GT.U32.AND P6, PT, R2, R86, PT ;  /* 0x000000560200720c */ /* 0x000fe20003fc4070 */
[----:B------:R-:W-:Y:S01]  /*3450*/  IMAD.MOV R16, RZ, RZ, -R16 ;  /* 0x000000ffff107224 */ /* 0x000fe200078e0a10 */
[----:B------:R-:W-:Y:S01]  /*3460*/  @!P3 IADD3 R82, -R82, RZ, RZ ;  /* 0x000000ff5252b210 */ /* 0x000fe20007ffe1ff */
[----:B------:R-:W-:-:S02]  /*3470*/  VIADD R36, R3, 0x3a ;  /* 0x0000003a03247836 */ /* 0x000fc40000000000 */
[----:B------:R-:W-:Y:S01]  /*3480*/  IMAD R88, R2, R16, R19 ;  /* 0x0000001002587224 */ /* 0x000fe200078e0213 */
[----:B------:R-:W-:Y:S01]  /*3490*/  IABS R19, R38 ;  /* 0x0000002600137213 */ /* 0x000fe20000000000 */
[----:B------:R-:W-:Y:S01]  /*34a0*/  @!P5 IMAD.IADD R84, R84, 0x1, -R2 ;  /* 0x000000015454d824 */ /* 0x000fe200078e0a02 */
[----:B------:R-:W-:Y:S01]  /*34b0*/  IABS R81, R36 ;  /* 0x0000002400517213 */ /* 0x000fe20000000000 */
[----:B------:R-:W-:Y:S01]  /*34c0*/  IMAD.HI.U32 R16, R0, R77, RZ ;  /* 0x0000004d00107227 */ /* 0x000fe200078e00ff */
[----:B------:R-:W-:-:S03]  /*34d0*/  ISETP.GT.U32.AND P5, PT, R2, R88, PT ;  /* 0x000000580200720c */ /* 0x000fc60003fa4070 */
[----:B------:R-:W-:Y:S01]  /*34e0*/  @!P6 IMAD.IADD R86, R86, 0x1, -R2 ;  /* 0x000000015656e824 */ /* 0x000fe200078e0a02 */
[----:B------:R-:W-:Y:S01]  /*34f0*/  ISETP.GT.U32.AND P6, PT, R2, R90, PT ;  /* 0x0000005a0200720c */ /* 0x000fe20003fc4070 */
[----:B------:R-:W-:Y:S02]  /*3500*/  IMAD.MOV R16, RZ, RZ, -R16 ;  /* 0x000000ffff107224 */ /* 0x000fe400078e0a10 */
[----:B------:R-:W-:-:S04]  /*3510*/  IMAD.HI.U32 R17, R0, R81, RZ ;  /* 0x0000005100117227 */ /* 0x000fc800078e00ff */
[----:B------:R-:W-:Y:S01]  /*3520*/  IMAD R92, R2, R16, R77 ;  /* 0x00000010025c7224 */ /* 0x000fe200078e024d */
[----:B------:R-:W-:Y:S01]  /*3530*/  IADD3 R17, -R17, RZ, RZ ;  /* 0x000000ff11117210 */ /* 0x000fe20007ffe1ff */
[----:B------:R-:W-:Y:S01]  /*3540*/  IMAD.HI.U32 R16, R0, R19, RZ ;  /* 0x0000001300107227 */ /* 0x000fe200078e00ff */
[----:B------:R-:W-:Y:S02]  /*3550*/  @!P5 IADD3 R88, R88, -R2, RZ ;  /* 0x800000025858d210 */ /* 0x000fe40007ffe0ff */
[----:B------:R-:W-:Y:S01]  /*3560*/  ISETP.GT.U32.AND P5, PT, R2, R86, PT ;  /* 0x000000560200720c */ /* 0x000fe20003fa4070 */
[----:B------:R-:W-:Y:S01]  /*3570*/  @!P6 IMAD.IADD R90, R90, 0x1, -R2 ;  /* 0x000000015a5ae824 */ /* 0x000fe200078e0a02 */
[----:B------:R-:W-:Y:S01]  /*3580*/  ISETP.GT.U32.AND P6, PT, R2, R88, PT ;  /* 0x000000580200720c */ /* 0x000fe20003fc4070 */
[----:B------:R-:W-:Y:S01]  /*3590*/  @!P4 IMAD.MOV R80, RZ, RZ, -R80 ;  /* 0x000000ffff50c224 */ /* 0x000fe200078e0a50 */
[----:B------:R-:W-:Y:S01]  /*35a0*/  IADD3 R16, -R16, RZ, RZ ;  /* 0x000000ff10107210 */ /* 0x000fe20007ffe1ff */
[C---:B------:R-:W-:Y:S01]  /*35b0*/  IMAD R96, R2.reuse, R17, R81 ;  /* 0x0000001102607224 */ /* 0x040fe200078e0251 */
[C---:B------:R-:W-:Y:S01]  /*35c0*/  ISETP.GT.U32.AND P3, PT, R2.reuse, R90, PT ;  /* 0x0000005a0200720c */ /* 0x040fe20003f64070 */
[----:B------:R-:W-:Y:S01]  /*35d0*/  @!P2 IMAD.MOV R87, RZ, RZ, -R87 ;  /* 0x000000ffff57a224 */ /* 0x000fe200078e0a57 */
[C---:B------:R-:W-:Y:S01]  /*35e0*/  ISETP.GT.U32.AND P4, PT, R2.reuse, R84, PT ;  /* 0x000000540200720c */ /* 0x040fe20003f84070 */
[----:B------:R-:W-:Y:S01]  /*35f0*/  IMAD R98, R2, R16, R19 ;  /* 0x0000001002627224 */ /* 0x000fe200078e0213 */
[----:B------:R-:W-:-:S02]  /*3600*/  IABS R17, R40 ;  /* 0x0000002800117213 */ /* 0x000fc40000000000 */
[----:B------:R-:W-:Y:S01]  /*3610*/  ISETP.GT.U32.AND P2, PT, R2, R92, PT ;  /* 0x0000005c0200720c */ /* 0x000fe20003f44070 */
[--C-:B------:R-:W-:Y:S01]  /*3620*/  @!P5 IMAD.IADD R86, R86, 0x1, -R2.reuse ;  /* 0x000000015656d824 */ /* 0x100fe200078e0a02 */
[----:B------:R-:W-:Y:S01]  /*3630*/  ISETP.GE.AND P5, PT, R18, RZ, PT ;  /* 0x000000ff1200720c */ /* 0x000fe20003fa6270 */
[----:B------:R-:W-:Y:S01]  /*3640*/  @!P6 IMAD.IADD R88, R88, 0x1, -R2 ;  /* 0x000000015858e824 */ /* 0x000fe200078e0a02 */
[----:B------:R-:W-:Y:S01]  /*3650*/  ISETP.GT.U32.AND P6, PT, R2, R98, PT ;  /* 0x000000620200720c */ /* 0x000fe20003fc4070 */
[----:B------:R-:W-:Y:S01]  /*3660*/  IMAD.HI.U32 R16, R0, R17, RZ ;  /* 0x0000001100107227 */ /* 0x000fe200078e00ff */
[----:B------:R-:W-:Y:S02]  /*3670*/  IADD3 R18, R3, 0x3d, RZ ;  /* 0x0000003d03127810 */ /* 0x000fe40007ffe0ff */
[-C--:B------:R-:W-:Y:S01]  /*3680*/  @!P3 IADD3 R90, R90, -R2.reuse, RZ ;  /* 0x800000025a5ab210 */ /* 0x080fe20007ffe0ff */
[----:B------:R-:W-:Y:S01]  /*3690*/  IMAD.MOV R16, RZ, RZ, -R16 ;  /* 0x000000ffff107224 */ /* 0x000fe200078e0a10 */
[----:B------:R-:W-:Y:S01]  /*36a0*/  ISETP.GE.AND P3, PT, R30, RZ, PT ;  /* 0x000000ff1e00720c */ /* 0x000fe20003f66270 */
[----:B------:R-:W-:Y:S01]  /*36b0*/  @!P1 IMAD.MOV R86, RZ, RZ, -R86 ;  /* 0x000000ffff569224 */ /* 0x000fe200078e0a56 */
[----:B------:R-:W-:Y:S01]  /*36c0*/  @!P4 IADD3 R84, R84, -R2, RZ ;  /* 0x800000025454c210 */ /* 0x000fe20007ffe0ff */
[C---:B------:R-:W-:Y:S01]  /*36d0*/  IMAD R100, R2.reuse, R16, R17 ;  /* 0x0000001002647224 */ /* 0x040fe200078e0211 */
[----:B------:R-:W-:-:S02]  /*36e0*/  ISETP.GT.U32.AND P4, PT, R2, R96, PT ;  /* 0x000000600200720c */ /* 0x000fc40003f84070 */
[----:B------:R-:W-:Y:S01]  /*36f0*/  IABS R19, R18 ;  /* 0x0000001200137213 */ /* 0x000fe20000000000 */
[----:B------:R-:W-:Y:S01]  /*3700*/  @!P6 IMAD.IADD R98, R98, 0x1, -R2 ;  /* 0x000000016262e824 */ /* 0x000fe200078e0a02 */
[----:B------:R-:W-:Y:S02]  /*3710*/  IADD3 R30, R3, 0x3e, RZ ;  /* 0x0000003e031e7810 */ /* 0x000fe40007ffe0ff */
[----:B------:R-:W-:Y:S01]  /*3720*/  @!P2 IADD3 R92, R92, -R2, RZ ;  /* 0x800000025c5ca210 */ /* 0x000fe20007ffe0ff */
[----:B------:R-:W-:Y:S01]  /*3730*/  IMAD.HI.U32 R16, R0, R19, RZ ;  /* 0x0000001300107227 */ /* 0x000fe200078e00ff */
[----:B------:R-:W-:Y:S02]  /*3740*/  ISETP.GT.U32.AND P6, PT, R2, R98, PT ;  /* 0x000000620200720c */ /* 0x000fe40003fc4070 */
[----:B------:R-:W-:Y:S01]  /*3750*/  @!P3 IADD3 R90, -R90, RZ, RZ ;  /* 0x000000ff5a5ab210 */ /* 0x000fe20007ffe1ff */
[----:B------:R-:W-:Y:S01]  /*3760*/  IMAD.MOV R16, RZ, RZ, -R16 ;  /* 0x000000ffff107224 */ /* 0x000fe200078e0a10 */
[----:B------:R-:W-:Y:S01]  /*3770*/  ISETP.GT.U32.AND P3, PT, R2, R100, PT ;  /* 0x000000640200720c */ /* 0x000fe20003f64070 */
[----:B------:R-:W-:Y:S01]  /*3780*/  @!P4 IMAD.IADD R96, R96, 0x1, -R2 ;  /* 0x000000016060c824 */ /* 0x000fe200078e0a02 */
[----:B------:R-:W-:Y:S01]  /*3790*/  IABS R17, R30 ;  /* 0x0000001e00117213 */ /* 0x000fe20000000000 */
[----:B------:R-:W-:Y:S01]  /*37a0*/  IMAD R94, R2, R16, R19 ;  /* 0x00000010025e7224 */ /* 0x000fe200078e0213 */
[----:B------:R-:W-:-:S02]  /*37b0*/  @!P0 IADD3 R84, -R84, RZ, RZ ;  /* 0x000000ff54548210 */ /* 0x000fc40007ffe1ff */
[----:B------:R-:W-:Y:S01]  /*37c0*/  ISETP.GT.U32.AND P1, PT, R2, R96, PT ;  /* 0x000000600200720c */ /* 0x000fe20003f24070 */
[----:B------:R-:W-:Y:S01]  /*37d0*/  IMAD.HI.U32 R16, R0, R17, RZ ;  /* 0x0000001100107227 */ /* 0x000fe200078e00ff */
[----:B------:R-:W-:Y:S02]  /*37e0*/  ISETP.GE.AND P2, PT, R34, RZ, PT ;  /* 0x000000ff2200720c */ /* 0x000fe40003f46270 */
[----:B------:R-:W-:Y:S01]  /*37f0*/  ISETP.GT.U32.AND P0, PT, R2, R92, PT ;  /* 0x0000005c0200720c */ /* 0x000fe20003f04070 */
[----:B------:R-:W-:Y:S01]  /*3800*/  @!P6 IMAD.IADD R98, R98, 0x1, -R2 ;  /* 0x000000016262e824 */ /* 0x000fe200078e0a02 */
[----:B------:R-:W-:Y:S01]  /*3810*/  ISETP.GT.U32.AND P6, PT, R2, R94, PT ;  /* 0x0000005e0200720c */ /* 0x000fe20003fc4070 */
[----:B------:R-:W-:Y:S01]  /*3820*/  IMAD.MOV R16, RZ, RZ, -R16 ;  /* 0x000000ffff107224 */ /* 0x000fe200078e0a10 */
[----:B------:R-:W-:Y:S02]  /*3830*/  @!P3 IADD3 R100, R100, -R2, RZ ;  /* 0x800000026464b210 */ /* 0x000fe40007ffe0ff */
[----:B------:R-:W-:Y:S01]  /*3840*/  IADD3 R34, R3, 0x3f, RZ ;  /* 0x0000003f03227810 */ /* 0x000fe20007ffe0ff */
[C---:B------:R-:W-:Y:S01]  /*3850*/  IMAD R102, R2.reuse, R16, R17 ;  /* 0x0000001002667224 */ /* 0x040fe200078e0211 */
[----:B------:R-:W-:-:S02]  /*3860*/  ISETP.GT.U32.AND P3, PT, R2, R100, PT ;  /* 0x000000640200720c */ /* 0x000fc40003f64070 */
[----:B------:R-:W-:Y:S02]  /*3870*/  @!P1 IADD3 R96, R96, -R2, RZ ;  /* 0x8000000260609210 */ /* 0x000fe40007ffe0ff */
[----:B------:R-:W-:Y:S01]  /*3880*/  ISETP.GE.AND P1, PT, R18, RZ, PT ;  /* 0x000000ff1200720c */ /* 0x000fe20003f26270 */
[----:B------:R-:W-:Y:S01]  /*3890*/  @!P0 IMAD.IADD R92, R92, 0x1, -R2 ;  /* 0x000000015c5c8824 */ /* 0x000fe200078e0a02 */
[----:B------:R-:W-:Y:S02]  /*38a0*/  IABS R18, R34 ;  /* 0x0000002200127213 */ /* 0x000fe40000000000 */
[----:B------:R-:W-:Y:S01]  /*38b0*/  @!P6 IADD3 R94, R94, -R2, RZ ;  /* 0x800000025e5ee210 */ /* 0x000fe20007ffe0ff */
[----:B------:R-:W-:Y:S01]  /*38c0*/  @!P2 IMAD.MOV R92, RZ, RZ, -R92 ;  /* 0x000000ffff5ca224 */ /* 0x000fe200078e0a5c */
[----:B------:R-:W-:Y:S01]  /*38d0*/  ISETP.GE.AND P4, PT, R36, RZ, PT ;  /* 0x000000ff2400720c */ /* 0x000fe20003f86270 */
[----:B------:R-:W-:Y:S01]  /*38e0*/  IMAD.MOV.U32 R17, RZ, RZ, R18 ;  /* 0x000000ffff117224 */ /* 0x000fe200078e0012 */
[----:B------:R-:W-:-:S02]  /*38f0*/  ISETP.GT.U32.AND P6, PT, R2, R94, PT ;  /* 0x0000005e0200720c */ /* 0x000fc40003fc4070 */
[----:B------:R-:W-:Y:S01]  /*3900*/  @!P3 IADD3 R100, R100, -R2, RZ ;  /* 0x800000026464b210 */ /* 0x000fe20007ffe0ff */
[----:B------:R-:W-:Y:S01]  /*3910*/  IMAD.HI.U32 R16, R0, R17, RZ ;  /* 0x0000001100107227 */ /* 0x000fe200078e00ff */
[----:B------:R-:W-:Y:S02]  /*3920*/  ISETP.GT.U32.AND P3, PT, R2, R102, PT ;  /* 0x000000660200720c */ /* 0x000fe40003f64070 */
[----:B------:R-:W-:Y:S01]  /*3930*/  ISETP.GE.AND P2, PT, R30, RZ, PT ;  /* 0x000000ff1e00720c */ /* 0x000fe20003f46270 */
[----:B------:R-:W-:Y:S01]  /*3940*/  IMAD.MOV R16, RZ, RZ, -R16 ;  /* 0x000000ffff107224 */ /* 0x000fe200078e0a10 */
[C---:B------:R-:W-:Y:S02]  /*3950*/  IADD3 R30, R3.reuse, 0x40, RZ ;  /* 0x00000040031e7810 */ /* 0x040fe40007ffe0ff */
[----:B------:R-:W-:Y:S01]  /*3960*/  @!P5 IADD3 R88, -R88, RZ, RZ ;  /* 0x000000ff5858d210 */ /* 0x000fe20007ffe1ff */
[----:B------:R-:W-:Y:S01]  /*3970*/  IMAD R104, R2, R16, R17 ;  /* 0x0000001002687224 */ /* 0x000fe200078e0211 */
[----:B------:R-:W-:Y:S01]  /*3980*/  ISETP.GE.AND P5, PT, R38, RZ, PT ;  /* 0x000000ff2600720c */ /* 0x000fe20003fa6270 */
[C---:B------:R-:W-:Y:S01]  /*3990*/  VIADD R38, R3.reuse, 0x42 ;  /* 0x0000004203267836 */ /* 0x040fe20000000000 */
[----:B------:R-:W-:Y:S01]  /*39a0*/  IADD3 R36, R3, 0x41, RZ ;  /* 0x0000004103247810 */ /* 0x000fe20007ffe0ff */
[----:B------:R-:W-:Y:S01]  /*39b0*/  @!P4 IMAD.MOV R96, RZ, RZ, -R96 ;  /* 0x000000ffff60c224 */ /* 0x000fe200078e0a60 */
[----:B------:R-:W-:-:S02]  /*39c0*/  IABS R19, R30 ;  /* 0x0000001e00137213 */ /* 0x000fc40000000000 */
[----:B------:R-:W-:Y:S02]  /*39d0*/  IABS R75, R36 ;  /* 0x00000024004b7213 */ /* 0x000fe40000000000 */
[----:B------:R-:W-:Y:S01]  /*39e0*/  @!P6 IADD3 R94, R94, -R2, RZ ;  /* 0x800000025e5ee210 */ /* 0x000fe20007ffe0ff */
[----:B------:R-:W-:Y:S01]  /*39f0*/  IMAD.HI.U32 R16, R0, R19, RZ ;  /* 0x0000001300107227 */ /* 0x000fe200078e00ff */
[----:B------:R-:W-:Y:S02]  /*3a00*/  IABS R77, R38 ;  /* 0x00000026004d7213 */ /* 0x000fe40000000000 */
[----:B------:R-:W-:Y:S01]  /*3a10*/  ISETP.GT.U32.AND P6, PT, R2, R104, PT ;  /* 0x000000680200720c */ /* 0x000fe20003fc4070 */
[----:B------:R-:W-:Y:S01]  /*3a20*/  IMAD.HI.U32 R17, R0, R75, RZ ;  /* 0x0000004b00117227 */ /* 0x000fe200078e00ff */
[----:B------:R-:W-:Y:S02]  /*3a30*/  @!P3 IADD3 R102, R102, -R2, RZ ;  /* 0x800000026666b210 */ /* 0x000fe40007ffe0ff */
[----:B------:R-:W-:Y:S01]  /*3a40*/  ISETP.GE.AND P0, PT, R40, RZ, PT ;  /* 0x000000ff2800720c */ /* 0x000fe20003f06270 */
[----:B------:R-:W-:Y:S01]  /*3a50*/  VIADD R40, R3, 0x43 ;  /* 0x0000004303287836 */ /* 0x000fe20000000000 */
[----:B------:R-:W-:Y:S01]  /*3a60*/  ISETP.GT.U32.AND P4, PT, R2, R102, PT ;  /* 0x000000660200720c */ /* 0x000fe20003f84070 */
[----:B------:R-:W-:Y:S01]  /*3a70*/  IMAD.HI.U32 R18, R0, R77, RZ ;  /* 0x0000004d00127227 */ /* 0x000fe200078e00ff */
[----:B------:R-:W-:-:S02]  /*3a80*/  IADD3 R17, -R17, RZ, RZ ;  /* 0x000000ff11117210 */ /* 0x000fc40007ffe1ff */
[----:B------:R-:W-:Y:S01]  /*3a90*/  @!P5 IADD3 R98, -R98, RZ, RZ ;  /* 0x000000ff6262d210 */ /* 0x000fe20007ffe1ff */
[----:B------:R-:W-:Y:S01]  /*3aa0*/  IMAD.MOV R16, RZ, RZ, -R16 ;  /* 0x000000ffff107224 */ /* 0x000fe200078e0a10 */
[----:B------:R-:W-:Y:S01]  /*3ab0*/  @!P1 IADD3 R94, -R94, RZ, RZ ;  /* 0x000000ff5e5e9210 */ /* 0x000fe20007ffe1ff */
[----:B------:R-:W-:Y:S01]  /*3ac0*/  IMAD.MOV R18, RZ, RZ, -R18 ;  /* 0x000000ffff127224 */ /* 0x000fe200078e0a12 */
[----:B------:R-:W-:Y:S01]  /*3ad0*/  @!P6 IADD3 R104, R104, -R2, RZ ;  /* 0x800000026868e210 */ /* 0x000fe20007ffe0ff */
[C---:B------:R-:W-:Y:S01]  /*3ae0*/  IMAD R110, R2.reuse, R16, R19 ;  /* 0x00000010026e7224 */ /* 0x040fe200078e0213 */
[----:B------:R-:W-:Y:S01]  /*3af0*/  IABS R16, R40 ;  /* 0x0000002800107213 */ /* 0x000fe20000000000 */
[C---:B------:R-:W-:Y:S01]  /*3b00*/  IMAD R108, R2.reuse, R18, R77 ;  /* 0x00000012026c7224 */ /* 0x040fe200078e024d */
[C---:B------:R-:W-:Y:S01]  /*3b10*/  ISETP.GT.U32.AND P6, PT, R2.reuse, R104, PT ;  /* 0x000000680200720c */ /* 0x040fe20003fc4070 */
[C---:B------:R-:W-:Y:S01]  /*3b20*/  IMAD R106, R2.reuse, R17, R75 ;  /* 0x00000011026a7224 */ /* 0x040fe200078e024b */
[----:B------:R-:W-:Y:S01]  /*3b30*/  ISETP.GT.U32.AND P5, PT, R2, R110, PT ;  /* 0x0000006e0200720c */ /* 0x000fe20003fa4070 */
[----:B------:R-:W-:Y:S01]  /*3b40*/  IMAD.MOV.U32 R17, RZ, RZ, R16 ;  /* 0x000000ffff117224 */ /* 0x000fe200078e0010 */
[----:B------:R-:W-:Y:S01]  /*3b50*/  ISETP.GE.AND P1, PT, R30, RZ, PT ;  /* 0x000000ff1e00720c */ /* 0x000fe20003f26270 */
[----:B------:R-:W-:Y:S01]  /*3b60*/  @!P4 IMAD.IADD R102, R102, 0x1, -R2 ;  /* 0x000000016666c824 */ /* 0x000fe200078e0a02 */
[C---:B------:R-:W-:Y:S01]  /*3b70*/  ISETP.GT.U32.AND P4, PT, R2.reuse, R108, PT ;  /* 0x0000006c0200720c */ /* 0x040fe20003f84070 */
[----:B------:R-:W-:Y:S01]  /*3b80*/  @!P0 IMAD.MOV R100, RZ, RZ, -R100 ;  /* 0x000000ffff648224 */ /* 0x000fe200078e0a64 */
[----:B------:R-:W-:Y:S01]  /*3b90*/  ISETP.GT.U32.AND P0, PT, R2, R106, PT ;  /* 0x0000006a0200720c */ /* 0x000fe20003f04070 */
[----:B------:R-:W-:Y:S01]  /*3ba0*/  IMAD.HI.U32 R16, R0, R17, RZ ;  /* 0x0000001100107227 */ /* 0x000fe200078e00ff */
[----:B------:R-:W-:-:S02]  /*3bb0*/  ISETP.GE.AND P3, PT, R34, RZ, PT ;  /* 0x000000ff2200720c */ /* 0x000fc40003f66270 */
[----:B------:R-:W-:Y:S01]  /*3bc0*/  @!P2 IADD3 R102, -R102, RZ, RZ ;  /* 0x000000ff6666a210 */ /* 0x000fe20007ffe1ff */
[C---:B------:R-:W-:Y:S01]  /*3bd0*/  VIADD R30, R3.reuse, 0x44 ;  /* 0x00000044031e7836 */ /* 0x040fe20000000000 */
[----:B------:R-:W-:Y:S01]  /*3be0*/  IADD3 R16, -R16, RZ, RZ ;  /* 0x000000ff10107210 */ /* 0x000fe20007ffe1ff */
[--C-:B------:R-:W-:Y:S01]  /*3bf0*/  @!P5 IMAD.IADD R110, R110, 0x1, -R2.reuse ;  /* 0x000000016e6ed824 */ /* 0x100fe200078e0a02 */
[----:B------:R-:W-:Y:S02]  /*3c00*/  @!P6 IADD3 R104, R104, -R2, RZ ;  /* 0x800000026868e210 */ /* 0x000fe40007ffe0ff */
[----:B------:R-:W-:Y:S01]  /*3c10*/  IABS R18, R30 ;  /* 0x0000001e00127213 */ /* 0x000fe20000000000 */
[----:B------:R-:W-:Y:S01]  /*3c20*/  IMAD R112, R2, R16, R17 ;  /* 0x0000001002707224 */ /* 0x000fe200078e0211 */
[----:B------:R-:W-:Y:S01]  /*3c30*/  IADD3 R34, R3, 0x46, RZ ;  /* 0x0000004603227810 */ /* 0x000fe20007ffe0ff */
[--C-:B------:R-:W-:Y:S01]  /*3c40*/  @!P4 IMAD.IADD R108, R108, 0x1, -R2.reuse ;  /* 0x000000016c6cc824 */ /* 0x100fe200078e0a02 */
[----:B------:R-:W-:Y:S01]  /*3c50*/  MOV R17, R18 ;  /* 0x0000001200117202 */ /* 0x000fe20000000f00 */
[----:B------:R-:W-:Y:S01]  /*3c60*/  @!P0 IMAD.IADD R106, R106, 0x1, -R2 ;  /* 0x000000016a6a8824 */ /* 0x000fe200078e0a02 */
[----:B------:R-:W-:-:S02]  /*3c70*/  ISETP.GT.U32.AND P0, PT, R2, R110, PT ;  /* 0x0000006e0200720c */ /* 0x000fc40003f04070 */
[----:B------:R-:W-:Y:S01]  /*3c80*/  @!P3 IADD3 R104, -R104, RZ, RZ ;  /* 0x000000ff6868b210 */ /* 0x000fe20007ffe1ff */
[----:B------:R-:W-:Y:S01]  /*3c90*/  IMAD.HI.U32 R16, R0, R17, RZ ;  /* 0x0000001100107227 */ /* 0x000fe200078e00ff */
[----:B------:R-:W-:Y:S02]  /*3ca0*/  IADD3 R18, R3, 0x45, RZ ;  /* 0x0000004503127810 */ /* 0x000fe40007ffe0ff */
[C---:B------:R-:W-:Y:S01]  /*3cb0*/  ISETP.GT.U32.AND P3, PT, R2.reuse, R112, PT ;  /* 0x000000700200720c */ /* 0x040fe20003f64070 */
[----:B------:R-:W-:Y:S01]  /*3cc0*/  IMAD.MOV R16, RZ, RZ, -R16 ;  /* 0x000000ffff107224 */ /* 0x000fe200078e0a10 */
[C---:B------:R-:W-:Y:S02]  /*3cd0*/  ISETP.GT.U32.AND P4, PT, R2.reuse, R108, PT ;  /* 0x0000006c0200720c */ /* 0x040fe40003f84070 */
[----:B------:R-:W-:Y:S01]  /*3ce0*/  IABS R19, R18 ;  /* 0x0000001200137213 */ /* 0x000fe20000000000 */
[C---:B------:R-:W-:Y:S01]  /*3cf0*/  IMAD R114, R2.reuse, R16, R17 ;  /* 0x0000001002727224 */ /* 0x040fe200078e0211 */
[----:B------:R-:W-:Y:S01]  /*3d00*/  ISETP.GT.U32.AND P2, PT, R2, R106, PT ;  /* 0x0000006a0200720c */ /* 0x000fe20003f44070 */
[----:B------:R-:W-:Y:S01]  /*3d10*/  @!P0 IMAD.IADD R110, R110, 0x1, -R2 ;  /* 0x000000016e6e8824 */ /* 0x000fe200078e0a02 */
[----:B------:R-:W-:Y:S01]  /*3d20*/  IABS R17, R34 ;  /* 0x0000002200117213 */ /* 0x000fe20000000000 */
[----:B------:R-:W-:Y:S01]  /*3d30*/  IMAD.HI.U32 R16, R0, R19, RZ ;  /* 0x0000001300107227 */ /* 0x000fe200078e00ff */
[----:B------:R-:W-:-:S02]  /*3d40*/  ISETP.GE.AND P6, PT, R36, RZ, PT ;  /* 0x000000ff2400720c */ /* 0x000fc40003fc6270 */
[----:B------:R-:W-:Y:S01]  /*3d50*/  @!P1 IADD3 R110, -R110, RZ, RZ ;  /* 0x000000ff6e6e9210 */ /* 0x000fe20007ffe1ff */
[----:B------:R-:W-:Y:S01]  /*3d60*/  IMAD.MOV R16, RZ, RZ, -R16 ;  /* 0x000000ffff107224 */ /* 0x000fe200078e0a10 */
[-C--:B------:R-:W-:Y:S02]  /*3d70*/  @!P3 IADD3 R112, R112, -R2.reuse, RZ ;  /* 0x800000027070b210 */ /* 0x080fe40007ffe0ff */
[----:B------:R-:W-:Y:S01]  /*3d80*/  @!P4 IADD3 R108, R108, -R2, RZ ;  /* 0x800000026c6cc210 */ /* 0x000fe20007ffe0ff */
[C---:B------:R-:W-:Y:S01]  /*3d90*/  IMAD R116, R2.reuse, R16, R19 ;  /* 0x0000001002747224 */ /* 0x040fe200078e0213 */
[----:B------:R-:W-:Y:S01]  /*3da0*/  ISETP.GT.U32.AND P4, PT, R2, R114, PT ;  /* 0x000000720200720c */ /* 0x000fe20003f84070 */
[----:B------:R-:W-:Y:S01]  /*3db0*/  IMAD.HI.U32 R16, R0, R17, RZ ;  /* 0x0000001100107227 */ /* 0x000fe200078e00ff */
[----:B------:R-:W-:Y:S02]  /*3dc0*/  ISETP.GT.U32.AND P1, PT, R2, R112, PT ;  /* 0x000000700200720c */ /* 0x000fe40003f24070 */
[----:B------:R-:W-:Y:S01]  /*3dd0*/  ISETP.GE.AND P3, PT, R18, RZ, PT ;  /* 0x000000ff1200720c */ /* 0x000fe20003f66270 */
[----:B------:R-:W-:Y:S01]  /*3de0*/  @!P2 IMAD.IADD R106, R106, 0x1, -R2 ;  /* 0x000000016a6aa824 */ /* 0x000fe200078e0a02 */
[----:B------:R-:W-:Y:S01]  /*3df0*/  ISETP.GE.AND P2, PT, R30, RZ, PT ;  /* 0x000000ff1e00720c */ /* 0x000fe20003f46270 */
[----:B------:R-:W-:Y:S01]  /*3e00*/  IMAD.MOV R16, RZ, RZ, -R16 ;  /* 0x000000ffff107224 */ /* 0x000fe200078e0a10 */
[C---:B------:R-:W-:Y:S01]  /*3e10*/  IADD3 R30, R3.reuse, 0x48, RZ ;  /* 0x00000048031e7810 */ /* 0x040fe20007ffe0ff */
[----:B------:R-:W-:Y:S01]  /*3e20*/  VIADD R18, R3, 0x47 ;  /* 0x0000004703127836 */ /* 0x000fe20000000000 */
[----:B------:R-:W-:Y:S01]  /*3e30*/  @!P6 IADD3 R106, -R106, RZ, RZ ;  /* 0x000000ff6a6ae210 */ /* 0x000fe20007ffe1ff */
[C---:B------:R-:W-:Y:S01]  /*3e40*/  IMAD R118, R2.reuse, R16, R17 ;  /* 0x0000001002767224 */ /* 0x040fe200078e0211 */
[----:B------:R-:W-:Y:S01]  /*3e50*/  ISETP.GT.U32.AND P6, PT, R2, R116, PT ;  /* 0x000000740200720c */ /* 0x000fe20003fc4070 */
[----:B------:R-:W-:Y:S01]  /*3e60*/  @!P4 IMAD.IADD R114, R114, 0x1, -R2 ;  /* 0x000000017272c824 */ /* 0x000fe200078e0a02 */
[----:B------:R-:W-:-:S02]  /*3e70*/  IABS R75, R30 ;  /* 0x0000001e004b7213 */ /* 0x000fc40000000000 */
[----:B------:R-:W-:Y:S02]  /*3e80*/  @!P1 IADD3 R112, R112, -R2, RZ ;  /* 0x8000000270709210 */ /* 0x000fe40007ffe0ff */
[----:B------:R-:W-:Y:S01]  /*3e90*/  ISETP.GT.U32.AND P1, PT, R2, R118, PT ;  /* 0x000000760200720c */ /* 0x000fe20003f24070 */
[----:B------:R-:W-:Y:S01]  /*3ea0*/  IMAD.HI.U32 R17, R0, R75, RZ ;  /* 0x0000004b00117227 */ /* 0x000fe200078e00ff */
[----:B------:R-:W-:Y:S02]  /*3eb0*/  ISETP.GT.U32.AND P4, PT, R2, R114, PT ;  /* 0x000000720200720c */ /* 0x000fe40003f84070 */
[----:B------:R-:W-:Y:S01]  /*3ec0*/  IABS R19, R18 ;  /* 0x0000001200137213 */ /* 0x000fe20000000000 */
[----:B------:R-:W-:Y:S01]  /*3ed0*/  IMAD.MOV R17, RZ, RZ, -R17 ;  /* 0x000000ffff117224 */ /* 0x000fe200078e0a11 */
[----:B------:R-:W-:Y:S02]  /*3ee0*/  ISETP.GE.AND P0, PT, R40, RZ, PT ;  /* 0x000000ff2800720c */ /* 0x000fe40003f06270 */
[----:B------:R-:W-:Y:S01]  /*3ef0*/  @!P6 IADD3 R116, R116, -R2, RZ ;  /* 0x800000027474e210 */ /* 0x000fe20007ffe0ff */
[----:B------:R-:W-:Y:S01]  /*3f00*/  IMAD.HI.U32 R16, R0, R19, RZ ;  /* 0x0000001300107227 */ /* 0x000fe200078e00ff */
[----:B------:R-:W-:-:S02]  /*3f10*/  ISETP.GE.AND P5, PT, R38, RZ, PT ;  /* 0x000000ff2600720c */ /* 0x000fc40003fa6270 */
[----:B------:R-:W-:Y:S01]  /*3f20*/  ISETP.GE.AND P6, PT, R30, RZ, PT ;  /* 0x000000ff1e00720c */ /* 0x000fe20003fc6270 */
[----:B------:R-:W-:Y:S01]  /*3f30*/  @!P1 IMAD.IADD R118, R118, 0x1, -R2 ;  /* 0x0000000176769824 */ /* 0x000fe200078e0a02 */
[----:B------:R-:W-:Y:S01]  /*3f40*/  ISETP.GT.U32.AND P1, PT, R2, R116, PT ;  /* 0x000000740200720c */ /* 0x000fe20003f24070 */
[----:B------:R-:W-:Y:S01]  /*3f50*/  IMAD.MOV R16, RZ, RZ, -R16 ;  /* 0x000000ffff107224 */ /* 0x000fe200078e0a10 */
[----:B------:R-:W-:Y:S01]  /*3f60*/  @!P4 IADD3 R114, R114, -R2, RZ ;  /* 0x800000027272c210 */ /* 0x000fe20007ffe0ff */
[----:B------:R-:W-:Y:S01]  /*3f70*/  IMAD R124, R2, R17, R75 ;  /* 0x00000011027c7224 */ /* 0x000fe200078e024b */
[----:B------:R-:W-:Y:S01]  /*3f80*/  ISETP.GE.AND P4, PT, R18, RZ, PT ;  /* 0x000000ff1200720c */ /* 0x000fe20003f86270 */
[----:B------:R-:W-:Y:S01]  /*3f90*/  VIADD R18, R3, 0x49 ;  /* 0x0000004903127836 */ /* 0x000fe20000000000 */
[----:B------:R-:W-:Y:S01]  /*3fa0*/  @!P0 IADD3 R112, -R112, RZ, RZ ;  /* 0x000000ff70708210 */ /* 0x000fe20007ffe1ff */
[C---:B------:R-:W-:Y:S01]  /*3fb0*/  IMAD R122, R2.reuse, R16, R19 ;  /* 0x00000010027a7224 */ /* 0x040fe200078e0213 */
[C---:B------:R-:W-:Y:S01]  /*3fc0*/  ISETP.GT.U32.AND P0, PT, R2.reuse, R118, PT ;  /* 0x000000760200720c */ /* 0x040fe20003f04070 */
[----:B------:R-:W-:Y:S01]  /*3fd0*/  @!P2 IMAD.MOV R114, RZ, RZ, -R114 ;  /* 0x000000ffff72a224 */ /* 0x000fe200078e0a72 */
[----:B------:R-:W-:Y:S01]  /*3fe0*/  IABS R17, R18 ;  /* 0x0000001200117213 */ /* 0x000fe20000000000 */
[----:B------:R-:W-:Y:S01]  /*3ff0*/  @!P5 IMAD.MOV R108, RZ, RZ, -R108 ;  /* 0x000000ffff6cd224 */ /* 0x000fe200078e0a6c */
[----:B------:R-:W-:Y:S01]  /*4000*/  ISETP.GT.U32.AND P2, PT, R2, R122, PT ;  /* 0x0000007a0200720c */ /* 0x000fe20003f44070 */
[----:B------:R-:W-:Y:S01]  /*4010*/  @!P1 IMAD.IADD R116, R116, 0x1, -R2 ;  /* 0x0000000174749824 */ /* 0x000fe200078e0a02 */
[----:B------:R-:W-:Y:S01]  /*4020*/  ISETP.GT.U32.AND P1, PT, R2, R124, PT ;  /* 0x0000007c0200720c */ /* 0x000fe20003f24070 */
[----:B------:R-:W-:Y:S01]  /*4030*/  IMAD.HI.U32 R16, R0, R17, RZ ;  /* 0x0000001100107227 */ /* 0x000fe200078e00ff */
[----:B------:R-:W-:-:S02]  /*4040*/  ISETP.GE.AND P5, PT, R34, RZ, PT ;  /* 0x000000ff2200720c */ /* 0x000fc40003fa6270 */
[C---:B------:R-:W-:Y:S01]  /*4050*/  IADD3 R30, R3.reuse, 0x4a, RZ ;  /* 0x0000004a031e7810 */ /* 0x040fe20007ffe0ff */
[C---:B------:R-:W-:Y:S01]  /*4060*/  VIADD R34, R3.reuse, 0x4b ;  /* 0x0000004b03227836 */ /* 0x040fe20000000000 */
[----:B------:R-:W-:Y:S01]  /*4070*/  IADD3 R16, -R16, RZ, RZ ;  /* 0x000000ff10107210 */ /* 0x000fe20007ffe1ff */
[----:B------:R-:W-:Y:S01]  /*4080*/  @!P3 IMAD.MOV R116, RZ, RZ, -R116 ;  /* 0x000000ffff74b224 */ /* 0x000fe200078e0a74 */
[----:B------:R-:W-:Y:S02]  /*4090*/  IADD3 R36, R3, 0x4c, RZ ;  /* 0x0000004c03247810 */ /* 0x000fe40007ffe0ff */
[----:B------:R-:W-:Y:S01]  /*40a0*/  IABS R19, R30 ;  /* 0x0000001e00137213 */ /* 0x000fe20000000000 */
[----:B------:R-:W-:Y:S01]  /*40b0*/  IMAD R120, R2, R16, R17 ;  /* 0x0000001002787224 */ /* 0x000fe200078e0211 */
[----:B------:R-:W-:Y:S01]  /*40c0*/  IABS R77, R36 ;  /* 0x00000024004d7213 */ /* 0x000fe20000000000 */
[----:B------:R-:W-:Y:S01]  /*40d0*/  @!P2 IMAD.IADD R122, R122, 0x1, -R2 ;  /* 0x000000017a7aa824 */ /* 0x000fe200078e0a02 */
[----:B------:R-:W-:Y:S01]  /*40e0*/  @!P1 IADD3 R124, R124, -R2, RZ ;  /* 0x800000027c7c9210 */ /* 0x000fe20007ffe0ff */
[----:B------:R-:W-:Y:S01]  /*40f0*/  IMAD.HI.U32 R16, R0, R19, RZ ;  /* 0x0000001300107227 */ /* 0x000fe200078e00ff */
[----:B------:R-:W-:-:S02]  /*4100*/  ISETP.GT.U32.AND P2, PT, R2, R120, PT ;  /* 0x000000780200720c */ /* 0x000fc40003f44070 */
[----:B------:R-:W-:Y:S02]  /*4110*/  ISETP.GT.U32.AND P1, PT, R2, R124, PT ;  /* 0x0000007c0200720c */ /* 0x000fe40003f24070 */
[----:B------:R-:W-:Y:S02]  /*4120*/  IABS R75, R34 ;  /* 0x00000022004b7213 */ /* 0x000fe40000000000 */
[----:B------:R-:W-:Y:S02]  /*4130*/  @!P0 IADD3 R118, R118, -R2, RZ ;  /* 0x8000000276768210 */ /* 0x000fe40007ffe0ff */
[----:B------:R-:W-:Y:S01]  /*4140*/  ISETP.GE.AND P0, PT, R18, RZ, PT ;  /* 0x000000ff1200720c */ /* 0x000fe20003f06270 */
[----:B------:R-:W-:Y:S01]  /*4150*/  IMAD.HI.U32 R18, R0, R77, RZ ;  /* 0x0000004d00127227 */ /* 0x000fe200078e00ff */
[----:B------:R-:W-:Y:S02]  /*4160*/  ISETP.GT.U32.AND P3, PT, R2, R122, PT ;  /* 0x0000007a0200720c */ /* 0x000fe40003f64070 */
[----:B------:R-:W-:Y:S01]  /*4170*/  @!P5 IADD3 R118, -R118, RZ, RZ ;  /* 0x000000ff7676d210 */ /* 0x000fe20007ffe1ff */
[----:B------:R-:W-:Y:S01]  /*4180*/  IMAD.HI.U32 R17, R0, R75, RZ ;  /* 0x0000004b00117227 */ /* 0x000fe200078e00ff */
[----:B------:R-:W-:-:S02]  /*4190*/  ISETP.GE.AND P5, PT, R30, RZ, PT ;  /* 0x000000ff1e00720c */ /* 0x000fc40003fa6270 */
[----:B------:R-:W-:Y:S01]  /*41a0*/  IADD3 R16, -R16, RZ, RZ ;  /* 0x000000ff10107210 */ /* 0x000fe20007ffe1ff */
[----:B------:R-:W-:Y:S01]  /*41b0*/  IMAD.MOV R18, RZ, RZ, -R18 ;  /* 0x000000ffff127224 */ /* 0x000fe200078e0a12 */
[----:B------:R-:W-:Y:S01]  /*41c0*/  @!P2 IADD3 R120, R120, -R2, RZ ;  /* 0x800000027878a210 */ /* 0x000fe20007ffe0ff */
[----:B------:R-:W-:Y:S01]  /*41d0*/  IMAD.MOV R17, RZ, RZ, -R17 ;  /* 0x000000ffff117224 */ /* 0x000fe200078e0a11 */
[C---:B------:R-:W-:Y:S01]  /*41e0*/  IADD3 R38, R3.reuse, 0x63, RZ ;  /* 0x0000006303267810 */ /* 0x040fe20007ffe0ff */
[C---:B------:R-:W-:Y:S01]  /*41f0*/  VIADD R30, R3.reuse, 0x4d ;  /* 0x0000004d031e7836 */ /* 0x040fe20000000000 */
[C---:B------:R-:W-:Y:S01]  /*4200*/  ISETP.GT.U32.AND P2, PT, R2.reuse, R120, PT ;  /* 0x000000780200720c */ /* 0x040fe20003f44070 */
[----:B------:R-:W-:Y:S01]  /*4210*/  IMAD R130, R2, R18, R77 ;  /* 0x0000001202827224 */ /* 0x000fe200078e024d */
[----:B------:R-:W-:Y:S01]  /*4220*/  @!P3 IADD3 R122, R122, -R2, RZ ;  /* 0x800000027a7ab210 */ /* 0x000fe20007ffe0ff */
[----:B------:R-:W-:Y:S01]  /*4230*/  @!P1 IMAD.IADD R124, R124, 0x1, -R2 ;  /* 0x000000017c7c9824 */ /* 0x000fe200078e0a02 */
[----:B------:R-:W-:Y:S01]  /*4240*/  IADD3 R40, R3, 0x66, RZ ;  /* 0x0000006603287810 */ /* 0x000fe20007ffe0ff */
[C---:B------:R-:W-:Y:S01]  /*4250*/  IMAD R128, R2.reuse, R17, R75 ;  /* 0x0000001102807224 */ /* 0x040fe200078e024b */
[----:B------:R-:W-:Y:S01]  /*4260*/  IABS R17, R30 ;  /* 0x0000001e00117213 */ /* 0x000fe20000000000 */
[----:B------:R-:W-:Y:S01]  /*4270*/  IMAD R126, R2, R16, R19 ;  /* 0x00000010027e7224 */ /* 0x000fe200078e0213 */
[----:B------:R-:W-:Y:S01]  /*4280*/  @!P4 IADD3 R122, -R122, RZ, RZ ;  /* 0x000000ff7a7ac210 */ /* 0x000fe20007ffe1ff */
[----:B------:R-:W-:Y:S01]  /*4290*/  @!P6 IMAD.MOV R124, RZ, RZ, -R124 ;  /* 0x000000ffff7ce224 */ /* 0x000fe200078e0a7c */
[----:B------:R-:W-:Y:S01]  /*42a0*/  ISETP.GT.U32.AND P6, PT, R2, R130, PT ;  /* 0x000000820200720c */ /* 0x000fe20003fc4070 */
[----:B------:R-:W-:Y:S01]  /*42b0*/  IMAD.HI.U32 R16, R0, R17, RZ ;  /* 0x0000001100107227 */ /* 0x000fe200078e00ff */
[----:B------:R-:W-:-:S02]  /*42c0*/  ISETP.GT.U32.AND P3, PT, R2, R126, PT ;  /* 0x0000007e0200720c */ /* 0x000fc40003f64070 */
[----:B------:R-:W-:Y:S01]  /*42d0*/  @!P2 IADD3 R120, R120, -R2, RZ ;  /* 0x800000027878a210 */ /* 0x000fe20007ffe0ff */
[C---:B------:R-:W-:Y:S01]  /*42e0*/  VIADD R18, R3.reuse, 0x4e ;  /* 0x0000004e03127836 */ /* 0x040fe20000000000 */
[----:B------:R-:W-:Y:S01]  /*42f0*/  ISETP.GE.AND P4, PT, R34, RZ, PT ;  /* 0x000000ff2200720c */ /* 0x000fe20003f86270 */
[----:B------:R-:W-:Y:S01]  /*4300*/  IMAD.MOV R16, RZ, RZ, -R16 ;  /* 0x000000ffff107224 */ /* 0x000fe200078e0a10 */
[----:B------:R-:W-:Y:S01]  /*4310*/  IADD3 R34, R3, 0x4f, RZ ;  /* 0x0000004f03227810 */ /* 0x000fe20007ffe0ff */
[----:B------:R-:W-:Y:S01]  /*4320*/  @!P0 IMAD.MOV R120, RZ, RZ, -R120 ;  /* 0x000000ffff788224 */ /* 0x000fe200078e0a78 */
[----:B------:R-:W-:Y:S01]  /*4330*/  IABS R133, R18 ;  /* 0x0000001200857213 */ /* 0x000fe20000000000 */
[C---:B------:R-:W-:Y:S01]  /*4340*/  IMAD R132, R2.reuse, R16, R17 ;  /* 0x0000001002847224 */ /* 0x040fe200078e0211 */
[----:B------:R-:W-:Y:S02]  /*4350*/  ISETP.GT.U32.AND P1, PT, R2, R128, PT ;  /* 0x000000800200720c */ /* 0x000fe40003f24070 */
[-C--:B------:R-:W-:Y:S01]  /*4360*/  @!P6 IADD3 R130, R130, -R2.reuse, RZ ;  /* 0x800000028282e210 */ /* 0x080fe20007ffe0ff */
[----:B------:R-:W-:Y:S01]  /*4370*/  IMAD.HI.U32 R16, R0, R133, RZ ;  /* 0x0000008500107227 */ /* 0x000fe200078e00ff */
[----:B------:R-:W-:-:S02]  /*4380*/  @!P3 IADD3 R126, R126, -R2, RZ ;  /* 0x800000027e7eb210 */ /* 0x000fc40007ffe0ff */
[----:B------:R-:W-:Y:S01]  /*4390*/  IABS R19, R34 ;  /* 0x0000002200137213 */ /* 0x000fe20000000000 */
[----:B------:R-:W-:Y:S01]  /*43a0*/  IMAD.MOV R17, RZ, RZ, -R16 ;  /* 0x000000ffff117224 */ /* 0x000fe200078e0a10 */
[C---:B------:R-:W-:Y:S02]  /*43b0*/  ISETP.GT.U32.AND P0, PT, R2.reuse, R132, PT ;  /* 0x000000840200720c */ /* 0x040fe40003f04070 */
[----:B------:R-:W-:Y:S01]  /*43c0*/  ISETP.GT.U32.AND P6, PT, R2, R130, PT ;  /* 0x000000820200720c */ /* 0x000fe20003fc4070 */
[----:B------:R-:W-:Y:S01]  /*43d0*/  IMAD.HI.U32 R16, R0, R19, RZ ;  /* 0x0000001300107227 */ /* 0x000fe200078e00ff */
[----:B------:R-:W-:Y:S02]  /*43e0*/  ISETP.GT.U32.AND P3, PT, R2, R126, PT ;  /* 0x0000007e0200720c */ /* 0x000fe40003f64070 */
[----:B------:R-:W-:Y:S01]  /*43f0*/  ISETP.GE.AND P2, PT, R36, RZ, PT ;  /* 0x000000ff2400720c */ /* 0x000fe20003f46270 */
[--C-:B------:R-:W-:Y:S01]  /*4400*/  @!P1 IMAD.IADD R128, R128, 0x1, -R2.reuse ;  /* 0x0000000180809824 */ /* 0x100fe200078e0a02 */
[----:B------:R-:W-:Y:S01]  /*4410*/  IADD3 R16, -R16, RZ, RZ ;  /* 0x000000ff10107210 */ /* 0x000fe20007ffe1ff */
[C---:B------:R-:W-:Y:S01]  /*4420*/  IMAD R133, R2.reuse, R17, R133 ;  /* 0x0000001102857224 */ /* 0x040fe200078e0285 */
[----:B------:R-:W-:Y:S01]  /*4430*/  IABS R157, R40 ;  /* 0x00000028009d7213 */ /* 0x000fe20000000000 */
[C---:B------:R-:W-:Y:S01]  /*4440*/  VIADD R17, R3.reuse, 0x51 ;  /* 0x0000005103117836 */ /* 0x040fe20000000000 */
[C---:B------:R-:W-:Y:S01]  /*4450*/  ISETP.GT.U32.AND P1, PT, R2.reuse, R128, PT ;  /* 0x000000800200720c */ /* 0x040fe20003f24070 */
[----:B------:R-:W-:Y:S01]  /*4460*/  IMAD R134, R2, R16, R19 ;  /* 0x0000001002867224 */ /* 0x000fe200078e0213 */
[-C--:B------:R-:W-:Y:S01]  /*4470*/  @!P0 IADD3 R132, R132, -R2.reuse, RZ ;  /* 0x8000000284848210 */ /* 0x080fe20007ffe0ff */
[----:B------:R-:W-:Y:S01]  /*4480*/  @!P6 IMAD.IADD R130, R130, 0x1, -R2 ;  /* 0x000000018282e824 */ /* 0x000fe200078e0a02 */
[----:B------:R-:W-:Y:S01]  /*4490*/  ISETP.GT.U32.AND P6, PT, R2, R133, PT ;  /* 0x000000850200720c */ /* 0x000fe20003fc4070 */
[----:B------:R-:W-:Y:S01]  /*44a0*/  VIADD R36, R3, 0x62 ;  /* 0x0000006203247836 */ /* 0x000fe20000000000 */
[----:B------:R-:W-:Y:S01]  /*44b0*/  @!P3 IADD3 R126, R126, -R2, RZ ;  /* 0x800000027e7eb210 */ /* 0x000fe20007ffe0ff */
[----:B------:R-:W-:Y:S01]  /*44c0*/  @!P2 IMAD.MOV R130, RZ, RZ, -R130 ;  /* 0x000000ffff82a224 */ /* 0x000fe200078e0a82 */
[----:B------:R-:W-:-:S02]  /*44d0*/  ISETP.GT.U32.AND P0, PT, R2, R132, PT ;  /* 0x000000840200720c */ /* 0x000fc40003f04070 */
[----:B------:R-:W-:Y:S01]  /*44e0*/  ISETP.GE.AND P3, PT, R30, RZ, PT ;  /* 0x000000ff1e00720c */ /* 0x000fe20003f66270 */
[----:B------:R-:W-:Y:S01]  /*44f0*/  @!P5 IMAD.MOV R126, RZ, RZ, -R126 ;  /* 0x000000ffff7ed224 */ /* 0x000fe200078e0a7e */
[C---:B------:R-:W-:Y:S01]  /*4500*/  IADD3 R30, R3.reuse, 0x50, RZ ;  /* 0x00000050031e7810 */ /* 0x040fe20007ffe0ff */
[----:B------:R-:W-:Y:S01]  /*4510*/  @!P1 IMAD.IADD R128, R128, 0x1, -R2 ;  /* 0x0000000180809824 */ /* 0x000fe200078e0a02 */
[----:B------:R-:W-:Y:S02]  /*4520*/  ISETP.GT.U32.AND P2, PT, R2, R134, PT ;  /* 0x000000860200720c */ /* 0x000fe40003f44070 */
[----:B------:R-:W-:Y:S02]  /*4530*/  IABS R135, R30 ;  /* 0x0000001e00877213 */ /* 0x000fe40000000000 */
[----:B------:R-:W-:Y:S02]  /*4540*/  ISETP.GE.AND P1, PT, R18, RZ, PT ;  /* 0x000000ff1200720c */ /* 0x000fe40003f26270 */
[----:B------:R-:W-:Y:S01]  /*4550*/  IADD3 R18, R3, 0x52, RZ ;  /* 0x0000005203127810 */ /* 0x000fe20007ffe0ff */
[----:B------:R-:W-:Y:S01]  /*4560*/  IMAD.HI.U32 R16, R0, R135, RZ ;  /* 0x0000008700107227 */ /* 0x000fe200078e00ff */
[----:B------:R-:W-:-:S02]  /*4570*/  @!P0 IADD3 R132, R132, -R2, RZ ;  /* 0x8000000284848210 */ /* 0x000fc40007ffe0ff */
[----:B------:R-:W-:Y:S01]  /*4580*/  ISETP.GE.AND P0, PT, R17, RZ, PT ;  /* 0x000000ff1100720c */ /* 0x000fe20003f06270 */
[----:B------:R-:W-:Y:S01]  /*4590*/  IMAD.MOV R16, RZ, RZ, -R16 ;  /* 0x000000ffff107224 */ /* 0x000fe200078e0a10 */
[----:B------:R-:W-:Y:S02]  /*45a0*/  IABS R17, R17 ;  /* 0x0000001100117213 */ /* 0x000fe40000000000 */
[----:B------:R-:W-:Y:S01]  /*45b0*/  @!P2 IADD3 R134, R134, -R2, RZ ;  /* 0x800000028686a210 */ /* 0x000fe20007ffe0ff */
[----:B------:R-:W-:Y:S01]  /*45c0*/  IMAD R135, R2, R16, R135 ;  /* 0x0000001002877224 */ /* 0x000fe200078e0287 */
[----:B------:R-:W-:Y:S01]  /*45d0*/  IABS R137, R18 ;  /* 0x0000001200897213 */ /* 0x000fe20000000000 */
[----:B------:R-:W-:Y:S01]  /*45e0*/  IMAD.HI.U32 R16, R0, R17, RZ ;  /* 0x0000001100107227 */ /* 0x000fe200078e00ff */
[----:B------:R-:W-:Y:S02]  /*45f0*/  ISETP.GT.U32.AND P2, PT, R2, R134, PT ;  /* 0x000000860200720c */ /* 0x000fe40003f44070 */
[----:B------:R-:W-:Y:S01]  /*4600*/  ISETP.GE.AND P5, PT, R34, RZ, PT ;  /* 0x000000ff2200720c */ /* 0x000fe20003fa6270 */
[----:B------:R-:W-:Y:S01]  /*4610*/  IMAD.MOV R136, RZ, RZ, -R16 ;  /* 0x000000ffff887224 */ /* 0x000fe200078e0a10 */
[----:B------:R-:W-:Y:S01]  /*4620*/  @!P6 IADD3 R133, R133, -R2, RZ ;  /* 0x800000028585e210 */ /* 0x000fe20007ffe0ff */
[----:B------:R-:W-:Y:S01]  /*4630*/  IMAD.HI.U32 R16, R0, R137, RZ ;  /* 0x0000008900107227 */ /* 0x000fe200078e00ff */
[----:B------:R-:W-:-:S02]  /*4640*/  @!P3 IADD3 R132, -R132, RZ, RZ ;  /* 0x000000ff8484b210 */ /* 0x000fc40007ffe1ff */
[C---:B------:R-:W-:Y:S01]  /*4650*/  ISETP.GT.U32.AND P6, PT, R2.reuse, R133, PT ;  /* 0x000000850200720c */ /* 0x040fe20003fc4070 */
[C---:B------:R-:W-:Y:S01]  /*4660*/  IMAD R136, R2.reuse, R136, R17 ;  /* 0x0000008802887224 */ /* 0x040fe200078e0211 */
[----:B------:R-:W-:Y:S01]  /*4670*/  ISETP.GT.U32.AND P3, PT, R2, R135, PT ;  /* 0x000000870200720c */ /* 0x000fe20003f64070 */
[----:B------:R-:W-:Y:S01]  /*4680*/  IMAD.MOV R17, RZ, RZ, -R16 ;  /* 0x000000ffff117224 */ /* 0x000fe200078e0a10 */
[----:B------:R-:W-:Y:S02]  /*4690*/  @!P4 IADD3 R128, -R128, RZ, RZ ;  /* 0x000000ff8080c210 */ /* 0x000fe40007ffe1ff */
[----:B------:R-:W-:Y:S01]  /*46a0*/  ISETP.GE.AND P4, PT, R30, RZ, PT ;  /* 0x000000ff1e00720c */ /* 0x000fe20003f86270 */
[C---:B------:R-:W-:Y:S01]  /*46b0*/  VIADD R30, R3.reuse, 0x53 ;  /* 0x00000053031e7836 */ /* 0x040fe20000000000 */
[----:B------:R-:W-:Y:S01]  /*46c0*/  @!P2 IADD3 R134, R134, -R2, RZ ;  /* 0x800000028686a210 */ /* 0x000fe20007ffe0ff */
[----:B------:R-:W-:Y:S01]  /*46d0*/  IMAD R137, R2, R17, R137 ;  /* 0x0000001102897224 */ /* 0x000fe200078e0289 */
[----:B------:R-:W-:-:S02]  /*46e0*/  IADD3 R34, R3, 0x56, RZ ;  /* 0x0000005603227810 */ /* 0x000fc40007ffe0ff */
[----:B------:R-:W-:Y:S01]  /*46f0*/  @!P5 IADD3 R134, -R134, RZ, RZ ;  /* 0x000000ff8686d210 */ /* 0x000fe20007ffe1ff */
[--C-:B------:R-:W-:Y:S01]  /*4700*/  @!P6 IMAD.IADD R133, R133, 0x1, -R2.reuse ;  /* 0x000000018585e824 */ /* 0x100fe200078e0a02 */
[----:B------:R-:W-:Y:S01]  /*4710*/  IABS R19, R30 ;  /* 0x0000001e00137213 */ /* 0x000fe20000000000 */
[----:B------:R-:W-:Y:S01]  /*4720*/  @!P3 IMAD.IADD R135, R135, 0x1, -R2 ;  /* 0x000000018787b824 */ /* 0x000fe200078e0a02 */
[----:B------:R-:W-:Y:S02]  /*4730*/  ISETP.GT.U32.AND P5, PT, R2, R137, PT ;  /* 0x000000890200720c */ /* 0x000fe40003fa4070 */
[----:B------:R-:W-:Y:S01]  /*4740*/  @!P1 IADD3 R133, -R133, RZ, RZ ;  /* 0x000000ff85859210 */ /* 0x000fe20007ffe1ff */
[----:B------:R-:W-:Y:S01]  /*4750*/  IMAD.HI.U32 R16, R0, R19, RZ ;  /* 0x0000001300107227 */ /* 0x000fe200078e00ff */
[----:B------:R-:W-:Y:S02]  /*4760*/  ISETP.GT.U32.AND P3, PT, R2, R135, PT ;  /* 0x000000870200720c */ /* 0x000fe40003f64070 */
[----:B------:R-:W-:Y:S01]  /*4770*/  ISETP.GE.AND P1, PT, R30, RZ, PT ;  /* 0x000000ff1e00720c */ /* 0x000fe20003f26270 */
[----:B------:R-:W-:Y:S01]  /*4780*/  VIADD R30, R3, 0x55 ;  /* 0x00000055031e7836 */ /* 0x000fe20000000000 */
[----:B------:R-:W-:-:S02]  /*4790*/  IADD3 R16, -R16, RZ, RZ ;  /* 0x000000ff10107210 */ /* 0x000fc40007ffe1ff */
[----:B------:R-:W-:Y:S01]  /*47a0*/  ISETP.GE.AND P6, PT, R18, RZ, PT ;  /* 0x000000ff1200720c */ /* 0x000fe20003fc6270 */
[----:B------:R-:W-:Y:S01]  /*47b0*/  VIADD R18, R3, 0x54 ;  /* 0x0000005403127836 */ /* 0x000fe20000000000 */
[----:B------:R-:W-:Y:S01]  /*47c0*/  IABS R141, R34 ;  /* 0x00000022008d7213 */ /* 0x000fe20000000000 */
[----:B------:R-:W-:Y:S01]  /*47d0*/  @!P5 IMAD.IADD R137, R137, 0x1, -R2 ;  /* 0x000000018989d824 */ /* 0x000fe200078e0a02 */
[C---:B------:R-:W-:Y:S01]  /*47e0*/  ISETP.GT.U32.AND P2, PT, R2.reuse, R136, PT ;  /* 0x000000880200720c */ /* 0x040fe20003f44070 */
[C---:B------:R-:W-:Y:S01]  /*47f0*/  IMAD R138, R2.reuse, R16, R19 ;  /* 0x00000010028a7224 */ /* 0x040fe200078e0213 */
[----:B------:R-:W-:Y:S02]  /*4800*/  IABS R19, R30 ;  /* 0x0000001e00137213 */ /* 0x000fe40000000000 */
[----:B------:R-:W-:Y:S02]  /*4810*/  ISETP.GT.U32.AND P5, PT, R2, R137, PT ;  /* 0x000000890200720c */ /* 0x000fe40003fa4070 */
[----:B------:R-:W-:Y:S01]  /*4820*/  IABS R139, R18 ;  /* 0x00000012008b7213 */ /* 0x000fe20000000000 */
[----:B------:R-:W-:Y:S01]  /*4830*/  IMAD.HI.U32 R17, R0, R19, RZ ;  /* 0x0000001300117227 */ /* 0x000fe200078e00ff */
[----:B------:R-:W-:-:S02]  /*4840*/  @!P3 IADD3 R135, R135, -R2, RZ ;  /* 0x800000028787b210 */ /* 0x000fc40007ffe0ff */
[----:B------:R-:W-:Y:S01]  /*4850*/  ISETP.GT.U32.AND P3, PT, R2, R138, PT ;  /* 0x0000008a0200720c */ /* 0x000fe20003f64070 */
[----:B------:R-:W-:Y:S01]  /*4860*/  IMAD.HI.U32 R16, R0, R139, RZ ;  /* 0x0000008b00107227 */ /* 0x000fe200078e00ff */
[----:B------:R-:W-:Y:S02]  /*4870*/  IADD3 R17, -R17, RZ, RZ ;  /* 0x000000ff11117210 */ /* 0x000fe40007ffe1ff */
[----:B------:R-:W-:Y:S01]  /*4880*/  @!P4 IADD3 R135, -R135, RZ, RZ ;  /* 0x000000ff8787c210 */ /* 0x000fe20007ffe1ff */
[----:B------:R-:W-:Y:S01]  /*4890*/  IMAD.MOV R16, RZ, RZ, -R16 ;  /* 0x000000ffff107224 */ /* 0x000fe200078e0a10 */
[----:B------:R-:W-:Y:S01]  /*48a0*/  ISETP.GE.AND P4, PT, R18, RZ, PT ;  /* 0x000000ff1200720c */ /* 0x000fe20003f86270 */
[C---:B------:R-:W-:Y:S01]  /*48b0*/  IMAD R140, R2.reuse, R17, R19 ;  /* 0x00000011028c7224 */ /* 0x040fe200078e0213 */
[----:B------:R-:W-:Y:S01]  /*48c0*/  IADD3 R18, R3, 0x58, RZ ;  /* 0x0000005803127810 */ /* 0x000fe20007ffe0ff */
[----:B------:R-:W-:Y:S01]  /*48d0*/  @!P5 IMAD.IADD R137, R137, 0x1, -R2 ;  /* 0x000000018989d824 */ /* 0x000fe200078e0a02 */
[----:B------:R-:W-:Y:S01]  /*48e0*/  IABS R153, R36 ;  /* 0x0000002400997213 */ /* 0x000fe20000000000 */
[----:B------:R-:W-:Y:S01]  /*48f0*/  IMAD R139, R2, R16, R139 ;  /* 0x00000010028b7224 */ /* 0x000fe200078e028b */
[----:B------:R-:W-:Y:S01]  /*4900*/  IABS R143, R18 ;  /* 0x00000012008f7213 */ /* 0x000fe20000000000 */
[----:B------:R-:W-:Y:S01]  /*4910*/  IMAD.HI.U32 R16, R0, R141, RZ ;  /* 0x0000008d00107227 */ /* 0x000fe200078e00ff */
[----:B------:R-:W-:-:S02]  /*4920*/  @!P3 IADD3 R138, R138, -R2, RZ ;  /* 0x800000028a8ab210 */ /* 0x000fc40007ffe0ff */
[C---:B------:R-:W-:Y:S01]  /*4930*/  ISETP.GT.U32.AND P5, PT, R2.reuse, R139, PT ;  /* 0x0000008b0200720c */ /* 0x040fe20003fa4070 */
[----:B------:R-:W-:Y:S01]  /*4940*/  @!P6 IMAD.MOV R137, RZ, RZ, -R137 ;  /* 0x000000ffff89e224 */ /* 0x000fe200078e0a89 */
[----:B------:R-:W-:Y:S01]  /*4950*/  ISETP.GT.U32.AND P6, PT, R2, R140, PT ;  /* 0x0000008c0200720c */ /* 0x000fe20003fc4070 */
[--C-:B------:R-:W-:Y:S01]  /*4960*/  @!P2 IMAD.IADD R136, R136, 0x1, -R2.reuse ;  /* 0x000000018888a824 */ /* 0x100fe200078e0a02 */
[----:B------:R-:W-:Y:S01]  /*4970*/  ISETP.GT.U32.AND P3, PT, R2, R138, PT ;  /* 0x0000008a0200720c */ /* 0x000fe20003f64070 */
[----:B------:R-:W-:Y:S01]  /*4980*/  IMAD.HI.U32 R17, R0, R143, RZ ;  /* 0x0000008f00117227 */ /* 0x000fe200078e00ff */
[----:B------:R-:W-:Y:S02]  /*4990*/  IADD3 R16, -R16, RZ, RZ ;  /* 0x000000ff10107210 */ /* 0x000fe40007ffe1ff */
[C---:B------:R-:W-:Y:S02]  /*49a0*/  ISETP.GT.U32.AND P2, PT, R2.reuse, R136, PT ;  /* 0x000000880200720c */ /* 0x040fe40003f44070 */
[----:B------:R-:W-:Y:S01]  /*49b0*/  IADD3 R17, -R17, RZ, RZ ;  /* 0x000000ff11117210 */ /* 0x000fe20007ffe1ff */
[----:B------:R-:W-:Y:S01]  /*49c0*/  IMAD R141, R2, R16, R141 ;  /* 0x00000010028d7224 */ /* 0x000fe200078e028d */
[----:B------:R-:W-:Y:S01]  /*49d0*/  IADD3 R16, R3, 0x57, RZ ;  /* 0x0000005703107810 */ /* 0x000fe20007ffe0ff */
[----:B------:R-:W-:-:S02]  /*49e0*/  @!P5 IMAD.IADD R139, R139, 0x1, -R2 ;  /* 0x000000018b8bd824 */ /* 0x000fc400078e0a02 */
[----:B------:R-:W-:Y:S01]  /*49f0*/  @!P6 IMAD.IADD R140, R140, 0x1, -R2 ;  /* 0x000000018c8ce824 */ /* 0x000fe200078e0a02 */
[----:B------:R-:W-:Y:S01]  /*4a00*/  IABS R19, R16 ;  /* 0x0000001000137213 */ /* 0x000fe20000000000 */
[----:B------:R-:W-:Y:S01]  /*4a10*/  IMAD R143, R2, R17, R143 ;  /* 0x00000011028f7224 */ /* 0x000fe200078e028f */
[----:B------:R-:W-:Y:S02]  /*4a20*/  @!P3 IADD3 R138, R138, -R2, RZ ;  /* 0x800000028a8ab210 */ /* 0x000fe40007ffe0ff */
[----:B------:R-:W-:Y:S01]  /*4a30*/  ISETP.GE.AND P3, PT, R16, RZ, PT ;  /* 0x000000ff1000720c */ /* 0x000fe20003f66270 */
[----:B------:R-:W-:Y:S01]  /*4a40*/  IMAD.HI.U32 R16, R0, R19, RZ ;  /* 0x0000001300107227 */ /* 0x000fe200078e00ff */
[----:B------:R-:W-:Y:S02]  /*4a50*/  ISETP.GT.U32.AND P6, PT, R2, R140, PT ;  /* 0x0000008c0200720c */ /* 0x000fe40003fc4070 */
[----:B------:R-:W-:Y:S01]  /*4a60*/  @!P1 IADD3 R138, -R138, RZ, RZ ;  /* 0x000000ff8a8a9210 */ /* 0x000fe20007ffe1ff */
[----:B------:R-:W-:Y:S01]  /*4a70*/  IMAD.MOV R16, RZ, RZ, -R16 ;  /* 0x000000ffff107224 */ /* 0x000fe200078e0a10 */
[----:B------:R-:W-:Y:S01]  /*4a80*/  ISETP.GT.U32.AND P1, PT, R2, R141, PT ;  /* 0x0000008d0200720c */ /* 0x000fe20003f24070 */
[----:B------:R-:W-:Y:S01]  /*4a90*/  @!P2 IMAD.IADD R136, R136, 0x1, -R2 ;  /* 0x000000018888a824 */ /* 0x000fe200078e0a02 */
[----:B------:R-:W-:Y:S01]  /*4aa0*/  ISETP.GE.AND P2, PT, R30, RZ, PT ;  /* 0x000000ff1e00720c */ /* 0x000fe20003f46270 */
[C---:B------:R-:W-:Y:S01]  /*4ab0*/  IMAD R142, R2.reuse, R16, R19 ;  /* 0x00000010028e7224 */ /* 0x040fe200078e0213 */
[----:B------:R-:W-:Y:S01]  /*4ac0*/  ISETP.GT.U32.AND P5, PT, R2, R139, PT ;  /* 0x0000008b0200720c */ /* 0x000fe20003fa4070 */
[----:B------:R-:W-:Y:S01]  /*4ad0*/  @!P0 IMAD.MOV R136, RZ, RZ, -R136 ;  /* 0x000000ffff888224 */ /* 0x000fe200078e0a88 */
[----:B------:R-:W-:Y:S01]  /*4ae0*/  ISETP.GE.AND P0, PT, R34, RZ, PT ;  /* 0x000000ff2200720c */ /* 0x000fe20003f06270 */
[C---:B------:R-:W-:Y:S01]  /*4af0*/  VIADD R30, R3.reuse, 0x59 ;  /* 0x00000059031e7836 */ /* 0x040fe20000000000 */
[----:B------:R-:W-:-:S02]  /*4b00*/  IADD3 R34, R3, 0x5a, RZ ;  /* 0x0000005a03227810 */ /* 0x000fc40007ffe0ff */
[----:B------:R-:W-:Y:S02]  /*4b10*/  @!P6 IADD3 R140, R140, -R2, RZ ;  /* 0x800000028c8ce210 */ /* 0x000fe40007ffe0ff */
[C---:B------:R-:W-:Y:S01]  /*4b20*/  ISETP.GT.U32.AND P6, PT, R2.reuse, R142, PT ;  /* 0x0000008e0200720c */ /* 0x040fe20003fc4070 */
[----:B------:R-:W-:Y:S01]  /*4b30*/  @!P1 IMAD.IADD R141, R141, 0x1, -R2 ;  /* 0x000000018d8d9824 */ /* 0x000fe200078e0a02 */
[----:B------:R-:W-:Y:S01]  /*4b40*/  IABS R75, R30 ;  /* 0x0000001e004b7213 */ /* 0x000fe20000000000 */
[----:B------:R-:W-:Y:S01]  /*4b50*/  @!P2 IMAD.MOV R140, RZ, RZ, -R140 ;  /* 0x000000ffff8ca224 */ /* 0x000fe200078e0a8c */
[----:B------:R-:W-:Y:S01]  /*4b60*/  IABS R145, R34 ;  /* 0x0000002200917213 */ /* 0x000fe20000000000 */
[----:B------:R-:W-:Y:S01]  /*4b70*/  @!P5 IMAD.IADD R139, R139, 0x1, -R2 ;  /* 0x000000018b8bd824 */ /* 0x000fe200078e0a02 */
[----:B------:R-:W-:Y:S01]  /*4b80*/  ISETP.GT.U32.AND P1, PT, R2, R141, PT ;  /* 0x0000008d0200720c */ /* 0x000fe20003f24070 */
[----:B------:R-:W-:Y:S01]  /*4b90*/  IMAD.HI.U32 R16, R0, R75, RZ ;  /* 0x0000004b00107227 */ /* 0x000fe200078e00ff */
[----:B------:R-:W-:-:S02]  /*4ba0*/  ISETP.GE.AND P5, PT, R18, RZ, PT ;  /* 0x000000ff1200720c */ /* 0x000fc40003fa6270 */
[----:B------:R-:W-:Y:S01]  /*4bb0*/  @!P4 IADD3 R139, -R139, RZ, RZ ;  /* 0x000000ff8b8bc210 */ /* 0x000fe20007ffe1ff */
[----:B------:R-:W-:Y:S01]  /*4bc0*/  IMAD.HI.U32 R17, R0, R145, RZ ;  /* 0x0000009100117227 */ /* 0x000fe200078e00ff */
[----:B------:R-:W-:Y:S02]  /*4bd0*/  IADD3 R16, -R16, RZ, RZ ;  /* 0x000000ff10107210 */ /* 0x000fe40007ffe1ff */
[----:B------:R-:W-:Y:S01]  /*4be0*/  @!P6 IADD3 R142, R142, -R2, RZ ;  /* 0x800000028e8ee210 */ /* 0x000fe20007ffe0ff */
[----:B------:R-:W-:Y:S01]  /*4bf0*/  IMAD.MOV R17, RZ, RZ, -R17 ;  /* 0x000000ffff117224 */ /* 0x000fe200078e0a11 */
[----:B------:R-:W-:Y:S01]  /*4c00*/  ISETP.GE.AND P2, PT, R30, RZ, PT ;  /* 0x000000ff1e00720c */ /* 0x000fe20003f46270 */
[C---:B------:R-:W-:Y:S01]  /*4c10*/  IMAD R144, R2.reuse, R16, R75 ;  /* 0x0000001002907224 */ /* 0x040fe200078e024b */
[C---:B------:R-:W-:Y:S01]  /*4c20*/  ISETP.GT.U32.AND P6, PT, R2.reuse, R142, PT ;  /* 0x0000008e0200720c */ /* 0x040fe20003fc4070 */
[C---:B------:R-:W-:Y:S01]  /*4c30*/  IMAD R145, R2.reuse, R17, R145 ;  /* 0x0000001102917224 */ /* 0x040fe200078e0291 */
[C---:B------:R-:W-:Y:S01]  /*4c40*/  ISETP.GT.U32.AND P4, PT, R2.reuse, R143, PT ;  /* 0x0000008f0200720c */ /* 0x040fe20003f84070 */
[----:B------:R-:W-:Y:S01]  /*4c50*/  @!P1 IMAD.IADD R141, R141, 0x1, -R2 ;  /* 0x000000018d8d9824 */ /* 0x000fe200078e0a02 */
[----:B------:R-:W-:Y:S01]  /*4c60*/  ISETP.GT.U32.AND P1, PT, R2, R144, PT ;  /* 0x000000900200720c */ /* 0x000fe20003f24070 */
[C---:B------:R-:W-:Y:S01]  /*4c70*/  VIADD R18, R3.reuse, 0x5b ;  /* 0x0000005b03127836 */ /* 0x040fe20000000000 */
[----:B------:R-:W-:Y:S01]  /*4c80*/  IADD3 R30, R3, 0x5c, RZ ;  /* 0x0000005c031e7810 */ /* 0x000fe20007ffe0ff */
[----:B------:R-:W-:Y:S01]  /*4c90*/  @!P0 IMAD.MOV R141, RZ, RZ, -R141 ;  /* 0x000000ffff8d8224 */ /* 0x000fe200078e0a8d */
[----:B------:R-:W-:-:S02]  /*4ca0*/  ISETP.GE.AND P0, PT, R34, RZ, PT ;  /* 0x000000ff2200720c */ /* 0x000fc40003f06270 */
[----:B------:R-:W-:Y:S02]  /*4cb0*/  IABS R19, R18 ;  /* 0x0000001200137213 */ /* 0x000fe40000000000 */
[----:B------:R-:W-:Y:S02]  /*4cc0*/  IABS R147, R30 ;  /* 0x0000001e00937213 */ /* 0x000fe40000000000 */
[-C--:B------:R-:W-:Y:S01]  /*4cd0*/  @!P6 IADD3 R142, R142, -R2.reuse, RZ ;  /* 0x800000028e8ee210 */ /* 0x080fe20007ffe0ff */
[----:B------:R-:W-:Y:S01]  /*4ce0*/  IMAD.HI.U32 R16, R0, R19, RZ ;  /* 0x0000001300107227 */ /* 0x000fe200078e00ff */
[----:B------:R-:W-:Y:S02]  /*4cf0*/  ISETP.GT.U32.AND P6, PT, R2, R145, PT ;  /* 0x000000910200720c */ /* 0x000fe40003fc4070 */
[----:B------:R-:W-:Y:S01]  /*4d00*/  @!P4 IADD3 R143, R143, -R2, RZ ;  /* 0x800000028f8fc210 */ /* 0x000fe20007ffe0ff */
[----:B------:R-:W-:Y:S01]  /*4d10*/  @!P1 IMAD.IADD R144, R144, 0x1, -R2 ;  /* 0x0000000190909824 */ /* 0x000fe200078e0a02 */
[----:B------:R-:W-:Y:S01]  /*4d20*/  IADD3 R16, -R16, RZ, RZ ;  /* 0x000000ff10107210 */ /* 0x000fe20007ffe1ff */
[----:B------:R-:W-:Y:S01]  /*4d30*/  IMAD.HI.U32 R17, R0, R147, RZ ;  /* 0x0000009300117227 */ /* 0x000fe200078e00ff */
[----:B------:R-:W-:-:S02]  /*4d40*/  ISETP.GT.U32.AND P4, PT, R2, R143, PT ;  /* 0x0000008f0200720c */ /* 0x000fc40003f84070 */
[----:B------:R-:W-:Y:S01]  /*4d50*/  ISETP.GT.U32.AND P1, PT, R2, R144, PT ;  /* 0x000000900200720c */ /* 0x000fe20003f24070 */
[----:B------:R-:W-:Y:S01]  /*4d60*/  IMAD.MOV R17, RZ, RZ, -R17 ;  /* 0x000000ffff117224 */ /* 0x000fe200078e0a11 */
[----:B------:R-:W-:Y:S01]  /*4d70*/  @!P3 IADD3 R142, -R142, RZ, RZ ;  /* 0x000000ff8e8eb210 */ /* 0x000fe20007ffe1ff */
[----:B------:R-:W-:Y:S01]  /*4d80*/  IMAD R146, R2, R16, R19 ;  /* 0x0000001002927224 */ /* 0x000fe200078e0213 */
[----:B------:R-:W-:Y:S01]  /*4d90*/  IADD3 R16, R3, 0x5d, RZ ;  /* 0x0000005d03107810 */ /* 0x000fe20007ffe0ff */
[--C-:B------:R-:W-:Y:S01]  /*4da0*/  @!P6 IMAD.IADD R145, R145, 0x1, -R2.reuse ;  /* 0x000000019191e824 */ /* 0x100fe200078e0a02 */
[----:B------:R-:W-:Y:S01]  /*4db0*/  ISETP.GE.AND P3, PT, R18, RZ, PT ;  /* 0x000000ff1200720c */ /* 0x000fe20003f66270 */
[C---:B------:R-:W-:Y:S01]  /*4dc0*/  IMAD R147, R2.reuse, R17, R147 ;  /* 0x0000001102937224 */ /* 0x040fe200078e0293 */
[C---:B------:R-:W-:Y:S01]  /*4dd0*/  IADD3 R17, R3.reuse, 0x5e, RZ ;  /* 0x0000005e03117810 */ /* 0x040fe20007ffe0ff */
[----:B------:R-:W-:Y:S01]  /*4de0*/  VIADD R18, R3, 0x5f ;  /* 0x0000005f03127836 */ /* 0x000fe20000000000 */
[----:B------:R-:W-:Y:S01]  /*4df0*/  ISETP.GT.U32.AND P6, PT, R2, R145, PT ;  /* 0x000000910200720c */ /* 0x000fe20003fc4070 */
[--C-:B------:R-:W-:Y:S01]  /*4e00*/  @!P4 IMAD.IADD R143, R143, 0x1, -R2.reuse ;  /* 0x000000018f8fc824 */ /* 0x100fe200078e0a02 */
[----:B------:R-:W-:Y:S01]  /*4e10*/  IABS R19, R16 ;  /* 0x0000001000137213 */ /* 0x000fe20000000000 */
[----:B------:R-:W-:Y:S01]  /*4e20*/  @!P1 IMAD.IADD R144, R144, 0x1, -R2 ;  /* 0x0000000190909824 */ /* 0x000fe200078e0a02 */
[----:B------:R-:W-:Y:S01]  /*4e30*/  ISETP.GT.U32.AND P1, PT, R2, R146, PT ;  /* 0x000000920200720c */ /* 0x000fe20003f24070 */
[----:B------:R-:W-:Y:S01]  /*4e40*/  @!P5 IMAD.MOV R143, RZ, RZ, -R143 ;  /* 0x000000ffff8fd224 */ /* 0x000fe200078e0a8f */
[----:B------:R-:W-:Y:S01]  /*4e50*/  ISETP.GE.AND P5, PT, R16, RZ, PT ;  /* 0x000000ff1000720c */ /* 0x000fe20003fa6270 */
[----:B------:R-:W-:Y:S01]  /*4e60*/  IMAD.HI.U32 R16, R0, R19, RZ ;  /* 0x0000001300107227 */ /* 0x000fe200078e00ff */
[----:B------:R-:W-:-:S02]  /*4e70*/  IABS R149, R17 ;  /* 0x0000001100957213 */ /* 0x000fc40000000000 */
[----:B------:R-:W-:Y:S01]  /*4e80*/  @!P2 IADD3 R144, -R144, RZ, RZ ;  /* 0x000000ff9090a210 */ /* 0x000fe20007ffe1ff */
[----:B------:R-:W-:Y:S01]  /*4e90*/  IMAD.MOV R148, RZ, RZ, -R16 ;  /* 0x000000ffff947224 */ /* 0x000fe200078e0a10 */
[----:B------:R-:W-:Y:S01]  /*4ea0*/  ISETP.GE.AND P2, PT, R17, RZ, PT ;  /* 0x000000ff1100720c */ /* 0x000fe20003f46270 */
[----:B------:R-:W-:Y:S01]  /*4eb0*/  @!P6 IMAD.IADD R145, R145, 0x1, -R2 ;  /* 0x000000019191e824 */ /* 0x000fe200078e0a02 */
[----:B------:R-:W-:Y:S01]  /*4ec0*/  IABS R75, R18 ;  /* 0x00000012004b7213 */ /* 0x000fe20000000000 */
[----:B------:R-:W-:Y:S01]  /*4ed0*/  IMAD.HI.U32 R17, R0, R149, RZ ;  /* 0x0000009500117227 */ /* 0x000fe200078e00ff */
[----:B------:R-:W-:Y:S02]  /*4ee0*/  IADD3 R34, R3, 0x61, RZ ;  /* 0x0000006103227810 */ /* 0x000fe40007ffe0ff */
[----:B------:R-:W-:Y:S01]  /*4ef0*/  @!P0 IADD3 R145, -R145, RZ, RZ ;  /* 0x000000ff91918210 */ /* 0x000fe20007ffe1ff */
[----:B------:R-:W-:Y:S01]  /*4f00*/  IMAD.MOV R17, RZ, RZ, -R17 ;  /* 0x000000ffff117224 */ /* 0x000fe200078e0a11 */
[C---:B------:R-:W-:Y:S01]  /*4f10*/  ISETP.GT.U32.AND P0, PT, R2.reuse, R147, PT ;  /* 0x000000930200720c */ /* 0x040fe20003f04070 */
[----:B------:R-:W-:Y:S01]  /*4f20*/  IMAD R148, R2, R148, R19 ;  /* 0x0000009402947224 */ /* 0x000fe200078e0213 */
[----:B------:R-:W-:Y:S01]  /*4f30*/  @!P1 IADD3 R146, R146, -R2, RZ ;  /* 0x8000000292929210 */ /* 0x000fe20007ffe0ff */
[----:B------:R-:W-:Y:S01]  /*4f40*/  IMAD.HI.U32 R16, R0, R75, RZ ;  /* 0x0000004b00107227 */ /* 0x000fe200078e00ff */
[----:B------:R-:W-:-:S02]  /*4f50*/  IABS R19, R34 ;  /* 0x0000002200137213 */ /* 0x000fc40000000000 */
[C---:B------:R-:W-:Y:S01]  /*4f60*/  ISETP.GT.U32.AND P1, PT, R2.reuse, R146, PT ;  /* 0x000000920200720c */ /* 0x040fe20003f24070 */
[----:B------:R-:W-:Y:S01]  /*4f70*/  IMAD R149, R2, R17, R149 ;  /* 0x0000001102957224 */ /* 0x000fe200078e0295 */
[----:B------:R-:W-:Y:S01]  /*4f80*/  IADD3 R16, -R16, RZ, RZ ;  /* 0x000000ff10107210 */ /* 0x000fe20007ffe1ff */
[----:B------:R-:W-:Y:S01]  /*4f90*/  IMAD.HI.U32 R17, R0, R19, RZ ;  /* 0x0000001300117227 */ /* 0x000fe200078e00ff */
[----:B------:R-:W-:Y:S02]  /*4fa0*/  ISETP.GE.AND P4, PT, R30, RZ, PT ;  /* 0x000000ff1e00720c */ /* 0x000fe40003f86270 */
[----:B------:R-:W-:Y:S01]  /*4fb0*/  IADD3 R30, R3, 0x60, RZ ;  /* 0x00000060031e7810 */ /* 0x000fe20007ffe0ff */
[----:B------:R-:W-:Y:S01]  /*4fc0*/  IMAD R150, R2, R16, R75 ;  /* 0x0000001002967224 */ /* 0x000fe200078e024b */
[----:B------:R-:W-:Y:S02]  /*4fd0*/  @!P0 IADD3 R147, R147, -R2, RZ ;  /* 0x8000000293938210 */ /* 0x000fe40007ffe0ff */
[----:B------:R-:W-:-:S02]  /*4fe0*/  IABS R151, R30 ;  /* 0x0000001e00977213 */ /* 0x000fc40000000000 */
[----:B------:R-:W-:Y:S01]  /*4ff0*/  ISETP.GT.U32.AND P0, PT, R2, R147, PT ;  /* 0x000000930200720c */ /* 0x000fe20003f04070 */
[----:B------:R-:W-:Y:S01]  /*5000*/  @!P1 IMAD.IADD R146, R146, 0x1, -R2 ;  /* 0x0000000192929824 */ /* 0x000fe200078e0a02 */
[----:B------:R-:W-:Y:S01]  /*5010*/  ISETP.GT.U32.AND P1, PT, R2, R148, PT ;  /* 0x000000940200720c */ /* 0x000fe20003f24070 */
[----:B------:R-:W-:Y:S01]  /*5020*/  IMAD.HI.U32 R16, R0, R151, RZ ;  /* 0x0000009700107227 */ /* 0x000fe200078e00ff */
[----:B------:R-:W-:Y:S02]  /*5030*/  IADD3 R17, -R17, RZ, RZ ;  /* 0x000000ff11117210 */ /* 0x000fe40007ffe1ff */
[----:B------:R-:W-:Y:S01]  /*5040*/  ISETP.GE.AND P6, PT, R18, RZ, PT ;  /* 0x000000ff1200720c */ /* 0x000fe20003fc6270 */
[----:B------:R-:W-:Y:S01]  /*5050*/  @!P3 IMAD.MOV R146, RZ, RZ, -R146 ;  /* 0x000000ffff92b224 */ /* 0x000fe200078e0a92 */
[C---:B------:R-:W-:Y:S01]  /*5060*/  ISETP.GT.U32.AND P3, PT, R2.reuse, R150, PT ;  /* 0x000000960200720c */ /* 0x040fe20003f64070 */
[----:B------:R-:W-:Y:S01]  /*5070*/  IMAD R152, R2, R17, R19 ;  /* 0x0000001102987224 */ /* 0x000fe200078e0213 */
[----:B------:R-:W-:Y:S01]  /*5080*/  IABS R18, R38 ;  /* 0x0000002600127213 */ /* 0x000fe20000000000 */
[----:B------:R-:W-:-:S02]  /*5090*/  IMAD.MOV R16, RZ, RZ, -R16 ;  /* 0x000000ffff107224 */ /* 0x000fc400078e0a10 */
[--C-:B------:R-:W-:Y:S01]  /*50a0*/  @!P0 IMAD.IADD R147, R147, 0x1, -R2.reuse ;  /* 0x0000000193938824 */ /* 0x100fe200078e0a02 */
[----:B------:R-:W-:Y:S01]  /*50b0*/  ISETP.GT.U32.AND P0, PT, R2, R149, PT ;  /* 0x000000950200720c */ /* 0x000fe20003f04070 */
[--C-:B------:R-:W-:Y:S01]  /*50c0*/  @!P1 IMAD.IADD R148, R148, 0x1, -R2.reuse ;  /* 0x0000000194949824 */ /* 0x100fe200078e0a02 */
[----:B------:R-:W-:Y:S01]  /*50d0*/  MOV R19, R18 ;  /* 0x0000001200137202 */ /* 0x000fe20000000f00 */
[----:B------:R-:W-:Y:S01]  /*50e0*/  IMAD R151, R2, R16, R151 ;  /* 0x0000001002977224 */ /* 0x000fe200078e0297 */
[----:B------:R-:W-:Y:S01]  /*50f0*/  IADD3 R18, R3, 0x64, RZ ;  /* 0x0000006403127810 */ /* 0x000fe20007ffe0ff */
[----:B------:R-:W-:Y:S01]  /*5100*/  IMAD.HI.U32 R16, R0, R153, RZ ;  /* 0x0000009900107227 */ /* 0x000fe200078e00ff */
[C---:B------:R-:W-:Y:S02]  /*5110*/  ISETP.GT.U32.AND P1, PT, R2.reuse, R148, PT ;  /* 0x000000940200720c */ /* 0x040fe40003f24070 */
[----:B------:R-:W-:Y:S01]  /*5120*/  IABS R155, R18 ;  /* 0x00000012009b7213 */ /* 0x000fe20000000000 */
[----:B------:R-:W-:Y:S01]  /*5130*/  @!P4 IMAD.MOV R147, RZ, RZ, -R147 ;  /* 0x000000ffff93c224 */ /* 0x000fe200078e0a93 */
[----:B------:R-:W-:Y:S01]  /*5140*/  ISETP.GT.U32.AND P4, PT, R2, R151, PT ;  /* 0x000000970200720c */ /* 0x000fe20003f84070 */
[--C-:B------:R-:W-:Y:S01]  /*5150*/  @!P3 IMAD.IADD R150, R150, 0x1, -R2.reuse ;  /* 0x000000019696b824 */ /* 0x100fe200078e0a02 */
[----:B------:R-:W-:Y:S01]  /*5160*/  IADD3 R16, -R16, RZ, RZ ;  /* 0x000000ff10107210 */ /* 0x000fe20007ffe1ff */
[----:B------:R-:W-:Y:S01]  /*5170*/  @!P0 IMAD.IADD R149, R149, 0x1, -R2 ;  /* 0x0000000195958824 */ /* 0x000fe200078e0a02 */
[----:B------:R-:W-:Y:S01]  /*5180*/  ISETP.GT.U32.AND P0, PT, R2, R152, PT ;  /* 0x000000980200720c */ /* 0x000fe20003f04070 */
[----:B------:R-:W-:-:S03]  /*5190*/  IMAD.HI.U32 R17, R0, R19, RZ ;  /* 0x0000001300117227 */ /* 0x000fc600078e00ff */
[C---:B------:R-:W-:Y:S01]  /*51a0*/  ISETP.GT.U32.AND P3, PT, R2.reuse, R149, PT ;  /* 0x000000950200720c */ /* 0x040fe20003f64070 */
[----:B------:R-:W-:Y:S01]  /*51b0*/  IMAD R153, R2, R16, R153 ;  /* 0x0000001002997224 */ /* 0x000fe200078e0299 */
[-C--:B------:R-:W-:Y:S01]  /*51c0*/  @!P1 IADD3 R148, R148, -R2.reuse, RZ ;  /* 0x8000000294949210 */ /* 0x080fe20007ffe0ff */
[----:B------:R-:W-:Y:S01]  /*51d0*/  IMAD.HI.U32 R16, R0, R155, RZ ;  /* 0x0000009b00107227 */ /* 0x000fe200078e00ff */
[----:B------:R-:W-:Y:S02]  /*51e0*/  IADD3 R17, -R17, RZ, RZ ;  /* 0x000000ff11117210 */ /* 0x000fe40007ffe1ff */
[----:B------:R-:W-:Y:S02]  /*51f0*/  @!P5 IADD3 R148, -R148, RZ, RZ ;  /* 0x000000ff9494d210 */ /* 0x000fe40007ffe1ff */
[----:B------:R-:W-:Y:S01]  /*5200*/  @!P4 IADD3 R151, R151, -R2, RZ ;  /* 0x800000029797c210 */ /* 0x000fe20007ffe0ff */
[--C-:B------:R-:W-:Y:S01]  /*5210*/  @!P0 IMAD.IADD R152, R152, 0x1, -R2.reuse ;  /* 0x0000000198988824 */ /* 0x100fe200078e0a02 */
[C---:B------:R-:W-:Y:S01]  /*5220*/  ISETP.GT.U32.AND P4, PT, R2.reuse, R150, PT ;  /* 0x000000960200720c */ /* 0x040fe20003f84070 */
[----:B------:R-:W-:Y:S01]  /*5230*/  IMAD R154, R2, R17, R19 ;  /* 0x00000011029a7224 */ /* 0x000fe200078e0213 */
[----:B------:R-:W-:Y:S01]  /*5240*/  IADD3 R17, -R16, RZ, RZ ;  /* 0x000000ff10117210 */ /* 0x000fe20007ffe1ff */
[----:B------:R-:W-:Y:S01]  /*5250*/  @!P3 IMAD.IADD R149, R149, 0x1, -R2 ;  /* 0x000000019595b824 */ /* 0x000fe200078e0a02 */
[----:B------:R-:W-:-:S02]  /*5260*/  ISETP.GT.U32.AND P5, PT, R2, R152, PT ;  /* 0x000000980200720c */ /* 0x000fc40003fa4070 */
[C---:B------:R-:W-:Y:S01]  /*5270*/  ISETP.GT.U32.AND P3, PT, R2.reuse, R153, PT ;  /* 0x000000990200720c */ /* 0x040fe20003f64070 */
[C---:B------:R-:W-:Y:S01]  /*5280*/  IMAD R155, R2.reuse, R17, R155 ;  /* 0x00000011029b7224 */ /* 0x040fe200078e029b */
[----:B------:R-:W-:Y:S01]  /*5290*/  ISETP.GT.U32.AND P0, PT, R2, R151, PT ;  /* 0x000000970200720c */ /* 0x000fe20003f04070 */
[----:B------:R-:W-:Y:S01]  /*52a0*/  IMAD.HI.U32 R17, R0, R157, RZ ;  /* 0x0000009d00117227 */ /* 0x000fe200078e00ff */
[----:B------:R-:W-:-:S03]  /*52b0*/  ISETP.GE.AND P1, PT, R30, RZ, PT ;  /* 0x000000ff1e00720c */ /* 0x000fc60003f26270 */
[----:B------:R-:W-:Y:S01]  /*52c0*/  VIADD R30, R3, 0x65 ;  /* 0x00000065031e7836 */ /* 0x000fe20000000000 */
[----:B------:R-:W-:Y:S01]  /*52d0*/  IADD3 R17, -R17, RZ, RZ ;  /* 0x000000ff11117210 */ /* 0x000fe20007ffe1ff */
[--C-:B------:R-:W-:Y:S01]  /*52e0*/  @!P4 IMAD.IADD R150, R150, 0x1, -R2.reuse ;  /* 0x000000019696c824 */ /* 0x100fe200078e0a02 */
[----:B------:R-:W-:Y:S01]  /*52f0*/  ISETP.GT.U32.AND P4, PT, R2, R154, PT ;  /* 0x0000009a0200720c */ /* 0x000fe20003f84070 */
[----:B------:R-:W-:Y:S01]  /*5300*/  @!P2 IMAD.MOV R149, RZ, RZ, -R149 ;  /* 0x000000ffff95a224 */ /* 0x000fe200078e0a95 */
[----:B------:R-:W-:Y:S01]  /*5310*/  @!P5 IADD3 R152, R152, -R2, RZ ;  /* 0x800000029898d210 */ /* 0x000fe20007ffe0ff */
[----:B------:R-:W-:Y:S01]  /*5320*/  @!P3 IMAD.IADD R153, R153, 0x1, -R2 ;  /* 0x000000019999b824 */ /* 0x000fe200078e0a02 */
[C---:B------:R-:W-:Y:S01]  /*5330*/  ISETP.GT.U32.AND P5, PT, R2.reuse, R155, PT ;  /* 0x0000009b0200720c */ /* 0x040fe20003fa4070 */
[----:B------:R-:W-:Y:S01]  /*5340*/  IMAD R157, R2, R17, R157 ;  /* 0x00000011029d7224 */ /* 0x000fe200078e029d */
[----:B------:R-:W-:Y:S02]  /*5350*/  IABS R19, R30 ;  /* 0x0000001e00137213 */ /* 0x000fe40000000000 */
[----:B------:R-:W-:-:S02]  /*5360*/  @!P0 IADD3 R151, R151, -R2, RZ ;  /* 0x8000000297978210 */ /* 0x000fc40007ffe0ff */
[----:B------:R-:W-:Y:S01]  /*5370*/  ISETP.GE.AND P0, PT, R34, RZ, PT ;  /* 0x000000ff2200720c */ /* 0x000fe20003f06270 */
[----:B------:R-:W-:Y:S01]  /*5380*/  IMAD.HI.U32 R16, R0, R19, RZ ;  /* 0x0000001300107227 */ /* 0x000fe200078e00ff */
[----:B------:R-:W-:Y:S02]  /*5390*/  ISETP.GT.U32.AND P2, PT, R2, R153, PT ;  /* 0x000000990200720c */ /* 0x000fe40003f44070 */
[----:B------:R-:W-:Y:S01]  /*53a0*/  IADD3 R34, R3, 0x67, RZ ;  /* 0x0000006703227810 */ /* 0x000fe20007ffe0ff */
[----:B------:R-:W-:Y:S01]  /*53b0*/  IMAD.MOV R16, RZ, RZ, -R16 ;  /* 0x000000ffff107224 */ /* 0x000fe200078e0a10 */
[----:B------:R-:W-:Y:S01]  /*53c0*/  @!P6 IADD3 R150, -R150, RZ, RZ ;  /* 0x000000ff9696e210 */ /* 0x000fe20007ffe1ff */
[----:B------:R-:W-:Y:S01]  /*53d0*/  @!P4 IMAD.IADD R154, R154, 0x1, -R2 ;  /* 0x000000019a9ac824 */ /* 0x000fe200078e0a02 */
[----:B------:R-:W-:Y:S01]  /*53e0*/  @!P5 IADD3 R155, R155, -R2, RZ ;  /* 0x800000029b9bd210 */ /* 0x000fe20007ffe0ff */
[C---:B------:R-:W-:Y:S01]  /*53f0*/  IMAD R156, R2.reuse, R16, R19 ;  /* 0x00000010029c7224 */ /* 0x040fe200078e0213 */
[----:B------:R-:W-:Y:S01]  /*5400*/  IABS R19, R34 ;  /* 0x0000002200137213 */ /* 0x000fe20000000000 */
[----:B------:R-:W-:Y:S01]  /*5410*/  @!P1 IMAD.MOV R151, RZ, RZ, -R151 ;  /* 0x000000ffff979224 */ /* 0x000fe200078e0a97 */
[----:B------:R-:W-:-:S02]  /*5420*/  ISETP.GT.U32.AND P5, PT, R2, R155, PT ;  /* 0x0000009b0200720c */ /* 0x000fc40003fa4070 */
[----:B------:R-:W-:Y:S01]  /*5430*/  ISETP.GT.U32.AND P1, PT, R2, R156, PT ;  /* 0x0000009c0200720c */ /* 0x000fe20003f24070 */
[----:B------:R-:W-:Y:S01]  /*5440*/  @!P2 IMAD.IADD R153, R153, 0x1, -R2 ;  /* 0x000000019999a824 */ /* 0x000fe200078e0a02 */
[----:B------:R-:W-:Y:S01]  /*5450*/  @!P0 IADD3 R152, -R152, RZ, RZ ;  /* 0x000000ff98988210 */ /* 0x000fe20007ffe1ff */
[----:B------:R-:W-:Y:S01]  /*5460*/  IMAD.HI.U32 R16, R0, R19, RZ ;  /* 0x0000001300107227 */ /* 0x000fe200078e00ff */
[----:B------:R-:W-:Y:S02]  /*5470*/  ISETP.GT.U32.AND P6, PT, R2, R154, PT ;  /* 0x0000009a0200720c */ /* 0x000fe40003fc4070 */
[----:B------:R-:W-:Y:S01]  /*5480*/  ISETP.GE.AND P0, PT, R18, RZ, PT ;  /* 0x000000ff1200720c */ /* 0x000fe20003f06270 */
[----:B------:R-:W-:Y:S01]  /*5490*/  IMAD.MOV R16, RZ, RZ, -R16 ;  /* 0x000000ffff107224 */ /* 0x000fe200078e0a10 */
[----:B------:R-:W-:Y:S01]  /*54a0*/  ISETP.GT.U32.AND P2, PT, R2, R157, PT ;  /* 0x0000009d0200720c */ /* 0x000fe20003f44070 */
[C---:B------:R-:W-:Y:S01]  /*54b0*/  VIADD R18, R3.reuse, 0x6b ;  /* 0x0000006b03127836 */ /* 0x040fe20000000000 */
[----:B------:R-:W-:Y:S01]  /*54c0*/  ISETP.GE.AND P3, PT, R36, RZ, PT ;  /* 0x000000ff2400720c */ /* 0x000fe20003f66270 */
[----:B------:R-:W-:Y:S01]  /*54d0*/  VIADD R36, R3, 0x68 ;  /* 0x0000006803247836 */ /* 0x000fe20000000000 */
[----:B------:R-:W-:Y:S01]  /*54e0*/  ISETP.GE.AND P4, PT, R38, RZ, PT ;  /* 0x000000ff2600720c */ /* 0x000fe20003f86270 */
[----:B------:R-:W-:Y:S01]  /*54f0*/  @!P5 IMAD.IADD R155, R155, 0x1, -R2 ;  /* 0x000000019b9bd824 */ /* 0x000fe200078e0a02 */
[----:B------:R-:W-:Y:S01]  /*5500*/  @!P1 IADD3 R156, R156, -R2, RZ ;  /* 0x800000029c9c9210 */ /* 0x000fe20007ffe0ff */
[----:B------:R-:W-:Y:S01]  /*5510*/  IMAD R158, R2, R16, R19 ;  /* 0x00000010029e7224 */ /* 0x000fe200078e0213 */
[----:B------:R-:W-:-:S02]  /*5520*/  IABS R159, R36 ;  /* 0x00000024009f7213 */ /* 0x000fc40000000000 */
[----:B------:R-:W-:Y:S02]  /*5530*/  @!P6 IADD3 R154, R154, -R2, RZ ;  /* 0x800000029a9ae210 */ /* 0x000fe40007ffe0ff */
[----:B------:R-:W-:Y:S01]  /*5540*/  @!P0 IADD3 R155, -R155, RZ, RZ ;  /* 0x000000ff9b9b8210 */ /* 0x000fe20007ffe1ff */
[----:B------:R-:W-:Y:S01]  /*5550*/  IMAD.HI.U32 R17, R0, R159, RZ ;  /* 0x0000009f00117227 */ /* 0x000fe200078e00ff */
[C---:B------:R-:W-:Y:S02]  /*5560*/  ISETP.GT.U32.AND P0, PT, R2.reuse, R158, PT ;  /* 0x0000009e0200720c */ /* 0x040fe40003f04070 */
[----:B------:R-:W-:Y:S01]  /*5570*/  IADD3 R16, R3, 0x69, RZ ;  /* 0x0000006903107810 */ /* 0x000fe20007ffe0ff */
[----:B------:R-:W-:Y:S01]  /*5580*/  @!P2 IMAD.IADD R157, R157, 0x1, -R2 ;  /* 0x000000019d9da824 */ /* 0x000fe200078e0a02 */
[----:B------:R-:W-:Y:S01]  /*5590*/  ISETP.GT.U32.AND P2, PT, R2, R156, PT ;  /* 0x0000009c0200720c */ /* 0x000fe20003f44070 */
[----:B------:R-:W-:Y:S01]  /*55a0*/  @!P4 IMAD.MOV R154, RZ, RZ, -R154 ;  /* 0x000000ffff9ac224 */ /* 0x000fe200078e0a9a */
[----:B------:R-:W-:-:S02]  /*55b0*/  IADD3 R17, -R17, RZ, RZ ;  /* 0x000000ff11117210 */ /* 0x000fc40007ffe1ff */
[----:B------:R-:W-:Y:S02]  /*55c0*/  ISETP.GT.U32.AND P4, PT, R2, R157, PT ;  /* 0x0000009d0200720c */ /* 0x000fe40003f84070 */
[----:B------:R-:W-:Y:S01]  /*55d0*/  ISETP.GE.AND P6, PT, R30, RZ, PT ;  /* 0x000000ff1e00720c */ /* 0x000fe20003fc6270 */
[----:B------:R-:W-:Y:S01]  /*55e0*/  IMAD R159, R2, R17, R159 ;  /* 0x00000011029f7224 */ /* 0x000fe200078e029f */
[----:B------:R-:W-:Y:S01]  /*55f0*/  ISETP.GE.AND P5, PT, R40, RZ, PT ;  /* 0x000000ff2800720c */ /* 0x000fe20003fa6270 */
[C---:B------:R-:W-:Y:S01]  /*5600*/  VIADD R17, R3.reuse, 0x6a ;  /* 0x0000006a03117836 */ /* 0x040fe20000000000 */
[----:B------:R-:W-:Y:S01]  /*5610*/  @!P0 IADD3 R158, R158, -R2, RZ ;  /* 0x800000029e9e8210 */ /* 0x000fe20007ffe0ff */
[----:B------:R-:W-:Y:S01]  /*5620*/  VIADD R40, R3, 0x78 ;  /* 0x0000007803287836 */ /* 0x000fe20000000000 */
[----:B------:R-:W-:Y:S01]  /*5630*/  ISETP.GT.U32.AND P0, PT, R2, R159, PT ;  /* 0x0000009f0200720c */ /* 0x000fe20003f04070 */
[----:B------:R-:W-:Y:S01]  /*5640*/  @!P2 IMAD.IADD R156, R156, 0x1, -R2 ;  /* 0x000000019c9ca824 */ /* 0x000fe200078e0a02 */
[----:B------:R-:W-:-:S02]  /*5650*/  ISETP.GE.AND P2, PT, R16, RZ, PT ;  /* 0x000000ff1000720c */ /* 0x000fc40003f46270 */
[----:B------:R-:W-:Y:S02]  /*5660*/  IABS R16, R16 ;  /* 0x0000001000107213 */ /* 0x000fe40000000000 */
[-C--:B------:R-:W-:Y:S01]  /*5670*/  @!P4 IADD3 R157, R157, -R2.reuse, RZ ;  /* 0x800000029d9dc210 */ /* 0x080fe20007ffe0ff */
[----:B------:R-:W-:Y:S01]  /*5680*/  @!P6 IMAD.MOV R156, RZ, RZ, -R156 ;  /* 0x000000ffff9ce224 */ /* 0x000fe200078e0a9c */
[----:B------:R-:W-:Y:S02]  /*5690*/  ISETP.GE.AND P4, PT, R17, RZ, PT ;  /* 0x000000ff1100720c */ /* 0x000fe40003f86270 */
[----:B------:R-:W-:Y:S01]  /*56a0*/  IABS R161, R17 ;  /* 0x0000001100a17213 */ /* 0x000fe20000000000 */
[----:B------:R-:W-:Y:S01]  /*56b0*/  IMAD.MOV.U32 R17, RZ, RZ, R16 ;  /* 0x000000ffff117224 */ /* 0x000fe200078e0010 */
[----:B------:R-:W-:Y:S01]  /*56c0*/  IADD3 R30, R3, 0x6c, RZ ;  /* 0x0000006c031e7810 */ /* 0x000fe20007ffe0ff */
[----:B------:R-:W-:Y:S01]  /*56d0*/  @!P5 IMAD.MOV R157, RZ, RZ, -R157 ;  /* 0x000000ffff9dd224 */ /* 0x000fe200078e0a9d */
[----:B------:R-:W-:Y:S01]  /*56e0*/  @!P0 IADD3 R159, R159, -R2, RZ ;  /* 0x800000029f9f8210 */ /* 0x000fe20007ffe0ff */
[----:B------:R-:W-:Y:S01]  /*56f0*/  IMAD.HI.U32 R16, R0, R17, RZ ;  /* 0x0000001100107227 */ /* 0x000fe200078e00ff */
[----:B------:R-:W-:-:S02]  /*5700*/  IABS R163, R30 ;  /* 0x0000001e00a37213 */ /* 0x000fc40000000000 */
[----:B------:R-:W-:Y:S02]  /*5710*/  ISETP.GT.U32.AND P0, PT, R2, R159, PT ;  /* 0x0000009f0200720c */ /* 0x000fe40003f04070 */
[----:B------:R-:W-:Y:S01]  /*5720*/  IADD3 R160, -R16, RZ, RZ ;  /* 0x000000ff10a07210 */ /* 0x000fe20007ffe1ff */
[----:B------:R-:W-:Y:S01]  /*5730*/  IMAD.HI.U32 R16, R0, R161, RZ ;  /* 0x000000a100107227 */ /* 0x000fe200078e00ff */
[----:B------:R-:W-:Y:S02]  /*5740*/  @!P3 IADD3 R153, -R153, RZ, RZ ;  /* 0x000000ff9999b210 */ /* 0x000fe40007ffe1ff */
[----:B------:R-:W-:Y:S01]  /*5750*/  ISETP.GE.AND P3, PT, R36, RZ, PT ;  /* 0x000000ff2400720c */ /* 0x000fe20003f66270 */
[----:B------:R-:W-:Y:S01]  /*5760*/  IMAD R160, R2, R160, R17 ;  /* 0x000000a002a07224 */ /* 0x000fe200078e0211 */
[----:B------:R-:W-:Y:S01]  /*5770*/  IABS R19, R18 ;  /* 0x0000001200137213 */ /* 0x000fe20000000000 */
[----:B------:R-:W-:Y:S01]  /*5780*/  IMAD.HI.U32 R17, R0, R163, RZ ;  /* 0x000000a300117227 */ /* 0x000fe200078e00ff */
[----:B------:R-:W-:-:S02]  /*5790*/  ISETP.GE.AND P5, PT, R18, RZ, PT ;  /* 0x000000ff1200720c */ /* 0x000fc40003fa6270 */
[----:B------:R-:W-:Y:S01]  /*57a0*/  IADD3 R18, -R16, RZ, RZ ;  /* 0x000000ff10127210 */ /* 0x000fe20007ffe1ff */
[----:B------:R-:W-:Y:S01]  /*57b0*/  IMAD.HI.U32 R16, R0, R19, RZ ;  /* 0x0000001300107227 */ /* 0x000fe200078e00ff */
[----:B------:R-:W-:Y:S02]  /*57c0*/  IADD3 R17, -R17, RZ, RZ ;  /* 0x000000ff11117210 */ /* 0x000fe40007ffe1ff */
[----:B------:R-:W-:Y:S01]  /*57d0*/  @!P0 IADD3 R159, R159, -R2, RZ ;  /* 0x800000029f9f8210 */ /* 0x000fe20007ffe0ff */
[C---:B------:R-:W-:Y:S01]  /*57e0*/  IMAD R161, R2.reuse, R18, R161 ;  /* 0x0000001202a17224 */ /* 0x040fe200078e02a1 */
[C---:B------:R-:W-:Y:S01]  /*57f0*/  ISETP.GT.U32.AND P6, PT, R2.reuse, R158, PT ;  /* 0x0000009e0200720c */ /* 0x040fe20003fc4070 */
[----:B------:R-:W-:Y:S01]  /*5800*/  IMAD R163, R2, R17, R163 ;  /* 0x0000001102a37224 */ /* 0x000fe200078e02a3 */
[----:B------:R-:W-:Y:S01]  /*5810*/  ISETP.GE.AND P1, PT, R34, RZ, PT ;  /* 0x000000ff2200720c */ /* 0x000fe20003f26270 */
[C---:B------:R-:W-:Y:S01]  /*5820*/  VIADD R18, R3.reuse, 0x6d ;  /* 0x0000006d03127836 */ /* 0x040fe20000000000 */
[C---:B------:R-:W-:Y:S01]  /*5830*/  IADD3 R34, R3.reuse, 0x6e, RZ ;  /* 0x0000006e03227810 */ /* 0x040fe20007ffe0ff */
[----:B------:R-:W-:Y:S01]  /*5840*/  @!P3 IMAD.MOV R159, RZ, RZ, -R159 ;  /* 0x000000ffff9fb224 */ /* 0x000fe200078e0a9f */
[C---:B------:R-:W-:Y:S01]  /*5850*/  ISETP.GT.U32.AND P3, PT, R2.reuse, R163, PT ;  /* 0x000000a30200720c */ /* 0x040fe20003f64070 */
[----:B------:R-:W-:Y:S01]  /*5860*/  IMAD.MOV R16, RZ, RZ, -R16 ;  /* 0x000000ffff107224 */ /* 0x000fe200078e0a10 */
[----:B------:R-:W-:Y:S01]  /*5870*/  IABS R17, R18 ;  /* 0x0000001200117213 */ /* 0x000fe20000000000 */
[C---:B------:R-:W-:Y:S01]  /*5880*/  VIADD R36, R3.reuse, 0x6f ;  /* 0x0000006f03247836 */ /* 0x040fe20000000000 */
[----:B------:R-:W-:Y:S01]  /*5890*/  IABS R165, R34 ;  /* 0x0000002200a57213 */ /* 0x000fe20000000000 */
[----:B------:R-:W-:Y:S01]  /*58a0*/  IMAD R162, R2, R16, R19 ;  /* 0x0000001002a27224 */ /* 0x000fe200078e0213 */
[----:B------:R-:W-:Y:S01]  /*58b0*/  IADD3 R38, R3, 0x77, RZ ;  /* 0x0000007703267810 */ /* 0x000fe20007ffe0ff */
[----:B------:R-:W-:Y:S01]  /*58c0*/  IMAD.HI.U32 R16, R0, R17, RZ ;  /* 0x0000001100107227 */ /* 0x000fe200078e00ff */
[----:B------:R-:W-:-:S02]  /*58d0*/  IABS R19, R36 ;  /* 0x0000002400137213 */ /* 0x000fc40000000000 */
[----:B------:R-:W-:Y:S01]  /*58e0*/  ISETP.GT.U32.AND P0, PT, R2, R162, PT ;  /* 0x000000a20200720c */ /* 0x000fe20003f04070 */
[----:B------:R-:W-:Y:S01]  /*58f0*/  @!P6 IMAD.IADD R158, R158, 0x1, -R2 ;  /* 0x000000019e9ee824 */ /* 0x000fe200078e0a02 */
[----:B------:R-:W-:Y:S02]  /*5900*/  IADD3 R16, -R16, RZ, RZ ;  /* 0x000000ff10107210 */ /* 0x000fe40007ffe1ff */
[----:B------:R-:W-:Y:S02]  /*5910*/  @!P3 IADD3 R163, R163, -R2, RZ ;  /* 0x80000002a3a3b210 */ /* 0x000fe40007ffe0ff */
[----:B------:R-:W-:Y:S01]  /*5920*/  @!P1 IADD3 R158, -R158, RZ, RZ ;  /* 0x000000ff9e9e9210 */ /* 0x000fe20007ffe1ff */
[C---:B------:R-:W-:Y:S01]  /*5930*/  IMAD R164, R2.reuse, R16, R17 ;  /* 0x0000001002a47224 */ /* 0x040fe200078e0211 */
[----:B------:R-:W-:Y:S01]  /*5940*/  ISETP.GT.U32.AND P3, PT, R2, R163, PT ;  /* 0x000000a30200720c */ /* 0x000fe20003f64070 */
[----:B------:R-:W-:Y:S01]  /*5950*/  IMAD.HI.U32 R16, R0, R165, RZ ;  /* 0x000000a500107227 */ /* 0x000fe200078e00ff */
[----:B------:R-:W-:-:S02]  /*5960*/  ISETP.GT.U32.AND P1, PT, R2, R161, PT ;  /* 0x000000a10200720c */ /* 0x000fc40003f24070 */
[----:B------:R-:W-:Y:S01]  /*5970*/  ISETP.GT.U32.AND P6, PT, R2, R160, PT ;  /* 0x000000a00200720c */ /* 0x000fe20003fc4070 */
[----:B------:R-:W-:Y:S01]  /*5980*/  IMAD.MOV R16, RZ, RZ, -R16 ;  /* 0x000000ffff107224 */ /* 0x000fe200078e0a10 */
[----:B------:R-:W-:Y:S01]  /*5990*/  IABS R179, R38 ;  /* 0x0000002600b37213 */ /* 0x000fe20000000000 */
[--C-:B------:R-:W-:Y:S02]  /*59a0*/  @!P0 IMAD.IADD R162, R162, 0x1, -R2.reuse ;  /* 0x00000001a2a28824 */ /* 0x100fe400078e0a02 */
[----:B------:R-:W-:Y:S01]  /*59b0*/  IMAD R165, R2, R16, R165 ;  /* 0x0000001002a57224 */ /* 0x000fe200078e02a5 */
[----:B------:R-:W-:Y:S01]  /*59c0*/  IADD3 R16, R3, 0x70, RZ ;  /* 0x0000007003107810 */ /* 0x000fe20007ffe0ff */
[----:B------:R-:W-:Y:S01]  /*59d0*/  IMAD.HI.U32 R17, R0, R19, RZ ;  /* 0x0000001300117227 */ /* 0x000fe200078e00ff */
[C---:B------:R-:W-:Y:S02]  /*59e0*/  ISETP.GT.U32.AND P0, PT, R2.reuse, R162, PT ;  /* 0x000000a20200720c */ /* 0x040fe40003f04070 */
[----:B------:R-:W-:Y:S01]  /*59f0*/  @!P3 IADD3 R163, R163, -R2, RZ ;  /* 0x80000002a3a3b210 */ /* 0x000fe20007ffe0ff */
[--C-:B------:R-:W-:Y:S01]  /*5a00*/  @!P1 IMAD.IADD R161, R161, 0x1, -R2.reuse ;  /* 0x00000001a1a19824 */ /* 0x100fe200078e0a02 */
[----:B------:R-:W-:Y:S01]  /*5a10*/  ISETP.GT.U32.AND P3, PT, R2, R165, PT ;  /* 0x000000a50200720c */ /* 0x000fe20003f64070 */
[----:B------:R-:W-:Y:S01]  /*5a20*/  @!P6 IMAD.IADD R160, R160, 0x1, -R2 ;  /* 0x00000001a0a0e824 */ /* 0x000fe200078e0a02 */
[----:B------:R-:W-:-:S02]  /*5a30*/  IABS R167, R16 ;  /* 0x0000001000a77213 */ /* 0x000fc40000000000 */
[C---:B------:R-:W-:Y:S02]  /*5a40*/  ISETP.GT.U32.AND P1, PT, R2.reuse, R161, PT ;  /* 0x000000a10200720c */ /* 0x040fe40003f24070 */
[----:B------:R-:W-:Y:S02]  /*5a50*/  ISETP.GT.U32.AND P6, PT, R2, R160, PT ;  /* 0x000000a00200720c */ /* 0x000fe40003fc4070 */
[----:B------:R-:W-:Y:S02]  /*5a60*/  IADD3 R17, -R17, RZ, RZ ;  /* 0x000000ff11117210 */ /* 0x000fe40007ffe1ff */
[----:B------:R-:W-:Y:S02]  /*5a70*/  @!P0 IADD3 R162, R162, -R2, RZ ;  /* 0x80000002a2a28210 */ /* 0x000fe40007ffe0ff */
[----:B------:R-:W-:Y:S01]  /*5a80*/  ISETP.GE.AND P0, PT, R36, RZ, PT ;  /* 0x000000ff2400720c */ /* 0x000fe20003f06270 */
[----:B------:R-:W-:Y:S01]  /*5a90*/  @!P3 IMAD.IADD R165, R165, 0x1, -R2 ;  /* 0x00000001a5a5b824 */ /* 0x000fe200078e0a02 */
[----:B------:R-:W-:Y:S01]  /*5aa0*/  @!P5 IADD3 R162, -R162, RZ, RZ ;  /* 0x000000ffa2a2d210 */ /* 0x000fe20007ffe1ff */
[----:B------:R-:W-:Y:S01]  /*5ab0*/  IMAD R166, R2, R17, R19 ;  /* 0x0000001102a67224 */ /* 0x000fe200078e0213 */
[----:B------:R-:W-:Y:S01]  /*5ac0*/  ISETP.GE.AND P5, PT, R16, RZ, PT ;  /* 0x000000ff1000720c */ /* 0x000fe20003fa6270 */
[----:B------:R-:W-:Y:S01]  /*5ad0*/  IMAD.HI.U32 R16, R0, R167, RZ ;  /* 0x000000a700107227 */ /* 0x000fe200078e00ff */
[----:B------:R-:W-:-:S02]  /*5ae0*/  ISETP.GT.U32.AND P3, PT, R2, R165, PT ;  /* 0x000000a50200720c */ /* 0x000fc40003f64070 */
[-C--:B------:R-:W-:Y:S01]  /*5af0*/  @!P1 IADD3 R161, R161, -R2.reuse, RZ ;  /* 0x80000002a1a19210 */ /* 0x080fe20007ffe0ff */
[----:B------:R-:W-:Y:S01]  /*5b00*/  IMAD.MOV R16, RZ, RZ, -R16 ;  /* 0x000000ffff107224 */ /* 0x000fe200078e0a10 */
[----:B------:R-:W-:Y:S01]  /*5b10*/  @!P6 IADD3 R160, R160, -R2, RZ ;  /* 0x80000002a0a0e210 */ /* 0x000fe20007ffe0ff */
[----:B------:R-:W-:Y:S01]  /*5b20*/  VIADD R17, R3, 0x71 ;  /* 0x0000007103117836 */ /* 0x000fe20000000000 */
[----:B------:R-:W-:Y:S01]  /*5b30*/  ISETP.GE.AND P6, PT, R30, RZ, PT ;  /* 0x000000ff1e00720c */ /* 0x000fe20003fc6270 */
[----:B------:R-:W-:Y:S01]  /*5b40*/  @!P4 IMAD.MOV R161, RZ, RZ, -R161 ;  /* 0x000000ffffa1c224 */ /* 0x000fe200078e0aa1 */
[----:B------:R-:W-:Y:S01]  /*5b50*/  ISETP.GE.AND P4, PT, R34, RZ, PT ;  /* 0x000000ff2200720c */ /* 0x000fe20003f86270 */
[----:B------:R-:W-:Y:S01]  /*5b60*/  IMAD R167, R2, R16, R167 ;  /* 0x0000001002a77224 */ /* 0x000fe200078e02a7 */
[----:B------:R-:W-:Y:S01]  /*5b70*/  IABS R19, R17 ;  /* 0x0000001100137213 */ /* 0x000fe20000000000 */
[----:B------:R-:W-:Y:S01]  /*5b80*/  @!P2 IMAD.MOV R160, RZ, RZ, -R160 ;  /* 0x000000ffffa0a224 */ /* 0x000fe200078e0aa0 */
[----:B------:R-:W-:Y:S01]  /*5b90*/  ISETP.GE.AND P2, PT, R18, RZ, PT ;  /* 0x000000ff1200720c */ /* 0x000fe20003f46270 */
[----:B------:R-:W-:Y:S01]  /*5ba0*/  @!P3 IMAD.IADD R165, R165, 0x1, -R2 ;  /* 0x00000001a5a5b824 */ /* 0x000fe200078e0a02 */
[C---:B------:R-:W-:Y:S01]  /*5bb0*/  ISETP.GT.U32.AND P3, PT, R2.reuse, R166, PT ;  /* 0x000000a60200720c */ /* 0x040fe20003f64070 */
[C---:B------:R-:W-:Y:S01]  /*5bc0*/  VIADD R30, R3.reuse, 0x73 ;  /* 0x00000073031e7836 */ /* 0x040fe20000000000 */
[C---:B------:R-:W-:Y:S01]  /*5bd0*/  IADD3 R18, R3.reuse, 0x72, RZ ;  /* 0x0000007203127810 */ /* 0x040fe20007ffe0ff */
[----:B------:R-:W-:Y:S01]  /*5be0*/  VIADD R34, R3, 0x74 ;  /* 0x0000007403227836 */ /* 0x000fe20000000000 */
[C---:B------:R-:W-:Y:S01]  /*5bf0*/  ISETP.GT.U32.AND P1, PT, R2.reuse, R164, PT ;  /* 0x000000a40200720c */ /* 0x040fe20003f24070 */
[----:B------:R-:W-:Y:S01]  /*5c00*/  @!P6 IMAD.MOV R163, RZ, RZ, -R163 ;  /* 0x000000ffffa3e224 */ /* 0x000fe200078e0aa3 */
[----:B------:R-:W-:Y:S01]  /*5c10*/  ISETP.GE.AND P6, PT, R17, RZ, PT ;  /* 0x000000ff1100720c */ /* 0x000fe20003fc6270 */
[----:B------:R-:W-:Y:S01]  /*5c20*/  @!P4 IMAD.MOV R165, RZ, RZ, -R165 ;  /* 0x000000ffffa5c224 */ /* 0x000fe200078e0aa5 */
[----:B------:R-:W-:Y:S01]  /*5c30*/  ISETP.GT.U32.AND P4, PT, R2, R167, PT ;  /* 0x000000a70200720c */ /* 0x000fe20003f84070 */
[----:B------:R-:W-:Y:S01]  /*5c40*/  IMAD.HI.U32 R17, R0, R19, RZ ;  /* 0x0000001300117227 */ /* 0x000fe200078e00ff */
[----:B------:R-:W-:-:S02]  /*5c50*/  IABS R75, R18 ;  /* 0x00000012004b7213 */ /* 0x000fc40000000000 */
[----:B------:R-:W-:Y:S01]  /*5c60*/  IABS R77, R30 ;  /* 0x0000001e004d7213 */ /* 0x000fe20000000000 */
[--C-:B------:R-:W-:Y:S01]  /*5c70*/  @!P3 IMAD.IADD R166, R166, 0x1, -R2.reuse ;  /* 0x00000001a6a6b824 */ /* 0x100fe200078e0a02 */
[----:B------:R-:W-:Y:S01]  /*5c80*/  IADD3 R17, -R17, RZ, RZ ;  /* 0x000000ff11117210 */ /* 0x000fe20007ffe1ff */
[----:B------:R-:W-:Y:S01]  /*5c90*/  IMAD.HI.U32 R16, R0, R75, RZ ;  /* 0x0000004b00107227 */ /* 0x000fe200078e00ff */
[----:B------:R-:W-:Y:S02]  /*5ca0*/  IABS R81, R34 ;  /* 0x0000002200517213 */ /* 0x000fe40000000000 */
[C---:B------:R-:W-:Y:S01]  /*5cb0*/  ISETP.GT.U32.AND P3, PT, R2.reuse, R166, PT ;  /* 0x000000a60200720c */ /* 0x040fe20003f64070 */
[----:B------:R-:W-:Y:S01]  /*5cc0*/  IMAD R168, R2, R17, R19 ;  /* 0x0000001102a87224 */ /* 0x000fe200078e0213 */
[----:B------:R-:W-:Y:S01]  /*5cd0*/  IADD3 R16, -R16, RZ, RZ ;  /* 0x000000ff10107210 */ /* 0x000fe20007ffe1ff */
[----:B------:R-:W-:Y:S01]  /*5ce0*/  @!P1 IMAD.IADD R164, R164, 0x1, -R2 ;  /* 0x00000001a4a49824 */ /* 0x000fe200078e0a02 */
[----:B------:R-:W-:Y:S01]  /*5cf0*/  @!P4 IADD3 R167, R167, -R2, RZ ;  /* 0x80000002a7a7c210 */ /* 0x000fe20007ffe0ff */
[----:B------:R-:W-:-:S03]  /*5d00*/  IMAD.HI.U32 R17, R0, R77, RZ ;  /* 0x0000004d00117227 */ /* 0x000fc600078e00ff */
[C---:B------:R-:W-:Y:S01]  /*5d10*/  ISETP.GT.U32.AND P4, PT, R2.reuse, R167, PT ;  /* 0x000000a70200720c */ /* 0x040fe20003f84070 */
[C---:B------:R-:W-:Y:S01]  /*5d20*/  IMAD R170, R2.reuse, R16, R75 ;  /* 0x0000001002aa7224 */ /* 0x040fe200078e024b */
[----:B------:R-:W-:Y:S01]  /*5d30*/  ISETP.GT.U32.AND P1, PT, R2, R164, PT ;  /* 0x000000a40200720c */ /* 0x000fe20003f24070 */
[----:B------:R-:W-:Y:S02]  /*5d40*/  IMAD.MOV R17, RZ, RZ, -R17 ;  /* 0x000000ffff117224 */ /* 0x000fe400078e0a11 */
[----:B------:R-:W-:Y:S01]  /*5d50*/  @!P3 IMAD.IADD R166, R166, 0x1, -R2 ;  /* 0x00000001a6a6b824 */ /* 0x000fe200078e0a02 */
[C---:B------:R-:W-:Y:S01]  /*5d60*/  ISETP.GT.U32.AND P3, PT, R2.reuse, R168, PT ;  /* 0x000000a80200720c */ /* 0x040fe20003f64070 */
[----:B------:R-:W-:Y:S01]  /*5d70*/  IMAD R172, R2, R17, R77 ;  /* 0x0000001102ac7224 */ /* 0x000fe200078e024d */
[----:B------:R-:W-:Y:S01]  /*5d80*/  IABS R77, R40 ;  /* 0x00000028004d7213 */ /* 0x000fe20000000000 */
[----:B------:R-:W-:Y:S01]  /*5d90*/  VIADD R36, R3, 0x76 ;  /* 0x0000007603247836 */ /* 0x000fe20000000000 */
[----:B------:R-:W-:-:S03]  /*5da0*/  @!P0 IADD3 R166, -R166, RZ, RZ ;  /* 0x000000ffa6a68210 */ /* 0x000fc60007ffe1ff */
[----:B------:R-:W-:Y:S01]  /*5db0*/  @!P4 IMAD.IADD R167, R167, 0x1, -R2 ;  /* 0x00000001a7a7c824 */ /* 0x000fe200078e0a02 */
[----:B------:R-:W-:Y:S02]  /*5dc0*/  ISETP.GT.U32.AND P4, PT, R2, R170, PT ;  /* 0x000000aa0200720c */ /* 0x000fe40003f84070 */
[-C--:B------:R-:W-:Y:S02]  /*5dd0*/  @!P1 IADD3 R164, R164, -R2.reuse, RZ ;  /* 0x80000002a4a49210 */ /* 0x080fe40007ffe0ff */
[----:B------:R-:W-:Y:S01]  /*5de0*/  ISETP.GE.AND P1, PT, R18, RZ, PT ;  /* 0x000000ff1200720c */ /* 0x000fe20003f26270 */
[----:B------:R-:W-:Y:S01]  /*5df0*/  IMAD.HI.U32 R18, R0, R81, RZ ;  /* 0x0000005100127227 */ /* 0x000fe200078e00ff */
[----:B------:R-:W-:Y:S02]  /*5e00*/  @!P3 IADD3 R168, R168, -R2, RZ ;  /* 0x80000002a8a8b210 */ /* 0x000fe40007ffe0ff */
[----:B------:R-:W-:Y:S02]  /*5e10*/  ISETP.GT.U32.AND P3, PT, R2, R172, PT ;  /* 0x000000ac0200720c */ /* 0x000fe40003f64070 */
[----:B------:R-:W-:-:S02]  /*5e20*/  @!P2 IADD3 R164, -R164, RZ, RZ ;  /* 0x000000ffa4a4a210 */ /* 0x000fc40007ffe1ff */
[----:B------:R-:W-:Y:S01]  /*5e30*/  ISETP.GE.AND P2, PT, R30, RZ, PT ;  /* 0x000000ff1e00720c */ /* 0x000fe20003f46270 */
[----:B------:R-:W-:Y:S01]  /*5e40*/  @!P4 IMAD.IADD R170, R170, 0x1, -R2 ;  /* 0x00000001aaaac824 */ /* 0x000fe200078e0a02 */
[----:B------:R-:W-:Y:S02]  /*5e50*/  ISETP.GT.U32.AND P4, PT, R2, R168, PT ;  /* 0x000000a80200720c */ /* 0x000fe40003f84070 */
[----:B------:R-:W-:Y:S02]  /*5e60*/  IADD3 R30, R3, 0x75, RZ ;  /* 0x00000075031e7810 */ /* 0x000fe40007ffe0ff */
[----:B------:R-:W-:Y:S02]  /*5e70*/  IADD3 R18, -R18, RZ, RZ ;  /* 0x000000ff12127210 */ /* 0x000fe40007ffe1ff */
[----:B------:R-:W-:Y:S02]  /*5e80*/  IABS R19, R30 ;  /* 0x0000001e00137213 */ /* 0x000fe40000000000 */
[----:B------:R-:W-:Y:S01]  /*5e90*/  IABS R75, R36 ;  /* 0x00000024004b7213 */ /* 0x000fe20000000000 */
[----:B------:R-:W-:Y:S01]  /*5ea0*/  IMAD R174, R2, R18, R81 ;  /* 0x0000001202ae7224 */ /* 0x000fe200078e0251 */
[----:B------:R-:W-:Y:S01]  /*5eb0*/  @!P3 IADD3 R172, R172, -R2, RZ ;  /* 0x80000002acacb210 */ /* 0x000fe20007ffe0ff */
[----:B------:R-:W-:Y:S01]  /*5ec0*/  IMAD.HI.U32 R16, R0, R19, RZ ;  /* 0x0000001300107227 */ /* 0x000fe200078e00ff */
[----:B------:R-:W-:-:S02]  /*5ed0*/  ISETP.GT.U32.AND P0, PT, R2, R170, PT ;  /* 0x000000aa0200720c */ /* 0x000fc40003f04070 */
[----:B------:R-:W-:Y:S01]  /*5ee0*/  ISETP.GT.U32.AND P3, PT, R2, R172, PT ;  /* 0x000000ac0200720c */ /* 0x000fe20003f64070 */
[----:B------:R-:W-:Y:S01]  /*5ef0*/  IMAD.HI.U32 R17, R0, R75, RZ ;  /* 0x0000004b00117227 */ /* 0x000fe200078e00ff */
[----:B------:R-:W-:Y:S02]  /*5f00*/  IADD3 R176, -R16, RZ, RZ ;  /* 0x000000ff10b07210 */ /* 0x000fe40007ffe1ff */
[----:B------:R-:W-:Y:S01]  /*5f10*/  @!P5 IADD3 R167, -R167, RZ, RZ ;  /* 0x000000ffa7a7d210 */ /* 0x000fe20007ffe1ff */
[----:B------:R-:W-:-:S04]  /*5f20*/  IMAD.HI.U32 R18, R0, R179, RZ ;  /* 0x000000b300127227 */ /* 0x000fc800078e00ff */
[----:B------:R-:W-:Y:S01]  /*5f30*/  @!P4 IMAD.IADD R168, R168, 0x1, -R2 ;  /* 0x00000001a8a8c824 */ /* 0x000fe200078e0a02 */
[----:B------:R-:W-:Y:S01]  /*5f40*/  ISETP.GT.U32.AND P4, PT, R2, R174, PT ;  /* 0x000000ae0200720c */ /* 0x000fe20003f84070 */
[----:B------:R-:W-:Y:S01]  /*5f50*/  IMAD.MOV R178, RZ, RZ, -R17 ;  /* 0x000000ffffb27224 */ /* 0x000fe200078e0a11 */
[----:B------:R-:W-:Y:S01]  /*5f60*/  IADD3 R18, -R18, RZ, RZ ;  /* 0x000000ff12127210 */ /* 0x000fe20007ffe1ff */
[----:B------:R-:W-:Y:S01]  /*5f70*/  IMAD R176, R2, R176, R19 ;  /* 0x000000b002b07224 */ /* 0x000fe200078e0213 */
[----:B------:R-:W-:Y:S01]  /*5f80*/  @!P0 IADD3 R170, R170, -R2, RZ ;  /* 0x80000002aaaa8210 */ /* 0x000fe20007ffe0ff */
[----:B------:R-:W-:Y:S01]  /*5f90*/  IMAD R178, R2, R178, R75 ;  /* 0x000000b202b27224 */ /* 0x000fe200078e024b */
[----:B------:R-:W-:Y:S01]  /*5fa0*/  @!P3 IADD3 R172, R172, -R2, RZ ;  /* 0x80000002acacb210 */ /* 0x000fe20007ffe0ff */
[C---:B------:R-:W-:Y:S01]  /*5fb0*/  IMAD R179, R2.reuse, R18, R179 ;  /* 0x0000001202b37224 */ /* 0x040fe200078e02b3 */
[----:B------:R-:W-:Y:S01]  /*5fc0*/  ISETP.GT.U32.AND P0, PT, R2, R176, PT ;  /* 0x000000b00200720c */ /* 0x000fe20003f04070 */
[----:B------:R-:W-:Y:S01]  /*5fd0*/  IMAD.HI.U32 R16, R0, R77, RZ ;  /* 0x0000004d00107227 */ /* 0x000fe200078e00ff */
[----:B------:R-:W-:-:S02]  /*5fe0*/  ISETP.GT.U32.AND P3, PT, R2, R178, PT ;  /* 0x000000b20200720c */ /* 0x000fc40003f64070 */
[----:B------:R-:W-:Y:S01]  /*5ff0*/  IABS R75, R3 ;  /* 0x00000003004b7213 */ /* 0x000fe20000000000 */
[--C-:B------:R-:W-:Y:S01]  /*6000*/  @!P4 IMAD.IADD R174, R174, 0x1, -R2.reuse ;  /* 0x00000001aeaec824 */ /* 0x100fe200078e0a02 */
[----:B------:R-:W-:Y:S01]  /*6010*/  ISETP.GT.U32.AND P4, PT, R2, R179, PT ;  /* 0x000000b30200720c */ /* 0x000fe20003f84070 */
[----:B------:R-:W-:Y:S01]  /*6020*/  VIADD R19, R3, 0x7a ;  /* 0x0000007a03137836 */ /* 0x000fe20000000000 */
[----:B------:R-:W-:Y:S01]  /*6030*/  IADD3 R16, -R16, RZ, RZ ;  /* 0x000000ff10107210 */ /* 0x000fe20007ffe1ff */
[----:B------:R-:W-:Y:S01]  /*6040*/  IMAD.HI.U32 R17, R0, R181, RZ ;  /* 0x000000b500117227 */ /* 0x000fe200078e00ff */
[----:B------:R-:W-:Y:S02]  /*6050*/  @!P2 IADD3 R172, -R172, RZ, RZ ;  /* 0x000000ffacaca210 */ /* 0x000fe40007ffe1ff */
[----:B------:R-:W-:Y:S01]  /*6060*/  IABS R173, R19 ;  /* 0x0000001300ad7213 */ /* 0x000fe20000000000 */
[----:B------:R-:W-:Y:S01]  /*6070*/  IMAD R180, R2, R16, R77 ;  /* 0x0000001002b47224 */ /* 0x000fe200078e024d */
[----:B------:R-:W-:Y:S01]  /*6080*/  @!P0 IADD3 R176, R176, -R2, RZ ;  /* 0x80000002b0b08210 */ /* 0x000fe20007ffe0ff */
[----:B------:R-:W-:Y:S01]  /*6090*/  @!P3 IMAD.IADD R178, R178, 0x1, -R2 ;  /* 0x00000001b2b2b824 */ /* 0x000fe200078e0a02 */
[C---:B------:R-:W-:Y:S01]  /*60a0*/  ISETP.GT.U32.AND P3, PT, R2.reuse, R174, PT ;  /* 0x000000ae0200720c */ /* 0x040fe20003f64070 */
[----:B------:R-:W-:Y:S01]  /*60b0*/  IMAD.MOV R17, RZ, RZ, -R17 ;  /* 0x000000ffff117224 */ /* 0x000fe200078e0a11 */
[----:B------:R-:W-:Y:S01]  /*60c0*/  ISETP.GT.U32.AND P0, PT, R2, R180, PT ;  /* 0x000000b40200720c */ /* 0x000fe20003f04070 */
[----:B------:R-:W-:Y:S01]  /*60d0*/  IMAD.HI.U32 R16, R0, R173, RZ ;  /* 0x000000ad00107227 */ /* 0x000fe200078e00ff */
[----:B------:R-:W-:-:S02]  /*60e0*/  @!P4 IADD3 R179, R179, -R2, RZ ;  /* 0x80000002b3b3c210 */ /* 0x000fc40007ffe0ff */
[C---:B------:R-:W-:Y:S01]  /*60f0*/  ISETP.GT.U32.AND P4, PT, R2.reuse, R176, PT ;  /* 0x000000b00200720c */ /* 0x040fe20003f84070 */
[C---:B------:R-:W-:Y:S01]  /*6100*/  IMAD R181, R2.reuse, R17, R181 ;  /* 0x0000001102b57224 */ /* 0x040fe200078e02b5 */
[----:B------:R-:W-:Y:S01]  /*6110*/  ISETP.GT.U32.AND P5, PT, R2, R179, PT ;  /* 0x000000b30200720c */ /* 0x000fe20003fa4070 */
[----:B------:R-:W-:-:S04]  /*6120*/  IMAD.HI.U32 R17, R0, R171, RZ ;  /* 0x000000ab00117227 */ /* 0x000fc800078e00ff */
[----:B------:R-:W-:Y:S01]  /*6130*/  IMAD.MOV R16, RZ, RZ, -R16 ;  /* 0x000000ffff107224 */ /* 0x000fe200078e0a10 */
[----:B------:R-:W-:Y:S01]  /*6140*/  IADD3 R17, -R17, RZ, RZ ;  /* 0x000000ff11117210 */ /* 0x000fe20007ffe1ff */
[--C-:B------:R-:W-:Y:S01]  /*6150*/  @!P0 IMAD.IADD R180, R180, 0x1, -R2.reuse ;  /* 0x00000001b4b48824 */ /* 0x100fe200078e0a02 */
[C---:B------:R-:W-:Y:S01]  /*6160*/  ISETP.GT.U32.AND P0, PT, R2.reuse, R178, PT ;  /* 0x000000b20200720c */ /* 0x040fe20003f04070 */
[----:B------:R-:W-:Y:S02]  /*6170*/  IMAD R173, R2, R16, R173 ;  /* 0x0000001002ad7224 */ /* 0x000fe400078e02ad */
[----:B------:R-:W-:Y:S01]  /*6180*/  IMAD.HI.U32 R16, R0, R175, RZ ;  /* 0x000000af00107227 */ /* 0x000fe200078e00ff */
[----:B------:R-:W-:Y:S02]  /*6190*/  @!P4 IADD3 R176, R176, -R2, RZ ;  /* 0x80000002b0b0c210 */ /* 0x000fe40007ffe0ff */
[----:B------:R-:W-:Y:S01]  /*61a0*/  ISETP.GT.U32.AND P4, PT, R2, R173, PT ;  /* 0x000000ad0200720c */ /* 0x000fe20003f84070 */
[----:B------:R-:W-:Y:S01]  /*61b0*/  @!P3 IMAD.IADD R174, R174, 0x1, -R2 ;  /* 0x00000001aeaeb824 */ /* 0x000fe200078e0a02 */
[C---:B------:R-:W-:Y:S01]  /*61c0*/  ISETP.GT.U32.AND P3, PT, R2.reuse, R181, PT ;  /* 0x000000b50200720c */ /* 0x040fe20003f64070 */
[----:B------:R-:W-:Y:S01]  /*61d0*/  IMAD R171, R2, R17, R171 ;  /* 0x0000001102ab7224 */ /* 0x000fe200078e02ab */
[----:B------:R-:W-:Y:S01]  /*61e0*/  IADD3 R17, -R16, RZ, RZ ;  /* 0x000000ff10117210 */ /* 0x000fe20007ffe1ff */
[----:B------:R-:W-:-:S02]  /*61f0*/  IMAD.HI.U32 R18, R0, R169, RZ ;  /* 0x000000a900127227 */ /* 0x000fc400078e00ff */
[-C--:B------:R-:W-:Y:S02]  /*6200*/  @!P0 IADD3 R178, R178, -R2.reuse, RZ ;  /* 0x80000002b2b28210 */ /* 0x080fe40007ffe0ff */
[C---:B------:R-:W-:Y:S01]  /*6210*/  IMAD R175, R2.reuse, R17, R175 ;  /* 0x0000001102af7224 */ /* 0x040fe200078e02af */
[----:B------:R-:W-:Y:S01]  /*6220*/  ISETP.GT.U32.AND P0, PT, R2, R171, PT ;  /* 0x000000ab0200720c */ /* 0x000fe20003f04070 */
[----:B------:R-:W-:Y:S02]  /*6230*/  IMAD.HI.U32 R16, R0, R177, RZ ;  /* 0x000000b100107227 */ /* 0x000fe400078e00ff */
[----:B------:R-:W-:Y:S02]  /*6240*/  @!P4 IADD3 R173, R173, -R2, RZ ;  /* 0x80000002adadc210 */ /* 0x000fe40007ffe0ff */
[----:B------:R-:W-:Y:S01]  /*6250*/  @!P3 IMAD.IADD R181, R181, 0x1, -R2 ;  /* 0x00000001b5b5b824 */ /* 0x000fe200078e0a02 */
[----:B------:R-:W-:Y:S01]  /*6260*/  ISETP.GT.U32.AND P3, PT, R2, R175, PT ;  /* 0x000000af0200720c */ /* 0x000fe20003f64070 */
[----:B------:R-:W-:Y:S01]  /*6270*/  IMAD.MOV R18, RZ, RZ, -R18 ;  /* 0x000000ffff127224 */ /* 0x000fe200078e0a12 */
[----:B------:R-:W-:Y:S01]  /*6280*/  ISETP.GE.AND P4, PT, R30, RZ, PT ;  /* 0x000000ff1e00720c */ /* 0x000fe20003f86270 */
[----:B------:R-:W-:Y:S01]  /*6290*/  IMAD.MOV R16, RZ, RZ, -R16 ;  /* 0x000000ffff107224 */ /* 0x000fe200078e0a10 */
[C---:B------:R-:W-:Y:S01]  /*62a0*/  ISETP.GT.U32.AND P2, PT, R2.reuse, R173, PT ;  /* 0x000000ad0200720c */ /* 0x040fe20003f44070 */
[----:B------:R-:W-:-:S02]  /*62b0*/  IMAD R169, R2, R18, R169 ;  /* 0x0000001202a97224 */ /* 0x000fc400078e02a9 */
[----:B------:R-:W-:Y:S01]  /*62c0*/  @!P6 IMAD.MOV R168, RZ, RZ, -R168 ;  /* 0x000000ffffa8e224 */ /* 0x000fe200078e0aa8 */
[C---:B------:R-:W-:Y:S01]  /*62d0*/  ISETP.GT.U32.AND P6, PT, R2.reuse, R180, PT ;  /* 0x000000b40200720c */ /* 0x040fe20003fc4070 */
[C---:B------:R-:W-:Y:S02]  /*62e0*/  IMAD R177, R2.reuse, R16, R177 ;  /* 0x0000001002b17224 */ /* 0x040fe400078e02b1 */
[----:B------:R-:W-:Y:S01]  /*62f0*/  @!P5 IMAD.IADD R179, R179, 0x1, -R2 ;  /* 0x00000001b3b3d824 */ /* 0x000fe200078e0a02 */
[----:B------:R-:W-:Y:S01]  /*6300*/  ISETP.GT.U32.AND P5, PT, R2, R169, PT ;  /* 0x000000a90200720c */ /* 0x000fe20003fa4070 */
[----:B------:R-:W-:Y:S01]  /*6310*/  IMAD.HI.U32 R0, R0, R75, RZ ;  /* 0x0000004b00007227 */ /* 0x000fe200078e00ff */
[----:B------:R-:W-:-:S03]  /*6320*/  @!P3 IADD3 R175, R175, -R2, RZ ;  /* 0x80000002afafb210 */ /* 0x000fc60007ffe0ff */
[----:B------:R-:W-:Y:S01]  /*6330*/  @!P0 IMAD.IADD R171, R171, 0x1, -R2 ;  /* 0x00000001abab8824 */ /* 0x000fe200078e0a02 */
[C---:B------:R-:W-:Y:S01]  /*6340*/  ISETP.GT.U32.AND P0, PT, R2.reuse, R177, PT ;  /* 0x000000b10200720c */ /* 0x040fe20003f04070 */
[----:B------:R-:W-:Y:S02]  /*6350*/  IMAD.MOV R0, RZ, RZ, -R0 ;  /* 0x000000ffff007224 */ /* 0x000fe400078e0a00 */
[----:B------:R-:W-:Y:S01]  /*6360*/  @!P4 IMAD.MOV R176, RZ, RZ, -R176 ;  /* 0x000000ffffb0c224 */ /* 0x000fe200078e0ab0 */
[C---:B------:R-:W-:Y:S01]  /*6370*/  ISETP.GT.U32.AND P4, PT, R2.reuse, R175, PT ;  /* 0x000000af0200720c */ /* 0x040fe20003f84070 */
[----:B------:R-:W-:Y:S01]  /*6380*/  IMAD R75, R2, R0, R75 ;  /* 0x00000000024b7224 */ /* 0x000fe200078e024b */
[----:B------:R-:W-:Y:S01]  /*6390*/  @!P6 IADD3 R180, R180, -R2, RZ ;  /* 0x80000002b4b4e210 */ /* 0x000fe20007ffe0ff */
[----:B------:R-:W-:Y:S01]  /*63a0*/  @!P1 IMAD.MOV R170, RZ, RZ, -R170 ;  /* 0x000000ffffaa9224 */ /* 0x000fe200078e0aaa */
[----:B------:R-:W-:Y:S01]  /*63b0*/  ISETP.GE.AND P6, PT, R34, RZ, PT ;  /* 0x000000ff2200720c */ /* 0x000fe20003fc6270 */
[----:B------:R-:W-:Y:S01]  /*63c0*/  @!P2 IMAD.IADD R173, R173, 0x1, -R2 ;  /* 0x00000001adada824 */ /* 0x000fe200078e0a02 */
[----:B------:R-:W-:-:S02]  /*63d0*/  ISETP.GT.U32.AND P1, PT, R2, R181, PT ;  /* 0x000000b50200720c */ /* 0x000fc40003f24070 */
[-C--:B------:R-:W-:Y:S01]  /*63e0*/  @!P5 IADD3 R169, R169, -R2.reuse, RZ ;  /* 0x80000002a9a9d210 */ /* 0x080fe20007ffe0ff */
[----:B------:R-:W-:Y:S01]  /*63f0*/  @!P0 IMAD.IADD R177, R177, 0x1, -R2 ;  /* 0x00000001b1b18824 */ /* 0x000fe200078e0a02 */
[C---:B------:R-:W-:Y:S02]  /*6400*/  ISETP.GT.U32.AND P2, PT, R2.reuse, R75, PT ;  /* 0x0000004b0200720c */ /* 0x040fe40003f44070 */
[C---:B------:R-:W-:Y:S02]  /*6410*/  ISETP.GT.U32.AND P3, PT, R2.reuse, R171, PT ;  /* 0x000000ab0200720c */ /* 0x040fe40003f64070 */
[----:B------:R-:W-:Y:S02]  /*6420*/  ISETP.GT.U32.AND P0, PT, R2, R169, PT ;  /* 0x000000a90200720c */ /* 0x000fe40003f04070 */
[----:B------:R-:W-:Y:S02]  /*6430*/  @!P4 IADD3 R175, R175, -R2, RZ ;  /* 0x80000002afafc210 */ /* 0x000fe40007ffe0ff */
[----:B------:R-:W-:-:S02]  /*6440*/  ISETP.GE.AND P4, PT, R42, RZ, PT ;  /* 0x000000ff2a00720c */ /* 0x000fc40003f86270 */
[----:B------:R-:W-:Y:S02]  /*6450*/  @!P6 IADD3 R174, -R174, RZ, RZ ;  /* 0x000000ffaeaee210 */ /* 0x000fe40007ffe1ff */
[----:B------:R-:W-:Y:S02]  /*6460*/  ISETP.GT.U32.AND P6, PT, R2, R177, PT ;  /* 0x000000b10200720c */ /* 0x000fe40003fc4070 */
[-C--:B------:R-:W-:Y:S02]  /*6470*/  @!P1 IADD3 R181, R181, -R2.reuse, RZ ;  /* 0x80000002b5b59210 */ /* 0x080fe40007ffe0ff */
[----:B------:R-:W-:Y:S01]  /*6480*/  ISETP.GE.AND P1, PT, R38, RZ, PT ;  /* 0x000000ff2600720c */ /* 0x000fe20003f26270 */
[----:B------:R-:W-:Y:S01]  /*6490*/  @!P0 IMAD.IADD R169, R169, 0x1, -R2 ;  /* 0x00000001a9a98824 */ /* 0x000fe200078e0a02 */
[-C--:B------:R-:W-:Y:S02]  /*64a0*/  @!P2 IADD3 R75, R75, -R2.reuse, RZ ;  /* 0x800000024b4ba210 */ /* 0x080fe40007ffe0ff */
[----:B------:R-:W-:Y:S01]  /*64b0*/  @!P3 IADD3 R171, R171, -R2, RZ ;  /* 0x80000002ababb210 */ /* 0x000fe20007ffe0ff */
[----:B------:R-:W-:Y:S01]  /*64c0*/  @!P4 IMAD.MOV R181, RZ, RZ, -R181 ;  /* 0x000000ffffb5c224 */ /* 0x000fe200078e0ab5 */
[----:B------:R-:W-:-:S02]  /*64d0*/  ISETP.GE.AND P3, PT, R40, RZ, PT ;  /* 0x000000ff2800720c */ /* 0x000fc40003f66270 */
[----:B------:R-:W-:Y:S01]  /*64e0*/  ISETP.GE.AND P5, PT, R36, RZ, PT ;  /* 0x000000ff2400720c */ /* 0x000fe20003fa6270 */
[----:B------:R-:W-:Y:S01]  /*64f0*/  @!P6 IMAD.IADD R177, R177, 0x1, -R2 ;  /* 0x00000001b1b1e824 */ /* 0x000fe200078e0a02 */
[----:B------:R-:W-:Y:S02]  /*6500*/  ISETP.GT.U32.AND P2, PT, R2, R75, PT ;  /* 0x0000004b0200720c */ /* 0x000fe40003f44070 */
[----:B------:R-:W-:Y:S01]  /*6510*/  LEA R238, P0, R241, UR4, 0x2 ;  /* 0x00000004f1ee7c11 */ /* 0x000fe2000f8010ff */
[----:B------:R-:W-:Y:S01]  /*6520*/  ULDC UR4, c[0x0][0x234] ;  /* 0x00008d0000047ab9 */ /* 0x000fe20000000800 */
[----:B------:R-:W-:Y:S01]  /*6530*/  ISETP.GE.AND P4, PT, R3, RZ, PT ;  /* 0x000000ff0300720c */ /* 0x000fe20003f86270 */
[----:B------:R-:W-:Y:S01]  /*6540*/  IMAD R16, R12, UR4, RZ ;  /* 0x000000040c107c24 */ /* 0x000fe2000f8e02ff */
[----:B------:R-:W-:Y:S01]  /*6550*/  ISETP.GE.AND P6, PT, R19, RZ, PT ;  /* 0x000000ff1300720c */ /* 0x000fe20003fc6270 */
[----:B------:R-:W-:Y:S01]  /*6560*/  IMAD R17, R13, UR4, RZ ;  /* 0x000000040d117c24 */ /* 0x000fe2000f8e02ff */
[----:B------:R-:W-:Y:S01]  /*6570*/  @!P1 IADD3 R179, -R179, RZ, RZ ;  /* 0x000000ffb3b39210 */ /* 0x000fe20007ffe1ff */
[----:B------:R-:W-:Y:S01]  /*6580*/  IMAD R19, R15, UR4, RZ ;  /* 0x000000040f137c24 */ /* 0x000fe2000f8e02ff */
[----:B------:R-:W-:Y:S01]  /*6590*/  LEA R12, P1, R16, UR6, 0x2 ;  /* 0x00000006100c7c11 */ /* 0x000fe2000f8210ff */
[----:B------:R-:W-:Y:S01]  /*65a0*/  IMAD R30, R14, UR4, RZ ;  /* 0x000000040e1e7c24 */ /* 0x000fe2000f8e02ff */
[----:B------:R-:W-:Y:S01]  /*65b0*/  LEA.HI.X.SX32 R0, R241, UR5, 0x2, P0 ;  /* 0x00000005f1007c11 */ /* 0x000fe200080f16ff */
[----:B------:R-:W-:Y:S01]  /*65c0*/  @!P3 IMAD.MOV R180, RZ, RZ, -R180 ;  /* 0x000000ffffb4b224 */ /* 0x000fe200078e0ab4 */
[----:B------:R-:W-:Y:S01]  /*65d0*/  LEA R14, P3, R17, UR6, 0x2 ;  /* 0x00000006110e7c11 */ /* 0x000fe2000f8610ff */
[----:B------:R-:W-:Y:S01]  /*65e0*/  @!P5 IMAD.MOV R178, RZ, RZ, -R178 ;  /* 0x000000ffffb2d224 */ /* 0x000fe200078e0ab2 */
[----:B------:R-:W-:Y:S01]  /*65f0*/  LEA.HI.X.SX32 R13, R16, UR7, 0x2, P1 ;  /* 0x00000007100d7c11 */ /* 0x000fe200088f16ff */
[----:B------:R-:W-:Y:S01]  /*6600*/  ULDC UR5, c[0x0][0x240] ;  /* 0x0000900000057ab9 */ /* 0x000fe20000000800 */
[----:B------:R-:W-:Y:S01]  /*6610*/  @!P2 IADD3 R75, R75, -R2, RZ ;  /* 0x800000024b4ba210 */ /* 0x000fe20007ffe0ff */
[----:B------:R-:W-:Y:S01]  /*6620*/  @!P6 IMAD.MOV R173, RZ, RZ, -R173 ;  /* 0x000000ffffade224 */ /* 0x000fe200078e0aad */
[----:B------:R-:W-:Y:S01]  /*6630*/  LEA R16, P5, R19, UR6, 0x2 ;  /* 0x0000000613107c11 */ /* 0x000fe2000f8a10ff */
[----:B------:R3:W-:Y:S01]  /*6640*/  STL.64 [R1+0x1cf8], R12 ;  /* 0x001cf80c01007387 */ /* 0x0007e20000100a00 */
[----:B------:R-:W-:Y:S01]  /*6650*/  LEA R18, P1, R30, UR6, 0x2 ;  /* 0x000000061e127c11 */ /* 0x000fe2000f8210ff */
[----:B------:R-:W-:Y:S01]  /*6660*/  ULDC UR4, c[0x0][0x240] ;  /* 0x0000900000047ab9 */ /* 0x000fe20000000800 */
[----:B------:R-:W-:-:S02]  /*6670*/  ISETP.NE.AND P2, PT, R5, RZ, PT ;  /* 0x000000ff0500720c */ /* 0x000fc40003f45270 */
[----:B------:R-:W-:Y:S02]  /*6680*/  ISETP.GE.AND P0, PT, R44, RZ, PT ;  /* 0x000000ff2c00720c */ /* 0x000fe40003f06270 */
[----:B------:R-:W-:Y:S02]  /*6690*/  LEA.HI.X.SX32 R15, R17, UR7, 0x2, P3 ;  /* 0x00000007110f7c11 */ /* 0x000fe400098f16ff */
[----:B------:R-:W-:Y:S02]  /*66a0*/  LOP3.LUT R5, RZ, R5, RZ, 0x33, !PT ;  /* 0x00000005ff057212 */ /* 0x000fe400078e33ff */
[----:B------:R-:W-:Y:S01]  /*66b0*/  @!P4 IADD3 R75, -R75, RZ, RZ ;  /* 0x000000ff4b4bc210 */ /* 0x000fe20007ffe1ff */
[----:B------:R-:W-:Y:S01]  /*66c0*/  STL.64 [R1+0x1d00], R14 ;  /* 0x001d000e01007387 */ /* 0x000fe20000100a00 */
[----:B------:R-:W-:Y:S02]  /*66d0*/  LEA.HI.X.SX32 R17, R19, UR7, 0x2, P5 ;  /* 0x0000000713117c11 */ /* 0x000fe4000a8f16ff */
[----:B------:R-:W-:Y:S01]  /*66e0*/  LEA.HI.X.SX32 R19, R30, UR7, 0x2, P1 ;  /* 0x000000071e137c11 */ /* 0x000fe200088f16ff */
[----:B------:R-:W-:Y:S01]  /*66f0*/  ULDC.64 UR6, c[0x0][0x238] ;  /* 0x00008e0000067ab9 */ /* 0x000fe20000000a00 */
[----:B------:R-:W-:Y:S01]  /*6700*/  ISETP.GE.AND P1, PT, R50, RZ, PT ;  /* 0x000000ff3200720c */ /* 0x000fe20003f26270 */
[----:B------:R-:W-:Y:S01]  /*6710*/  STL.64 [R1+0x1d08], R16 ;  /* 0x001d081001007387 */ /* 0x000fe20000100a00 */
[C---:B------:R-:W-:Y:S01]  /*6720*/  SEL R50, R5.reuse, R75, !P2 ;  /* 0x0000004b05327207 */ /* 0x040fe20005000000 */
[----:B------:R-:W-:Y:S01]  /*6730*/  USHF.L.U32 UR10, UR6, 0x7, URZ ;  /* 0x00000007060a7899 */ /* 0x000fe2000800063f */
[----:B------:R-:W-:Y:S01]  /*6740*/  ISETP.GE.AND P3, PT, R46, RZ, PT ;  /* 0x000000ff2e00720c */ /* 0x000fe20003f66270 */
[----:B------:R-:W-:Y:S01]  /*6750*/  STL.64 [R1+0x1d10], R18 ;  /* 0x001d101201007387 */ /* 0x000fe20000100a00 */
[----:B------:R-:W-:Y:S01]  /*6760*/  ISETP.GE.AND P5, PT, R48, RZ, PT ;  /* 0x000000ff3000720c */ /* 0x000fe20003fa6270 */
[----:B------:R-:W-:Y:S01]  /*6770*/  IMAD R50, R50, UR24, RZ ;  /* 0x0000001832327c24 */ /* 0x000fe2000f8e02ff */
[C---:B------:R-:W-:Y:S01]  /*6780*/  SEL R235, R5.reuse, R39, !P2 ;  /* 0x0000002705eb7207 */ /* 0x040fe20005000000 */
[----:B------:R-:W-:Y:S01]  /*6790*/  ULDC UR6, c[0x0][0x240] ;  /* 0x0000900000067ab9 */ /* 0x000fe20000000800 */
[----:B------:R-:W-:Y:S01]  /*67a0*/  SEL R48, R5, R4, !P2 ;  /* 0x0000000405307207 */ /* 0x000fe20005000000 */
[----:B------:R-:W-:Y:S01]  /*67b0*/  ULDC UR24, c[0x0][0x240] ;  /* 0x0000900000187ab9 */ /* 0x000fe20000000800 */
[----:B------:R-:W-:Y:S01]  /*67c0*/  @!P0 IADD3 R171, -R171, RZ, RZ ;  /* 0x000000ffabab8210 */ /* 0x000fe20007ffe1ff */
[----:B------:R-:W-:Y:S01]  /*67d0*/  IMAD R235, R235, UR5, RZ ;  /* 0x00000005ebeb7c24 */ /* 0x000fe2000f8e02ff */
[C---:B------:R-:W-:Y:S01]  /*67e0*/  SEL R46, R5.reuse, R6, !P2 ;  /* 0x00000006052e7207 */ /* 0x040fe20005000000 */
[----:B------:R-:W-:Y:S01]  /*67f0*/  IMAD R48, R48, UR25, RZ ;  /* 0x0000001930307c24 */ /* 0x000fe2000f8e02ff */
[----:B--2---:R-:W-:Y:S01]  /*6800*/  LEA R8, P0, R50, R238, 0x2 ;  /* 0x000000ee32087211 */ /* 0x004fe200078010ff */
[----:B------:R-:W-:Y:S01]  /*6810*/  @!P1 IMAD.MOV R177, RZ, RZ, -R177 ;  /* 0x000000ffffb19224 */ /* 0x000fe200078e0ab1 */
[C---:B------:R-:W-:Y:S01]  /*6820*/  SEL R44, R5.reuse, R20, !P2 ;  /* 0x00000014052c7207 */ /* 0x040fe20005000000 */
[----:B------:R-:W-:Y:S01]  /*6830*/  IMAD R46, R46, UR23, RZ ;  /* 0x000000172e2e7c24 */ /* 0x000fe2000f8e02ff */
[C---:B------:R-:W-:Y:S01]  /*6840*/  SEL R42, R5.reuse, R21, !P2 ;  /* 0x00000015052a7207 */ /* 0x040fe20005000000 */
[----:B------:R-:W-:Y:S01]  /*6850*/  STL [R1+0x1d18], R235 ;  /* 0x001d18eb01007387 */ /* 0x000fe20000100800 */
[----:B------:R-:W-:Y:S01]  /*6860*/  LEA.HI.X.SX32 R9, R50, R0, 0x2, P0 ;  /* 0x0000000032097211 */ /* 0x000fe200000f16ff */
[----:B------:R-:W-:Y:S01]  /*6870*/  IMAD R44, R44, UR22, RZ ;  /* 0x000000162c2c7c24 */ /* 0x000fe2000f8e02ff */
[C---:B------:R-:W-:Y:S01]  /*6880*/  SEL R26, R5.reuse, R26, !P2 ;  /* 0x0000001a051a7207 */ /* 0x040fe20005000000 */
[----:B------:R-:W-:Y:S01]  /*6890*/  IMAD R42, R42, UR21, RZ ;  /* 0x000000152a2a7c24 */ /* 0x000fe2000f8e02ff */
[C---:B------:R-:W-:Y:S01]  /*68a0*/  SEL R38, R5.reuse, R23, !P2 ;  /* 0x0000001705267207 */ /* 0x040fe20005000000 */
[----:B------:R-:W-:Y:S01]  /*68b0*/  @!P3 IMAD.MOV R169, RZ, RZ, -R169 ;  /* 0x000000ffffa9b224 */ /* 0x000fe200078e0aa9 */
[C---:B------:R-:W-:Y:S01]  /*68c0*/  SEL R40, R5.reuse, R22, !P2 ;  /* 0x0000001605287207 */ /* 0x040fe20005000000 */
[----:B------:R2:W-:Y:S01]  /*68d0*/  STL.64 [R1+0x80], R8 ;  /* 0x0000800801007387 */ /* 0x0005e20000100a00 */
[C---:B------:R-:W-:Y:S01]  /*68e0*/  SEL R36, R5.reuse, R24, !P2 ;  /* 0x0000001805247207 */ /* 0x040fe20005000000 */
[----:B------:R-:W-:Y:S01]  /*68f0*/  IMAD R38, R38, UR20, RZ ;  /* 0x0000001426267c24 */ /* 0x000fe2000f8e02ff */
[C---:B------:R-:W-:Y:S01]  /*6900*/  SEL R34, R5.reuse, R25, !P2 ;  /* 0x0000001905227207 */ /* 0x040fe20005000000 */
[----:B------:R-:W-:Y:S01]  /*6910*/  IMAD R40, R40, UR19, RZ ;  /* 0x0000001328287c24 */ /* 0x000fe2000f8e02ff */
[C---:B------:R-:W-:Y:S01]  /*6920*/  SEL R22, R5.reuse, R32, !P2 ;  /* 0x0000002005167207 */ /* 0x040fe20005000000 */
[----:B------:R-:W-:Y:S01]  /*6930*/  IMAD R32, R26, UR15, RZ ;  /* 0x0000000f1a207c24 */ /* 0x000fe2000f8e02ff */
[----:B---3--:R-:W-:Y:S01]  /*6940*/  LEA R12, P1, R48, R238, 0x2 ;  /* 0x000000ee300c7211 */ /* 0x008fe200078210ff */
[----:B------:R-:W-:Y:S01]  /*6950*/  IMAD R36, R36, UR18, RZ ;  /* 0x0000001224247c24 */ /* 0x000fe2000f8e02ff */
[C---:B------:R-:W-:Y:S01]  /*6960*/  SEL R30, R5.reuse, R28, !P2 ;  /* 0x0000001c051e7207 */ /* 0x040fe20005000000 */
[----:B------:R-:W-:Y:S01]  /*6970*/  IMAD R34, R34, UR17, RZ ;  /* 0x0000001122227c24 */ /* 0x000fe2000f8e02ff */
[----:B------:R-:W-:Y:S01]  /*6980*/  SEL R26, R5, R29, !P2 ;  /* 0x0000001d051a7207 */ /* 0x000fe20005000000 */
[----:B------:R-:W-:Y:S01]  /*6990*/  IMAD R22, R22, UR13, RZ ;  /* 0x0000000d16167c24 */ /* 0x000fe2000f8e02ff */
[-C--:B--2---:R-:W-:Y:S01]  /*69a0*/  LEA R8, P3, R46, R238.reuse, 0x2 ;  /* 0x000000ee2e087211 */ /* 0x084fe200078610ff */
[----:B------:R-:W-:Y:S01]  /*69b0*/  IMAD R30, R30, UR16, RZ ;  /* 0x000000101e1e7c24 */ /* 0x000fe2000f8e02ff */
[----:B------:R-:W-:Y:S01]  /*69c0*/  @!P5 IADD3 R175, -R175, RZ, RZ ;  /* 0x000000ffafafd210 */ /* 0x000fe20007ffe1ff */
[----:B------:R-:W-:Y:S01]  /*69d0*/  IMAD R26, R26, UR9, RZ ;  /* 0x000000091a1a7c24 */ /* 0x000fe2000f8e02ff */
[----:B------:R-:W-:Y:S01]  /*69e0*/  LEA R10, P4, R44, R238, 0x2 ;  /* 0x000000ee2c0a7211 */ /* 0x000fe200078810ff */
[----:B------:R-:W-:Y:S01]  /*69f0*/  ULDC UR25, c[0x0][0x240] ;  /* 0x0000900000197ab9 */ /* 0x000fe20000000800 */
[C---:B------:R-:W-:Y:S01]  /*6a00*/  SEL R20, R5.reuse, R27, !P2 ;  /* 0x0000001b05147207 */ /* 0x040fe20005000000 */
[----:B------:R-:W-:Y:S01]  /*6a10*/  ULDC UR23, c[0x0][0x240] ;  /* 0x0000900000177ab9 */ /* 0x000fe20000000800 */
[C---:B------:R-:W-:Y:S01]  /*6a20*/  SEL R29, R5.reuse, R45, !P2 ;  /* 0x0000002d051d7207 */ /* 0x040fe20005000000 */
[----:B------:R-:W-:Y:S01]  /*6a30*/  ULDC UR22, c[0x0][0x240] ;  /* 0x0000900000167ab9 */ /* 0x000fe20000000800 */
[----:B------:R-:W-:Y:S01]  /*6a40*/  SEL R68, R5, R68, !P2 ;  /* 0x0000004405447207 */ /* 0x000fe20005000000 */
[----:B------:R-:W-:Y:S01]  /*6a50*/  IMAD R20, R20, UR14, RZ ;  /* 0x0000000e14147c24 */ /* 0x000fe2000f8e02ff */
[----:B------:R-:W-:Y:S01]  /*6a60*/  LEA R234, P5, R42, R238, 0x2 ;  /* 0x000000ee2aea7211 */ /* 0x000fe200078a10ff */
[----:B------:R-:W-:Y:S01]  /*6a70*/  IMAD R29, R29, UR59, RZ ;  /* 0x0000003b1d1d7c24 */ /* 0x000fe2000f8e02ff */
[C---:B------:R-:W-:Y:S01]  /*6a80*/  SEL R45, R5.reuse, R55, !P2 ;  /* 0x00000037052d7207 */ /* 0x040fe20005000000 */
[----:B------:R-:W-:Y:S01]  /*6a90*/  ULDC UR21, c[0x0][0x240] ;  /* 0x0000900000157ab9 */ /* 0x000fe20000000800 */
[-C--:B------:R-:W-:Y:S01]  /*6aa0*/  LEA.HI.X.SX32 R13, R48, R0.reuse, 0x2, P1 ;  /* 0x00000000300d7211 */ /* 0x080fe200008f16ff */
[----:B------:R-:W-:Y:S01]  /*6ab0*/  ULDC UR20, c[0x0][0x240] ;  /* 0x0000900000147ab9 */ /* 0x000fe20000000800 */
[----:B------:R-:W-:Y:S01]  /*6ac0*/  SEL R21, R5, R37, !P2 ;  /* 0x0000002505157207 */ /* 0x000fe20005000000 */
[----:B------:R-:W-:Y:S01]  /*6ad0*/  IMAD R45, R45, UR51, RZ ;  /* 0x000000332d2d7c24 */ /* 0x000fe2000f8e02ff */
[C---:B------:R-:W-:Y:S01]  /*6ae0*/  SEL R23, R5.reuse, R41, !P2 ;  /* 0x0000002905177207 */ /* 0x040fe20005000000 */
[----:B------:R2:W-:Y:S01]  /*6af0*/  STL.64 [R1+0xf38], R12 ;  /* 0x000f380c01007387 */ /* 0x0005e20000100a00 */
[----:B------:R-:W-:Y:S01]  /*6b00*/  SEL R55, R5, R61, !P2 ;  /* 0x0000003d05377207 */ /* 0x000fe20005000000 */
[----:B------:R-:W-:Y:S01]  /*6b10*/  IMAD R21, R21, UR6, RZ ;  /* 0x0000000615157c24 */ /* 0x000fe2000f8e02ff */
[-C--:B------:R-:W-:Y:S01]  /*6b20*/  LEA.HI.X.SX32 R9, R46, R0.reuse, 0x2, P3 ;  /* 0x000000002e097211 */ /* 0x080fe200018f16ff */
[----:B------:R-:W-:Y:S01]  /*6b30*/  IMAD R23, R23, UR4, RZ ;  /* 0x0000000417177c24 */ /* 0x000fe2000f8e02ff */
[----:B------:R-:W-:Y:S01]  /*6b40*/  SEL R24, R5, R33, !P2 ;  /* 0x0000002105187207 */ /* 0x000fe20005000000 */
[----:B------:R-:W-:Y:S01]  /*6b50*/  IMAD R55, R55, UR46, RZ ;  /* 0x0000002e37377c24 */ /* 0x000fe2000f8e02ff */
[C---:B------:R-:W-:Y:S01]  /*6b60*/  SEL R28, R5.reuse, R31, !P2 ;  /* 0x0000001f051c7207 */ /* 0x040fe20005000000 */
[----:B------:R3:W-:Y:S01]  /*6b70*/  STL.64 [R1+0x78], R8 ;  /* 0x0000780801007387 */ /* 0x0007e20000100a00 */
[C---:B------:R-:W-:Y:S01]  /*6b80*/  SEL R37, R5.reuse, R53, !P2 ;  /* 0x0000003505257207 */ /* 0x040fe20005000000 */
[----:B------:R-:W-:Y:S01]  /*6b90*/  IMAD R24, R24, UR12, RZ ;  /* 0x0000000c18187c24 */ /* 0x000fe2000f8e02ff */
[C---:B------:R-:W-:Y:S01]  /*6ba0*/  SEL R41, R5.reuse, R57, !P2 ;  /* 0x0000003905297207 */ /* 0x040fe20005000000 */
[----:B------:R-:W-:Y:S01]  /*6bb0*/  IMAD R28, R28, UR8, RZ ;  /* 0x000000081c1c7c24 */ /* 0x000fe2000f8e02ff */
[----:B------:R-:W-:Y:S01]  /*6bc0*/  SEL R61, R5, R65, !P2 ;  /* 0x00000041053d7207 */ /* 0x000fe20005000000 */
[----:B------:R-:W-:Y:S01]  /*6bd0*/  IMAD R37, R37, UR55, RZ ;  /* 0x0000003725257c24 */ /* 0x000fe2000f8e02ff */
[----:B------:R-:W-:Y:S01]  /*6be0*/  LEA.HI.X.SX32 R11, R44, R0, 0x2, P4 ;  /* 0x000000002c0b7211 */ /* 0x000fe200020f16ff */
[----:B------:R-:W-:Y:S01]  /*6bf0*/  IMAD R41, R41, UR53, RZ ;  /* 0x0000003529297c24 */ /* 0x000fe2000f8e02ff */
[----:B------:R-:W-:Y:S01]  /*6c00*/  SEL R245, R5, R35, !P2 ;  /* 0x0000002305f57207 */ /* 0x000fe20005000000 */
[----:B------:R-:W-:Y:S01]  /*6c10*/  IMAD R61, R61, UR43, RZ ;  /* 0x0000002b3d3d7c24 */ /* 0x000fe2000f8e02ff */
[C---:B------:R-:W-:Y:S01]  /*6c20*/  SEL R25, R5.reuse, R43, !P2 ;  /* 0x0000002b05197207 */ /* 0x040fe20005000000 */
[----:B------:R4:W-:Y:S01]  /*6c30*/  STL.64 [R1+0x70], R10 ;  /* 0x0000700a01007387 */ /* 0x0009e20000100a00 */
[----:B------:R-:W-:Y:S01]  /*6c40*/  SEL R27, R5, R47, !P2 ;  /* 0x0000002f051b7207 */ /* 0x000fe20005000000 */
[----:B------:R-:W-:Y:S01]  /*6c50*/  IMAD R245, R245, UR11, RZ ;  /* 0x0000000bf5f57c24 */ /* 0x000fe2000f8e02ff */
        /* <DEDUP_REMOVED lines=12> */
[----:B------:R-:W-:Y:S01]  /*6d20*/  LEA R18, P6, R38, R238, 0x2 ;  /* 0x000000ee26127211 */ /* 0x000fe200078c10ff */
[----:B------:R-:W-:Y:S01]  /*6d30*/  ULDC UR58, c[0x0][0x240] ;  /* 0x00009000003a7ab9 */ /* 0x000fe20000000800 */
        /* <DEDUP_REMOVED lines=19> */
[----:B------:R-:W-:Y:S01]  /*6e70*/  ULDC UR56, c[0x0][0x240] ;  /* 0x0000900000387ab9 */ /* 0x000fe20000000800 */
[----:B------:R-:W-:Y:S01]  /*6e80*/  LEA R16, P0, R40, R238, 0x2 ;  /* 0x000000ee28107211 */ /* 0x000fe200078010ff */
[----:B------:R-:W-:Y:S01]  /*6e90*/  IMAD R59, R59, UR44, RZ ;  /* 0x0000002c3b3b7c24 */ /* 0x000fe2000f8e02ff */
[----:B------:R-:W-:Y:S01]  /*6ea0*/  SEL R4, R5, R71, !P2 ;  /* 0x0000004705047207 */ /* 0x000fe20005000000 */
[----:B------:R-:W-:Y:S01]  /*6eb0*/  IMAD R63, R63, UR42, RZ ;  /* 0x0000002a3f3f7c24 */ /* 0x000fe2000f8e02ff */
[----:B------:R-:W-:Y:S01]  /*6ec0*/  SEL R75, R5, R73, !P2 ;  /* 0x00000049054b7207 */ /* 0x000fe20005000000 */
[----:B------:R-:W-:Y:S01]  /*6ed0*/  IMAD R67, R67, UR40, RZ ;  /* 0x0000002843437c24 */ /* 0x000fe2000f8e02ff */
[C---:B------:R-:W-:Y:S01]  /*6ee0*/  SEL R77, R5.reuse, R72, !P2 ;  /* 0x00000048054d7207 */ /* 0x040fe20005000000 */
[----:B------:R-:W-:Y:S01]  /*6ef0*/  ULDC UR54, c[0x0][0x240] ;  /* 0x0000900000367ab9 */ /* 0x000fe20000000800 */
        /* <DEDUP_REMOVED lines=13> */
[----:B------:R-:W-:Y:S01]  /*6fd0*/  IMAD R71, R2, UR38, RZ ;  /* 0x0000002602477c24 */ /* 0x000fe2000f8e02ff */
[C---:B------:R-:W-:Y:S01]  /*6fe0*/  SEL R93, R5.reuse, R84, !P2 ;  /* 0x00000054055d7207 */ /* 0x040fe20005000000 */
[----:B------:R-:W-:Y:S01]  /*6ff0*/  IMAD R73, R4, UR37, RZ ;  /* 0x0000002504497c24 */ /* 0x000fe2000f8e02ff */
[----:B------:R-:W-:Y:S01]  /*7000*/  SEL R95, R5, R86, !P2 ;  /* 0x00000056055f7207 */ /* 0x000fe20005000000 */
[----:B------:R-:W-:Y:S01]  /*7010*/  IMAD R75, R75, UR36, RZ ;  /* 0x000000244b4b7c24 */ /* 0x000fe2000f8e02ff */
[----:B------:R-:W-:Y:S01]  /*7020*/  SEL R97, R5, R88, !P2 ;  /* 0x0000005805617207 */ /* 0x000fe20005000000 */
        /* <DEDUP_REMOVED lines=101> */
[C---:B------:R-:W-:Y:S01]  /*7680*/  SEL R199, R5.reuse, R161, !P2 ;  /* 0x000000a105c77207 */ /* 0x040fe20005000000 */
        /* <DEDUP_REMOVED lines=38> */
[----:B------:R-:W-:Y:S01]  /*78f0*/  IMAD R175, R68, UR42, RZ ;  /* 0x0000002a44af7c24 */ /* 0x000fe2000f8e02ff */
[----:B------:R-:W-:Y:S01]  /*7900*/  SEL R239, R5, R177, !P2 ;  /* 0x000000b105ef7207 */ /* 0x000fe20005000000 */
[----:B------:R-:W-:Y:S01]  /*7910*/  ULDC UR43, c[0x0][0x240] ;  /* 0x00009000002b7ab9 */ /* 0x000fe20000000800 */
[-C--:B------:R-:W-:Y:S01]  /*7920*/  LEA R14, P1, R36, R238.reuse, 0x2 ;  /* 0x000000ee240e7211 */ /* 0x080fe200078210ff */
[----:B------:R-:W-:Y:S01]  /*7930*/  ULDC UR41, c[0x0][0x240] ;  /* 0x0000900000297ab9 */ /* 0x000fe20000000800 */
[-C--:B--2---:R-:W-:Y:S01]  /*7940*/  LEA R12, P2, R34, R238.reuse, 0x2 ;  /* 0x000000ee220c7211 */ /* 0x084fe200078410ff */
[----:B------:R-:W-:Y:S01]  /*7950*/  ULDC UR39, c[0x0][0x240] ;  /* 0x0000900000277ab9 */ /* 0x000fe20000000800 */
[----:B---3--:R-:W-:Y:S01]  /*7960*/  LEA R8, P3, R30, R238, 0x2 ;  /* 0x000000ee1e087211 */ /* 0x008fe200078610ff */
[----:B------:R-:W-:Y:S01]  /*7970*/  IMAD R157, R140, UR51, RZ ;  /* 0x000000338c9d7c24 */ /* 0x000fe2000f8e02ff */
[----:B------:R-:W-:Y:S01]  /*7980*/  LEA.HI.X.SX32 R19, R38, R0, 0x2, P6 ;  /* 0x0000000026137211 */ /* 0x000fe200030f16ff */
[----:B------:R-:W-:Y:S01]  /*7990*/  IMAD R161, R142, UR49, RZ ;  /* 0x000000318ea17c24 */ /* 0x000fe2000f8e02ff */
[----:B----4-:R-:W-:Y:S01]  /*79a0*/  LEA R10, P4, R32, R238, 0x2 ;  /* 0x000000ee200a7211 */ /* 0x010fe200078810ff */
[----:B------:R-:W-:Y:S01]  /*79b0*/  IMAD R165, R144, UR47, RZ ;  /* 0x0000002f90a57c24 */ /* 0x000fe2000f8e02ff */
[----:B------:R-:W-:Y:S01]  /*79c0*/  LEA.HI.X.SX32 R17, R40, R0, 0x2, P0 ;  /* 0x0000000028117211 */ /* 0x000fe200000f16ff */
[----:B------:R2:W-:Y:S01]  /*79d0*/  STL.64 [R1+0x60], R18 ;  /* 0x0000601201007387 */ /* 0x0005e20000100a00 */
[----:B-1----:R-:W-:Y:S01]  /*79e0*/  LEA R234, P5, R20, R238, 0x2 ;  /* 0x000000ee14ea7211 */ /* 0x002fe200078a10ff */
[----:B------:R-:W-:Y:S01]  /*79f0*/  IMAD R169, R146, UR45, RZ ;  /* 0x0000002d92a97c24 */ /* 0x000fe2000f8e02ff */
[-C--:B------:R-:W-:Y:S01]  /*7a00*/  LEA.HI.X.SX32 R15, R36, R0.reuse, 0x2, P1 ;  /* 0x00000000240f7211 */ /* 0x080fe200008f16ff */
[----:B------:R1:W-:Y:S01]  /*7a10*/  STL.64 [R1+0x58], R16 ;  /* 0x0000581001007387 */ /* 0x0003e20000100a00 */
[-C--:B------:R-:W-:Y:S01]  /*7a20*/  LEA.HI.X.SX32 R13, R34, R0.reuse, 0x2, P2 ;  /* 0x00000000220d7211 */ /* 0x080fe200010f16ff */
[----:B------:R-:W-:Y:S01]  /*7a30*/  IMAD R173, R148, UR43, RZ ;  /* 0x0000002b94ad7c24 */ /* 0x000fe2000f8e02ff */
[-C--:B------:R-:W-:Y:S01]  /*7a40*/  LEA.HI.X.SX32 R9, R30, R0.reuse, 0x2, P3 ;  /* 0x000000001e097211 */ /* 0x080fe200018f16ff */
[----:B------:R3:W-:Y:S01]  /*7a50*/  STL.64 [R1+0x50], R14 ;  /* 0x0000500e01007387 */ /* 0x0007e20000100a00 */
[-C--:B------:R-:W-:Y:S01]  /*7a60*/  LEA.HI.X.SX32 R11, R32, R0.reuse, 0x2, P4 ;  /* 0x00000000200b7211 */ /* 0x080fe200020f16ff */
[----:B------:R-:W-:Y:S01]  /*7a70*/  IMAD R177, R150, UR41, RZ ;  /* 0x0000002996b17c24 */ /* 0x000fe2000f8e02ff */
[----:B------:R-:W-:Y:S01]  /*7a80*/  LEA.HI.X.SX32 R235, R20, R0, 0x2, P5 ;  /* 0x0000000014eb7211 */ /* 0x000fe200028f16ff */
[----:B------:R4:W-:Y:S01]  /*7a90*/  STL.64 [R1+0x48], R12 ;  /* 0x0000480c01007387 */ /* 0x0009e20000100a00 */
[-C--:B--2---:R-:W-:Y:S01]  /*7aa0*/  LEA R18, P6, R22, R238.reuse, 0x2 ;  /* 0x000000ee16127211 */ /* 0x084fe200078c10ff */
[----:B------:R-:W-:Y:S01]  /*7ab0*/  IMAD R181, R152, UR39, RZ ;  /* 0x0000002798b57c24 */ /* 0x000fe2000f8e02ff */
[----:B------:R-:W2:Y:S01]  /*7ac0*/  S2UR UR6, SR_CgaCtaId ;  /* 0x00000000000679c3 */ /* 0x000ea20000008800 */
[----:B------:R4:W-:Y:S01]  /*7ad0*/  STL.64 [R1+0x40], R8 ;  /* 0x0000400801007387 */ /* 0x0009e20000100a00 */
[-C--:B-1----:R-:W-:Y:S01]  /*7ae0*/  LEA R16, P0, R24, R238.reuse, 0x2 ;  /* 0x000000ee18107211 */ /* 0x082fe200078010ff */
[----:B------:R-:W-:Y:S01]  /*7af0*/  ULDC UR38, c[0x0][0x240] ;  /* 0x0000900000267ab9 */ /* 0x000fe20000000800 */
[----:B------:R-:W-:Y:S01]  /*7b00*/  SHF.L.U32 R2, R184, 0x4, RZ ;  /* 0x00000004b8027819 */ /* 0x000fe200000006ff */
[----:B------:R1:W-:Y:S01]  /*7b10*/  STL.64 [R1+0x38], R10 ;  /* 0x0000380a01007387 */ /* 0x0003e20000100a00 */
[----:B---3--:R-:W-:Y:S01]  /*7b20*/  LEA R14, P1, R26, R238, 0x2 ;  /* 0x000000ee1a0e7211 */ /* 0x008fe200078210ff */
[----:B------:R-:W-:Y:S01]  /*7b30*/  ULDC UR37, c[0x0][0x240] ;  /* 0x0000900000257ab9 */ /* 0x000fe20000000800 */
[----:B------:R-:W-:Y:S01]  /*7b40*/  LEA.HI.X.SX32 R19, R22, R0, 0x2, P6 ;  /* 0x0000000016137211 */ /* 0x000fe200030f16ff */
[----:B------:R3:W-:Y:S01]  /*7b50*/  STL.64 [R1+0x30], R234 ;  /* 0x000030ea01007387 */ /* 0x0007e20000100a00 */
[----:B----4-:R-:W-:Y:S01]  /*7b60*/  LEA R12, P2, R28, R238, 0x2 ;  /* 0x000000ee1c0c7211 */ /* 0x010fe200078410ff */
[----:B------:R-:W-:Y:S01]  /*7b70*/  ULDC UR36, c[0x0][0x240] ;  /* 0x0000900000247ab9 */ /* 0x000fe20000000800 */
[----:B------:R-:W-:Y:S01]  /*7b80*/  LEA.HI.X.SX32 R17, R24, R0, 0x2, P0 ;  /* 0x0000000018117211 */ /* 0x000fe200000f16ff */
[----:B------:R-:W-:Y:S01]  /*7b90*/  ULDC UR35, c[0x0][0x240] ;  /* 0x0000900000237ab9 */ /* 0x000fe20000000800 */
[----:B------:R-:W-:Y:S01]  /*7ba0*/  LEA R8, P3, R245, R238, 0x2 ;  /* 0x000000eef5087211 */ /* 0x000fe200078610ff */
[----:B------:R-:W-:Y:S01]  /*7bb0*/  ULDC UR34, c[0x0][0x240] ;  /* 0x0000900000227ab9 */ /* 0x000fe20000000800 */
[----:B------:R-:W-:Y:S01]  /*7bc0*/  LEA.HI.X.SX32 R15, R26, R0, 0x2, P1 ;  /* 0x000000001a0f7211 */ /* 0x000fe200008f16ff */
[----:B------:R-:W-:Y:S01]  /*7bd0*/  ULDC UR33, c[0x0][0x240] ;  /* 0x0000900000217ab9 */ /* 0x000fe20000000800 */
[----:B-1----:R-:W-:Y:S01]  /*7be0*/  LEA R10, P4, R21, R238, 0x2 ;  /* 0x000000ee150a7211 */ /* 0x002fe200078810ff */
[----:B------:R-:W-:Y:S01]  /*7bf0*/  ULDC UR32, c[0x0][0x240] ;  /* 0x0000900000207ab9 */ /* 0x000fe20000000800 */
[----:B------:R-:W-:Y:S01]  /*7c00*/  LOP3.LUT R2, R2, 0x70, RZ, 0xc0, !PT ;  /* 0x0000007002027812 */ /* 0x000fe200078ec0ff */
[----:B---3--:R-:W3:Y:S01]  /*7c10*/  LDL.LU R235, [R1+0x1d18] ;  /* 0x001d180001eb7983 */ /* 0x008ee20000300800 */
[-C--:B------:R-:W-:Y:S01]  /*7c20*/  LEA.HI.X.SX32 R13, R28, R0.reuse, 0x2, P2 ;  /* 0x000000001c0d7211 */ /* 0x080fe200010f16ff */
[----:B------:R-:W-:Y:S01]  /*7c30*/  IMAD R183, R183, UR38, RZ ;  /* 0x00000026b7b77c24 */ /* 0x000fe2000f8e02ff */
[-C--:B------:R-:W-:Y:S01]  /*7c40*/  LEA.HI.X.SX32 R9, R245, R0.reuse, 0x2, P3 ;  /* 0x00000000f5097211 */ /* 0x080fe200018f16ff */
[----:B------:R1:W-:Y:S01]  /*7c50*/  STL.64 [R1+0x28], R18 ;  /* 0x0000281201007387 */ /* 0x0003e20000100a00 */
[----:B------:R-:W-:Y:S01]  /*7c60*/  LEA.HI.X.SX32 R11, R21, R0, 0x2, P4 ;  /* 0x00000000150b7211 */ /* 0x000fe200020f16ff */
[----:B------:R-:W-:Y:S01]  /*7c70*/  IMAD R185, R185, UR37, RZ ;  /* 0x00000025b9b97c24 */ /* 0x000fe2000f8e02ff */
[-C--:B------:R-:W-:Y:S01]  /*7c80*/  LEA R22, P6, R23, R238.reuse, 0x2 ;  /* 0x000000ee17167211 */ /* 0x080fe200078c10ff */
[----:B------:R-:W-:Y:S01]  /*7c90*/  IMAD R187, R187, UR36, RZ ;  /* 0x00000024bbbb7c24 */ /* 0x000fe2000f8e02ff */
[-C--:B------:R-:W-:Y:S01]  /*7ca0*/  LEA R24, P0, R25, R238.reuse, 0x2 ;  /* 0x000000ee19187211 */ /* 0x080fe200078010ff */
[----:B------:R-:W-:Y:S01]  /*7cb0*/  IMAD R189, R189, UR35, RZ ;  /* 0x00000023bdbd7c24 */ /* 0x000fe2000f8e02ff */
[----:B------:R-:W-:Y:S01]  /*7cc0*/  LEA R26, P1, R27, R238, 0x2 ;  /* 0x000000ee1b1a7211 */ /* 0x000fe200078210ff */
[----:B------:R-:W-:Y:S01]  /*7cd0*/  IMAD R191, R191, UR34, RZ ;  /* 0x00000022bfbf7c24 */ /* 0x000fe2000f8e02ff */
[----:B------:R-:W-:Y:S01]  /*7ce0*/  ULDC UR31, c[0x0][0x240] ;  /* 0x00009000001f7ab9 */ /* 0x000fe20000000800 */
[----:B------:R-:W-:Y:S01]  /*7cf0*/  IMAD R193, R193, UR33, RZ ;  /* 0x00000021c1c17c24 */ /* 0x000fe2000f8e02ff */
[----:B------:R-:W-:Y:S01]  /*7d00*/  ULDC UR30, c[0x0][0x240] ;  /* 0x00009000001e7ab9 */ /* 0x000fe20000000800 */
[----:B-1----:R-:W4:Y:S01]  /*7d10*/  LDL.LU.64 R18, [R1+0x1d10] ;  /* 0x001d100001127983 */ /* 0x002f220000300a00 */
[-C--:B------:R-:W-:Y:S01]  /*7d20*/  LEA.HI.X.SX32 R23, R23, R0.reuse, 0x2, P6 ;  /* 0x0000000017177211 */ /* 0x080fe200030f16ff */
[----:B------:R-:W-:Y:S01]  /*7d30*/  IMAD R195, R195, UR32, RZ ;  /* 0x00000020c3c37c24 */ /* 0x000fe2000f8e02ff */
[----:B------:R-:W-:Y:S01]  /*7d40*/  ULDC UR29, c[0x0][0x240] ;  /* 0x00009000001d7ab9 */ /* 0x000fe20000000800 */
[----:B------:R1:W-:Y:S01]  /*7d50*/  STL.64 [R1+0x20], R16 ;  /* 0x0000201001007387 */ /* 0x0003e20000100a00 */
[-C--:B------:R-:W-:Y:S01]  /*7d60*/  LEA.HI.X.SX32 R25, R25, R0.reuse, 0x2, P0 ;  /* 0x0000000019197211 */ /* 0x080fe200000f16ff */
[----:B------:R-:W-:Y:S01]  /*7d70*/  ULDC UR28, c[0x0][0x240] ;  /* 0x00009000001c7ab9 */ /* 0x000fe20000000800 */
[----:B------:R-:W-:Y:S01]  /*7d80*/  LEA.HI.X.SX32 R27, R27, R0, 0x2, P1 ;  /* 0x000000001b1b7211 */ /* 0x000fe200008f16ff */
[----:B------:R-:W-:Y:S01]  /*7d90*/  ULDC UR27, c[0x0][0x240] ;  /* 0x00009000001b7ab9 */ /* 0x000fe20000000800 */
[-C--:B------:R-:W-:Y:S01]  /*7da0*/  LEA R28, P2, R29, R238.reuse, 0x2 ;  /* 0x000000ee1d1c7211 */ /* 0x080fe200078410ff */
[----:B------:R-:W-:Y:S01]  /*7db0*/  ULDC UR26, c[0x0][0x240] ;  /* 0x00009000001a7ab9 */ /* 0x000fe20000000800 */
[-C--:B------:R-:W-:Y:S01]  /*7dc0*/  LEA R30, P3, R31, R238.reuse, 0x2 ;  /* 0x000000ee1f1e7211 */ /* 0x080fe200078610ff */
[----:B------:R-:W-:Y:S01]  /*7dd0*/  ULDC UR25, c[0x0][0x240] ;  /* 0x0000900000197ab9 */ /* 0x000fe20000000800 */
[----:B------:R-:W-:Y:S01]  /*7de0*/  LEA R32, P4, R33, R238, 0x2 ;  /* 0x000000ee21207211 */ /* 0x000fe200078810ff */
[----:B------:R-:W-:Y:S01]  /*7df0*/  IMAD R197, R197, UR31, RZ ;  /* 0x0000001fc5c57c24 */ /* 0x000fe2000f8e02ff */
[----:B------:R-:W-:Y:S01]  /*7e00*/  LEA R244, R182, R2, 0x7 ;  /* 0x00000002b6f47211 */ /* 0x000fe200078e38ff */
[----:B-1----:R-:W4:Y:S01]  /*7e10*/  LDL.LU.64 R16, [R1+0x1d08] ;  /* 0x001d080001107983 */ /* 0x002f220000300a00 */
[-C--:B------:R-:W-:Y:S01]  /*7e20*/  LEA R36, P6, R37, R238.reuse, 0x2 ;  /* 0x000000ee25247211 */ /* 0x080fe200078c10ff */
[----:B------:R-:W-:Y:S01]  /*7e30*/  IMAD R199, R199, UR30, RZ ;  /* 0x0000001ec7c77c24 */ /* 0x000fe2000f8e02ff */
[-C--:B------:R-:W-:Y:S01]  /*7e40*/  LEA R38, P0, R39, R238.reuse, 0x2 ;  /* 0x000000ee27267211 */ /* 0x080fe200078010ff */
[----:B------:R1:W-:Y:S01]  /*7e50*/  STL.64 [R1+0x18], R14 ;  /* 0x0000180e01007387 */ /* 0x0003e20000100a00 */
[----:B------:R-:W-:Y:S01]  /*7e60*/  LEA R40, P1, R41, R238, 0x2 ;  /* 0x000000ee29287211 */ /* 0x000fe200078210ff */
[----:B------:R-:W-:Y:S01]  /*7e70*/  IMAD R201, R201, UR29, RZ ;  /* 0x0000001dc9c97c24 */ /* 0x000fe2000f8e02ff */
[-C--:B------:R-:W-:Y:S01]  /*7e80*/  LEA.HI.X.SX32 R29, R29, R0.reuse, 0x2, P2 ;  /* 0x000000001d1d7211 */ /* 0x080fe200010f16ff */
[----:B------:R-:W-:Y:S01]  /*7e90*/  IMAD R203, R203, UR28, RZ ;  /* 0x0000001ccbcb7c24 */ /* 0x000fe2000f8e02ff */
[-C--:B------:R-:W-:Y:S01]  /*7ea0*/  LEA.HI.X.SX32 R31, R31, R0.reuse, 0x2, P3 ;  /* 0x000000001f1f7211 */ /* 0x080fe200018f16ff */
[----:B------:R-:W-:Y:S01]  /*7eb0*/  IMAD R205, R205, UR27, RZ ;  /* 0x0000001bcdcd7c24 */ /* 0x000fe2000f8e02ff */
[-C--:B------:R-:W-:Y:S01]  /*7ec0*/  LEA.HI.X.SX32 R33, R33, R0.reuse, 0x2, P4 ;  /* 0x0000000021217211 */ /* 0x080fe200020f16ff */
[----:B------:R-:W-:Y:S01]  /*7ed0*/  IMAD R207, R207, UR26, RZ ;  /* 0x0000001acfcf7c24 */ /* 0x000fe2000f8e02ff */
[----:B------:R-:W-:Y:S01]  /*7ee0*/  ULDC UR24, c[0x0][0x240] ;  /* 0x0000900000187ab9 */ /* 0x000fe20000000800 */
[----:B------:R-:W-:Y:S01]  /*7ef0*/  IMAD R209, R209, UR25, RZ ;  /* 0x00000019d1d17c24 */ /* 0x000fe2000f8e02ff */
[----:B------:R-:W-:Y:S01]  /*7f00*/  ULDC UR23, c[0x0][0x240] ;  /* 0x0000900000177ab9 */ /* 0x000fe20000000800 */
[----:B-1----:R-:W4:Y:S01]  /*7f10*/  LDL.LU.64 R14, [R1+0x1d00] ;  /* 0x001d0000010e7983 */ /* 0x002f220000300a00 */
[-C--:B------:R-:W-:Y:S01]  /*7f20*/  LEA.HI.X.SX32 R37, R37, R0.reuse, 0x2, P6 ;  /* 0x0000000025257211 */ /* 0x080fe200030f16ff */
[----:B------:R-:W-:Y:S01]  /*7f30*/  ULDC UR22, c[0x0][0x240] ;  /* 0x0000900000167ab9 */ /* 0x000fe20000000800 */
[-C--:B------:R-:W-:Y:S01]  /*7f40*/  LEA.HI.X.SX32 R39, R39, R0.reuse, 0x2, P0 ;  /* 0x0000000027277211 */ /* 0x080fe200000f16ff */
[----:B------:R1:W-:Y:S01]  /*7f50*/  STL.64 [R1+0x10], R12 ;  /* 0x0000100c01007387 */ /* 0x0003e20000100a00 */
[----:B------:R-:W-:Y:S01]  /*7f60*/  LEA.HI.X.SX32 R41, R41, R0, 0x2, P1 ;  /* 0x0000000029297211 */ /* 0x000fe200008f16ff */
[----:B------:R-:W-:Y:S01]  /*7f70*/  ULDC UR21, c[0x0][0x240] ;  /* 0x0000900000157ab9 */ /* 0x000fe20000000800 */
[-C--:B------:R-:W-:Y:S01]  /*7f80*/  LEA R42, P2, R43, R238.reuse, 0x2 ;  /* 0x000000ee2b2a7211 */ /* 0x080fe200078410ff */
[----:B------:R-:W-:Y:S01]  /*7f90*/  ULDC UR20, c[0x0][0x240] ;  /* 0x0000900000147ab9 */ /* 0x000fe20000000800 */
[-C--:B------:R-:W-:Y:S01]  /*7fa0*/  LEA R44, P3, R45, R238.reuse, 0x2 ;  /* 0x000000ee2d2c7211 */ /* 0x080fe200078610ff */
[----:B------:R-:W-:Y:S01]  /*7fb0*/  ULDC UR19, c[0x0][0x240] ;  /* 0x0000900000137ab9 */ /* 0x000fe20000000800 */
[-C--:B------:R-:W-:Y:S01]  /*7fc0*/  LEA R46, P4, R47, R238.reuse, 0x2 ;  /* 0x000000ee2f2e7211 */ /* 0x080fe200078810ff */
[----:B------:R-:W-:Y:S01]  /*7fd0*/  ULDC UR18, c[0x0][0x240] ;  /* 0x0000900000127ab9 */ /* 0x000fe20000000800 */
[-C--:B------:R-:W-:Y:S01]  /*7fe0*/  LEA R50, P6, R51, R238.reuse, 0x2 ;  /* 0x000000ee33327211 */ /* 0x080fe200078c10ff */
[----:B------:R-:W-:Y:S01]  /*7ff0*/  IMAD R211, R211, UR24, RZ ;  /* 0x00000018d3d37c24 */ /* 0x000fe2000f8e02ff */
[----:B------:R-:W-:Y:S01]  /*8000*/  UMOV UR11, 0x400 ;  /* 0x00000400000b7882 */ /* 0x000fe20000000000 */
[----:B-1----:R-:W4:Y:S01]  /*8010*/  LDL.LU.64 R12, [R1+0x1cf8] ;  /* 0x001cf800010c7983 */ /* 0x002f220000300a00 */
[-C--:B------:R-:W-:Y:S01]  /*8020*/  LEA R52, P0, R53, R238.reuse, 0x2 ;  /* 0x000000ee35347211 */ /* 0x080fe200078010ff */
[----:B------:R-:W-:Y:S01]  /*8030*/  IMAD R213, R213, UR23, RZ ;  /* 0x00000017d5d57c24 */ /* 0x000fe2000f8e02ff */
[----:B------:R-:W-:Y:S01]  /*8040*/  LEA R54, P1, R55, R238, 0x2 ;  /* 0x000000ee37367211 */ /* 0x000fe200078210ff */
[----:B------:R1:W-:Y:S01]  /*8050*/  STL.64 [R1+0x8], R8 ;  /* 0x0000080801007387 */ /* 0x0003e20000100a00 */
[-C--:B------:R-:W-:Y:S01]  /*8060*/  LEA.HI.X.SX32 R43, R43, R0.reuse, 0x2, P2 ;  /* 0x000000002b2b7211 */ /* 0x080fe200010f16ff */
        /* <DEDUP_REMOVED lines=13> */
[----:B------:R-:W-:Y:S01]  /*8140*/  LEA.HI.X.SX32 R55, R55, R0, 0x2, P1 ;  /* 0x0000000037377211 */ /* 0x000fe200008f16ff */
[----:B------:R1:W-:Y:S01]  /*8150*/  STL.64 [R1], R10 ;  /* 0x0000000a01007387 */ /* 0x0003e20000100a00 */
[-C--:B------:R-:W-:Y:S01]  /*8160*/  LEA R56, P2, R57, R238.reuse, 0x2 ;  /* 0x000000ee39387211 */ /* 0x080fe200078410ff */
        /* <DEDUP_REMOVED lines=8> */
[----:B--2---:R-:W-:Y:S01]  /*81f0*/  ULEA UR11, UR6, UR11, 0x18 ;  /* 0x0000000b060b7291 */ /* 0x004fe2000f8ec03f */
[----:B------:R-:W-:Y:S01]  /*8200*/  LOP3.LUT R242, R244, 0x10, RZ, 0x3c, !PT ;  /* 0x00000010f4f27812 */ /* 0x000fe200078e3cff */
[----:B-1----:R-:W2:Y:S01]  /*8210*/  LDL.LU.64 R10, [R1+0x1ce8] ;  /* 0x001ce800010a7983 */ /* 0x002ea20000300a00 */
        /* <DEDUP_REMOVED lines=12> */
[----:B------:R-:W-:Y:S01]  /*82e0*/  LEA.HI.X.SX32 R69, R69, R0, 0x2, P1 ;  /* 0x0000000045457211 */ /* 0x000fe200008f16ff */
[----:B------:R-:W-:Y:S01]  /*82f0*/  IMAD R237, R237, UR9, RZ ;  /* 0x00000009eded7c24 */ /* 0x000fe2000f8e02ff */
[-C--:B------:R-:W-:Y:S01]  /*8300*/  LEA R70, P2, R71, R238.reuse, 0x2 ;  /* 0x000000ee47467211 */ /* 0x080fe200078410ff */
[----:B------:R-:W-:Y:S01]  /*8310*/  ULDC UR6, c[0x0][0x230] ;  /* 0x00008c0000067ab9 */ /* 0x000fe20000000800 */
[-C--:B------:R-:W-:Y:S01]  /*8320*/  LEA R72, P3, R73, R238.reuse, 0x2 ;  /* 0x000000ee49487211 */ /* 0x080fe200078610ff */
[----:B------:R-:W-:Y:S01]  /*8330*/  ULDC UR8, c[0x0][0x240] ;  /* 0x0000900000087ab9 */ /* 0x000fe20000000800 */
[-C--:B------:R-:W-:Y:S01]  /*8340*/  LEA R74, P4, R75, R238.reuse, 0x2 ;  /* 0x000000ee4b4a7211 */ /* 0x080fe200078810ff */
[----:B------:R-:W-:Y:S01]  /*8350*/  UIADD3 UR6, UR6, 0x7f, URZ ;  /* 0x0000007f06067890 */ /* 0x000fe2000fffe03f */
[-C--:B------:R-:W-:Y:S01]  /*8360*/  LEA R78, P6, R79, R238.reuse, 0x2 ;  /* 0x000000ee4f4e7211 */ /* 0x080fe200078c10ff */
[----:B------:R-:W-:Y:S01]  /*8370*/  VIADD R242, R242, UR11 ;  /* 0x0000000bf2f27c36 */ /* 0x000fe20008000000 */
[-C--:B------:R-:W-:Y:S01]  /*8380*/  LEA R80, P0, R81, R238.reuse, 0x2 ;  /* 0x000000ee51507211 */ /* 0x080fe200078010ff */
[----:B------:R-:W-:Y:S01]  /*8390*/  IMAD R239, R239, UR8, RZ ;  /* 0x00000008efef7c24 */ /* 0x000fe2000f8e02ff */
[----:B------:R-:W-:Y:S01]  /*83a0*/  LEA R82, P1, R83, R238, 0x2 ;  /* 0x000000ee53527211 */ /* 0x000fe200078210ff */
[----:B------:R-:W-:Y:S01]  /*83b0*/  USHF.L.U32 UR7, UR7, 0x7, URZ ;  /* 0x0000000707077899 */ /* 0x000fe2000800063f */
[-C--:B------:R-:W-:Y:S01]  /*83c0*/  LEA.HI.X.SX32 R71, R71, R0.reuse, 0x2, P2 ;  /* 0x0000000047477211 */ /* 0x080fe200010f16ff */
[----:B------:R-:W-:Y:S01]  /*83d0*/  UISETP.GE.AND UP0, UPT, UR6, 0x80, UPT ;  /* 0x000000800600788c */ /* 0x000fe2000bf06270 */
[-C--:B------:R-:W-:Y:S01]  /*83e0*/  LEA.HI.X.SX32 R73, R73, R0.reuse, 0x2, P3 ;  /* 0x0000000049497211 */ /* 0x080fe200018f16ff */
[----:B------:R-:W-:Y:S01]  /*83f0*/  UISETP.GT.AND UP1, UPT, UR6, 0x7f, UPT ;  /* 0x0000007f0600788c */ /* 0x000fe2000bf24270 */
[----:B------:R-:W-:-:S02]  /*8400*/  LEA.HI.X.SX32 R75, R75, R0, 0x2, P4 ;  /* 0x000000004b4b7211 */ /* 0x000fc400020f16ff */
[-C--:B------:R-:W-:Y:S02]  /*8410*/  LEA.HI.X.SX32 R79, R79, R0.reuse, 0x2, P6 ;  /* 0x000000004f4f7211 */ /* 0x080fe400030f16ff */
[-C--:B------:R-:W-:Y:S02]  /*8420*/  LEA.HI.X.SX32 R81, R81, R0.reuse, 0x2, P0 ;  /* 0x0000000051517211 */ /* 0x080fe400000f16ff */
[----:B------:R-:W-:Y:S02]  /*8430*/  LEA.HI.X.SX32 R83, R83, R0, 0x2, P1 ;  /* 0x0000000053537211 */ /* 0x000fe400008f16ff */
[-C--:B------:R-:W-:Y:S02]  /*8440*/  LEA R84, P2, R85, R238.reuse, 0x2 ;  /* 0x000000ee55547211 */ /* 0x080fe400078410ff */
[-C--:B------:R-:W-:Y:S02]  /*8450*/  LEA R86, P3, R87, R238.reuse, 0x2 ;  /* 0x000000ee57567211 */ /* 0x080fe400078610ff */
[----:B------:R-:W-:-:S02]  /*8460*/  LEA R88, P4, R89, R238, 0x2 ;  /* 0x000000ee59587211 */ /* 0x000fc400078810ff */
[-C--:B------:R-:W-:Y:S02]  /*8470*/  LEA R92, P6, R93, R238.reuse, 0x2 ;  /* 0x000000ee5d5c7211 */ /* 0x080fe400078c10ff */
[-C--:B------:R-:W-:Y:S02]  /*8480*/  LEA R94, P0, R95, R238.reuse, 0x2 ;  /* 0x000000ee5f5e7211 */ /* 0x080fe400078010ff */
[----:B------:R-:W-:Y:S02]  /*8490*/  LEA R96, P1, R97, R238, 0x2 ;  /* 0x000000ee61607211 */ /* 0x000fe400078210ff */
[-C--:B------:R-:W-:Y:S02]  /*84a0*/  LEA.HI.X.SX32 R85, R85, R0.reuse, 0x2, P2 ;  /* 0x0000000055557211 */ /* 0x080fe400010f16ff */
[-C--:B------:R-:W-:Y:S02]  /*84b0*/  LEA.HI.X.SX32 R87, R87, R0.reuse, 0x2, P3 ;  /* 0x0000000057577211 */ /* 0x080fe400018f16ff */
        /* <DEDUP_REMOVED lines=50> */
[----:B------:R-:W-:Y:S02]  /*87e0*/  LEA.HI.X.SX32 R151, R151, R0, 0x2, P0 ;  /* 0x0000000097977211 */ /* 0x000fe400000f16ff */
[C---:B---3--:R-:W-:Y:S02]  /*87f0*/  LEA R20, P5, R235.reuse, R238, 0x2 ;  /* 0x000000eeeb147211 */ /* 0x048fe400078a10ff */
[----:B------:R-:W-:Y:S02]  /*8800*/  LOP3.LUT R6, R244, 0x30, RZ, 0x3c, !PT ;  /* 0x00000030f4067812 */ /* 0x000fe400078e3cff */
[----:B------:R-:W-:Y:S02]  /*8810*/  LEA.HI.X.SX32 R21, R235, R0, 0x2, P5 ;  /* 0x00000000eb157211 */ /* 0x000fe400028f16ff */
[----:B------:R-:W-:Y:S01]  /*8820*/  LEA R34, P5, R35, R238, 0x2 ;  /* 0x000000ee23227211 */ /* 0x000fe200078a10ff */
[----:B------:R-:W-:Y:S01]  /*8830*/  VIADD R6, R6, UR11 ;  /* 0x0000000b06067c36 */ /* 0x000fe20008000000 */
[----:B------:R-:W-:-:S02]  /*8840*/  LOP3.LUT R4, R244, 0x50, RZ, 0x3c, !PT ;  /* 0x00000050f4047812 */ /* 0x000fc400078e3cff */
[----:B------:R-:W-:Y:S02]  /*8850*/  LEA.HI.X.SX32 R35, R35, R0, 0x2, P5 ;  /* 0x0000000023237211 */ /* 0x000fe400028f16ff */
[C---:B------:R-:W-:Y:S01]  /*8860*/  LEA R48, P5, R49.reuse, R238, 0x2 ;  /* 0x000000ee31307211 */ /* 0x040fe200078a10ff */
[----:B------:R-:W-:Y:S01]  /*8870*/  VIADD R4, R4, UR11 ;  /* 0x0000000b04047c36 */ /* 0x000fe20008000000 */
[----:B------:R-:W-:Y:S02]  /*8880*/  LOP3.LUT R241, R244, 0x20, RZ, 0x3c, !PT ;  /* 0x00000020f4f17812 */ /* 0x000fe400078e3cff */
[----:B------:R-:W-:Y:S02]  /*8890*/  LEA.HI.X.SX32 R49, R49, R0, 0x2, P5 ;  /* 0x0000000031317211 */ /* 0x000fe400028f16ff */
[----:B------:R-:W-:Y:S02]  /*88a0*/  LEA R62, P5, R63, R238, 0x2 ;  /* 0x000000ee3f3e7211 */ /* 0x000fe400078a10ff */
[----:B------:R-:W-:-:S02]  /*88b0*/  LEA.HI.X.SX32 R153, R153, R0, 0x2, P1 ;  /* 0x0000000099997211 */ /* 0x000fc400008f16ff */
[----:B------:R-:W-:Y:S02]  /*88c0*/  LEA.HI.X.SX32 R63, R63, R0, 0x2, P5 ;  /* 0x000000003f3f7211 */ /* 0x000fe400028f16ff */
[-C--:B------:R-:W-:Y:S02]  /*88d0*/  LEA R76, P5, R77, R238.reuse, 0x2 ;  /* 0x000000ee4d4c7211 */ /* 0x080fe400078a10ff */
[----:B------:R-:W-:Y:S02]  /*88e0*/  LEA R154, P2, R155, R238, 0x2 ;  /* 0x000000ee9b9a7211 */ /* 0x000fe400078410ff */
[----:B------:R-:W-:Y:S02]  /*88f0*/  LEA.HI.X.SX32 R77, R77, R0, 0x2, P5 ;  /* 0x000000004d4d7211 */ /* 0x000fe400028f16ff */
[-C--:B------:R-:W-:Y:S02]  /*8900*/  LEA R90, P5, R91, R238.reuse, 0x2 ;  /* 0x000000ee5b5a7211 */ /* 0x080fe400078a10ff */
[----:B------:R-:W-:-:S02]  /*8910*/  LEA R156, P3, R157, R238, 0x2 ;  /* 0x000000ee9d9c7211 */ /* 0x000fc400078610ff */
        /* <DEDUP_REMOVED lines=13> */
[----:B------:R-:W-:Y:S02]  /*89f0*/  LEA R160, P5, R161, R238, 0x2 ;  /* 0x000000eea1a07211 */ /* 0x000fe400078a10ff */
[-C--:B------:R-:W-:Y:S02]  /*8a00*/  LEA.HI.X.SX32 R155, R155, R0.reuse, 0x2, P2 ;  /* 0x000000009b9b7211 */ /* 0x080fe400010f16ff */
        /* <DEDUP_REMOVED lines=11> */
[-C--:B------:R-:W-:Y:S02]  /*8ac0*/  LEA R178, P0, R179, R238.reuse, 0x2 ;  /* 0x000000eeb3b27211 */ /* 0x080fe400078010ff */
[----:B------:R-:W-:Y:S02]  /*8ad0*/  LEA R180, P1, R181, R238, 0x2 ;  /* 0x000000eeb5b47211 */ /* 0x000fe400078210ff */
[-C--:B------:R-:W-:Y:S02]  /*8ae0*/  LEA.HI.X.SX32 R169, R169, R0.reuse, 0x2, P2 ;  /* 0x00000000a9a97211 */ /* 0x080fe400010f16ff */
[----:B------:R-:W-:-:S02]  /*8af0*/  LEA.HI.X.SX32 R171, R171, R0, 0x2, P3 ;  /* 0x00000000abab7211 */ /* 0x000fc400018f16ff */
[-C--:B------:R-:W-:Y:S02]  /*8b00*/  LEA.HI.X.SX32 R173, R173, R0.reuse, 0x2, P4 ;  /* 0x00000000adad7211 */ /* 0x080fe400020f16ff */
[-C--:B------:R-:W-:Y:S02]  /*8b10*/  LEA.HI.X.SX32 R175, R175, R0.reuse, 0x2, P5 ;  /* 0x00000000afaf7211 */ /* 0x080fe400028f16ff */
[-C--:B------:R-:W-:Y:S02]  /*8b20*/  LEA.HI.X.SX32 R177, R177, R0.reuse, 0x2, P6 ;  /* 0x00000000b1b17211 */ /* 0x080fe400030f16ff */
[-C--:B------:R-:W-:Y:S02]  /*8b30*/  LEA.HI.X.SX32 R179, R179, R0.reuse, 0x2, P0 ;  /* 0x00000000b3b37211 */ /* 0x080fe400000f16ff */
[----:B------:R-:W-:Y:S02]  /*8b40*/  LEA.HI.X.SX32 R181, R181, R0, 0x2, P1 ;  /* 0x00000000b5b57211 */ /* 0x000fe400008f16ff */
[----:B------:R-:W-:-:S02]  /*8b50*/  LEA R182, P2, R183, R238, 0x2 ;  /* 0x000000eeb7b67211 */ /* 0x000fc400078410ff */
[-C--:B------:R-:W-:Y:S02]  /*8b60*/  LEA R184, P3, R185, R238.reuse, 0x2 ;  /* 0x000000eeb9b87211 */ /* 0x080fe400078610ff */
[-C--:B------:R-:W-:Y:S02]  /*8b70*/  LEA R186, P4, R187, R238.reuse, 0x2 ;  /* 0x000000eebbba7211 */ /* 0x080fe400078810ff */
[-C--:B------:R-:W-:Y:S02]  /*8b80*/  LEA R188, P5, R189, R238.reuse, 0x2 ;  /* 0x000000eebdbc7211 */ /* 0x080fe400078a10ff */
[-C--:B------:R-:W-:Y:S02]  /*8b90*/  LEA R190, P6, R191, R238.reuse, 0x2 ;  /* 0x000000eebfbe7211 */ /* 0x080fe400078c10ff */
[-C--:B------:R-:W-:Y:S02]  /*8ba0*/  LEA R192, P0, R193, R238.reuse, 0x2 ;  /* 0x000000eec1c07211 */ /* 0x080fe400078010ff */
[----:B------:R-:W-:-:S02]  /*8bb0*/  LEA R194, P1, R195, R238, 0x2 ;  /* 0x000000eec3c27211 */ /* 0x000fc400078210ff */
[-C--:B------:R-:W-:Y:S02]  /*8bc0*/  LEA.HI.X.SX32 R183, R183, R0.reuse, 0x2, P2 ;  /* 0x00000000b7b77211 */ /* 0x080fe400010f16ff */
[-C--:B------:R-:W-:Y:S02]  /*8bd0*/  LEA.HI.X.SX32 R185, R185, R0.reuse, 0x2, P3 ;  /* 0x00000000b9b97211 */ /* 0x080fe400018f16ff */
[-C--:B------:R-:W-:Y:S02]  /*8be0*/  LEA.HI.X.SX32 R187, R187, R0.reuse, 0x2, P4 ;  /* 0x00000000bbbb7211 */ /* 0x080fe400020f16ff */
[-C--:B------:R-:W-:Y:S02]  /*8bf0*/  LEA.HI.X.SX32 R189, R189, R0.reuse, 0x2, P5 ;  /* 0x00000000bdbd7211 */ /* 0x080fe400028f16ff */
[-C--:B------:R-:W-:Y:S02]  /*8c00*/  LEA.HI.X.SX32 R191, R191, R0.reuse, 0x2, P6 ;  /* 0x00000000bfbf7211 */ /* 0x080fe400030f16ff */
[----:B------:R-:W-:-:S02]  /*8c10*/  LEA.HI.X.SX32 R193, R193, R0, 0x2, P0 ;  /* 0x00000000c1c17211 */ /* 0x000fc400000f16ff */
[----:B------:R-:W-:Y:S02]  /*8c20*/  LEA.HI.X.SX32 R195, R195, R0, 0x2, P1 ;  /* 0x00000000c3c37211 */ /* 0x000fe400008f16ff */
[-C--:B------:R-:W-:Y:S02]  /*8c30*/  LEA R196, P2, R197, R238.reuse, 0x2 ;  /* 0x000000eec5c47211 */ /* 0x080fe400078410ff */
[-C--:B------:R-:W-:Y:S02]  /*8c40*/  LEA R198, P3, R199, R238.reuse, 0x2 ;  /* 0x000000eec7c67211 */ /* 0x080fe400078610ff */
[-C--:B------:R-:W-:Y:S02]  /*8c50*/  LEA R200, P4, R201, R238.reuse, 0x2 ;  /* 0x000000eec9c87211 */ /* 0x080fe400078810ff */
[-C--:B------:R-:W-:Y:S02]  /*8c60*/  LEA R202, P5, R203, R238.reuse, 0x2 ;  /* 0x000000eecbca7211 */ /* 0x080fe400078a10ff */
[----:B------:R-:W-:-:S02]  /*8c70*/  LEA R204, P6, R205, R238, 0x2 ;  /* 0x000000eecdcc7211 */ /* 0x000fc400078c10ff */
[-C--:B------:R-:W-:Y:S02]  /*8c80*/  LEA R206, P0, R207, R238.reuse, 0x2 ;  /* 0x000000eecfce7211 */ /* 0x080fe400078010ff */
        /* <DEDUP_REMOVED lines=15> */
[C---:B------:R-:W-:Y:S02]  /*8d80*/  LOP3.LUT R5, R244.reuse, 0x40, RZ, 0x3c, !PT ;  /* 0x00000040f4057812 */ /* 0x040fe400078e3cff */
[----:B------:R-:W-:-:S02]  /*8d90*/  LOP3.LUT R2, R244, 0x60, RZ, 0x3c, !PT ;  /* 0x00000060f4027812 */ /* 0x000fc400078e3cff */
[-C--:B------:R-:W-:Y:S02]  /*8da0*/  LEA.HI.X.SX32 R211, R211, R0.reuse, 0x2, P2 ;  /* 0x00000000d3d37211 */ /* 0x080fe400010f16ff */
[-C--:B------:R-:W-:Y:S02]  /*8db0*/  LEA.HI.X.SX32 R213, R213, R0.reuse, 0x2, P3 ;  /* 0x00000000d5d57211 */ /* 0x080fe400018f16ff */
[-C--:B------:R-:W-:Y:S02]  /*8dc0*/  LEA.HI.X.SX32 R215, R215, R0.reuse, 0x2, P4 ;  /* 0x00000000d7d77211 */ /* 0x080fe400020f16ff */
[-C--:B------:R-:W-:Y:S02]  /*8dd0*/  LEA.HI.X.SX32 R217, R217, R0.reuse, 0x2, P5 ;  /* 0x00000000d9d97211 */ /* 0x080fe400028f16ff */
[-C--:B------:R-:W-:Y:S02]  /*8de0*/  LEA.HI.X.SX32 R219, R219, R0.reuse, 0x2, P6 ;  /* 0x00000000dbdb7211 */ /* 0x080fe400030f16ff */
[----:B------:R-:W-:-:S02]  /*8df0*/  LEA.HI.X.SX32 R221, R221, R0, 0x2, P0 ;  /* 0x00000000dddd7211 */ /* 0x000fc400000f16ff */
[----:B------:R-:W-:Y:S02]  /*8e00*/  LEA.HI.X.SX32 R223, R223, R0, 0x2, P1 ;  /* 0x00000000dfdf7211 */ /* 0x000fe400008f16ff */
[----:B------:R-:W-:Y:S02]  /*8e10*/  IADD3 R243, R244, UR11, RZ ;  /* 0x0000000bf4f37c10 */ /* 0x000fe4000fffe0ff */
[----:B------:R-:W-:Y:S02]  /*8e20*/  IADD3 R241, R241, UR11, RZ ;  /* 0x0000000bf1f17c10 */ /* 0x000fe4000fffe0ff */
[----:B------:R-:W-:Y:S02]  /*8e30*/  IADD3 R5, R5, UR11, RZ ;  /* 0x0000000b05057c10 */ /* 0x000fe4000fffe0ff */
[----:B------:R-:W-:Y:S02]  /*8e40*/  IADD3 R2, R2, UR11, RZ ;  /* 0x0000000b02027c10 */ /* 0x000fe4000fffe0ff */
[----:B------:R-:W-:-:S02]  /*8e50*/  LEA R224, P2, R225, R238, 0x2 ;  /* 0x000000eee1e07211 */ /* 0x000fc400078410ff */
[-C--:B------:R-:W-:Y:S02]  /*8e60*/  LEA R226, P3, R227, R238.reuse, 0x2 ;  /* 0x000000eee3e27211 */ /* 0x080fe400078610ff */
[-C--:B------:R-:W-:Y:S02]  /*8e70*/  LEA R228, P4, R229, R238.reuse, 0x2 ;  /* 0x000000eee5e47211 */ /* 0x080fe400078810ff */
[-C--:B------:R-:W-:Y:S02]  /*8e80*/  LEA R230, P5, R231, R238.reuse, 0x2 ;  /* 0x000000eee7e67211 */ /* 0x080fe400078a10ff */
[-C--:B------:R-:W-:Y:S02]  /*8e90*/  LEA R232, P6, R233, R238.reuse, 0x2 ;  /* 0x000000eee9e87211 */ /* 0x080fe400078c10ff */
[-C--:B------:R-:W-:Y:S02]  /*8ea0*/  LEA R234, P0, R246, R238.reuse, 0x2 ;  /* 0x000000eef6ea7211 */ /* 0x080fe400078010ff */
[----:B------:R-:W-:Y:S01]  /*8eb0*/  LEA R236, P1, R237, R238, 0x2 ;  /* 0x000000eeedec7211 */ /* 0x000fe200078210ff */
[----:B------:R-:W1:Y:S01]  /*8ec0*/  S2R R245, SR_TID.X ;  /* 0x0000000000f57919 */ /* 0x000e620000002100 */
[----:B------:R-:W-:Y:S01]  /*8ed0*/  USEL UR4, URZ, 0x4, !UP1 ;  /* 0x000000043f047887 */ /* 0x000fe2000c800000 */
[-C--:B------:R-:W-:Y:S01]  /*8ee0*/  LEA.HI.X.SX32 R229, R229, R0.reuse, 0x2, P4 ;  /* 0x00000000e5e57211 */ /* 0x080fe200020f16ff */
[----:B------:R-:W-:Y:S01]  /*8ef0*/  ULDC UR5, c[0x0][0x230] ;  /* 0x00008c0000057ab9 */ /* 0x000fe20000000800 */
[----:B------:R3:W-:Y:S01]  /*8f00*/  STL.64 [R1+0x22b0], R96 ;  /* 0x0022b06001007387 */ /* 0x0007e20000100a00 */
[----:B------:R-:W-:Y:S01]  /*8f10*/  ISETP.GE.U32.AND P4, PT, R248, 0x7fffff80, PT ;  /* 0x7fffff80f800780c */ /* 0x000fe20003f86070 */
[----:B------:R-:W-:Y:S01]  /*8f20*/  ULDC.64 UR8, c[0x0][0x208] ;  /* 0x0000820000087ab9 */ /* 0x000fe20000000a00 */
[-C--:B------:R-:W-:Y:S01]  /*8f30*/  LEA.HI.X.SX32 R227, R227, R0.reuse, 0x2, P3 ;  /* 0x00000000e3e37211 */ /* 0x080fe200018f16ff */
[----:B------:R-:W-:Y:S01]  /*8f40*/  IMAD.U32 R235, RZ, RZ, UR4 ;  /* 0x00000004ffeb7e24 */ /* 0x000fe2000f8e00ff */
[----:B------:R-:W2:Y:S01]  /*8f50*/  LDC R248, c[0x0][0x230] ;  /* 0x00008c00fff87b82 */ /* 0x000ea20000000800 */
[----:B------:R-:W-:Y:S01]  /*8f60*/  LEA.HI.X.SX32 R225, R225, R0, 0x2, P2 ;  /* 0x00000000e1e17211 */ /* 0x000fe200010f16ff */
[----:B------:R-:W-:Y:S01]  /*8f70*/  STL.64 [R1+0x22a8], R112 ;  /* 0x0022a87001007387 */ /* 0x000fe20000100a00 */
[----:B------:R-:W-:-:S02]  /*8f80*/  LEA R238, P2, R239, R238, 0x2 ;  /* 0x000000eeefee7211 */ /* 0x000fc400078410ff */
[-C--:B------:R-:W-:Y:S01]  /*8f90*/  LEA.HI.X.SX32 R231, R231, R0.reuse, 0x2, P5 ;  /* 0x00000000e7e77211 */ /* 0x080fe200028f16ff */
[----:B------:R-:W-:Y:S01]  /*8fa0*/  STL.64 [R1+0x22a0], R128 ;  /* 0x0022a08001007387 */ /* 0x000fe20000100a00 */
[-C--:B------:R-:W-:Y:S01]  /*8fb0*/  LEA.HI.X.SX32 R239, R239, R0.reuse, 0x2, P2 ;  /* 0x00000000efef7211 */ /* 0x080fe200010f16ff */
[----:B---3--:R-:W3:Y:S01]  /*8fc0*/  LDC R97, c[0x0][0x230] ;  /* 0x00008c00ff617b82 */ /* 0x008ee20000000800 */
[----:B------:R-:W-:Y:S01]  /*8fd0*/  ISETP.GE.U32.AND P5, PT, R247, 0x7fffff7f, PT ;  /* 0x7fffff7ff700780c */ /* 0x000fe20003fa6070 */
[----:B------:R1:W-:Y:S01]  /*8fe0*/  STL.64 [R1+0x2298], R144 ;  /* 0x0022989001007387 */ /* 0x0003e20000100a00 */
[----:B------:R-:W-:Y:S02]  /*8ff0*/  IADD3 R247, R249, -0x3, RZ ;  /* 0xfffffffdf9f77810 */ /* 0x000fe40007ffe0ff */
[-C--:B------:R-:W-:Y:S01]  /*9000*/  LEA.HI.X.SX32 R233, R233, R0.reuse, 0x2, P6 ;  /* 0x00000000e9e97211 */ /* 0x080fe200030f16ff */
[----:B------:R-:W-:Y:S01]  /*9010*/  STL.64 [R1+0x2290], R160 ;  /* 0x002290a001007387 */ /* 0x000fe20000100a00 */
[----:B------:R-:W-:-:S03]  /*9020*/  LEA.HI.X.SX32 R237, R237, R0, 0x2, P1 ;  /* 0x00000000eded7211 */ /* 0x000fc600008f16ff */
[----:B------:R-:W-:Y:S01]  /*9030*/  @!PT LDS RZ, [RZ] ;  /* 0x00000000fffff984 */ /* 0x000fe20000000800 */
[----:B------:R-:W-:Y:S01]  /*9040*/  @!PT LDS RZ, [RZ] ;  /* 0x00000000fffff984 */ /* 0x000fe20000000800 */
[----:B------:R-:W-:Y:S01]  /*9050*/  @!PT LDS RZ, [RZ] ;  /* 0x00000000fffff984 */ /* 0x000fe20000000800 */
[----:B----4-:R-:W-:Y:S01]  /*9060*/  LDGSTS.E [R243], desc[UR8][R12.64], !P4 ;  /* 0x000000000cf37fae */ /* 0x010fe2000e121848 */
[----:B------:R-:W-:Y:S02]  /*9070*/  ISETP.GE.U32.AND P6, PT, R247, 0x7fffff7e, PT ;  /* 0x7fffff7ef700780c */ /* 0x000fe40003fc6070 */
[----:B-1----:R-:W-:Y:S01]  /*9080*/  LOP3.LUT R245, R245, 0x7f, RZ, 0xc0, !PT ;  /* 0x0000007ff5f57812 */ /* 0x002fe200078ec0ff */
[----:B------:R-:W1:Y:S01]  /*9090*/  LDC R247, c[0x0][0x230] ;  /* 0x00008c00fff77b82 */ /* 0x000e620000000800 */
[----:B------:R-:W-:Y:S02]  /*90a0*/  STL.64 [R1+0x2288], R176 ;  /* 0x002288b001007387 */ /* 0x000fe40000100a00 */
[----:B------:R-:W-:Y:S01]  /*90b0*/  ISETP.GE.AND P3, PT, R245, UR5, PT ;  /* 0x00000005f5007c0c */ /* 0x000fe2000bf66270 */
[C---:B------:R-:W-:Y:S01]  /*90c0*/  IMAD.WIDE R144, R240.reuse, 0x4, R12 ;  /* 0x00000004f0907825 */ /* 0x040fe200078e020c */
[----:B------:R-:W-:Y:S02]  /*90d0*/  LDGSTS.E [R243+0x4000], desc[UR8][R14.64], !P4 ;  /* 0x040000000ef37fae */ /* 0x000fe4000e121848 */
[----:B------:R-:W-:Y:S01]  /*90e0*/  SEL R245, R235, RZ, !P3 ;  /* 0x000000ffebf57207 */ /* 0x000fe20005800000 */
[----:B------:R-:W-:Y:S01]  /*90f0*/  IMAD.WIDE R128, R240, 0x4, R14 ;  /* 0x00000004f0807825 */ /* 0x000fe200078e020e */
[----:B------:R-:W-:Y:S01]  /*9100*/  LEA.HI.X.SX32 R235, R246, R0, 0x2, P0 ;  /* 0x00000000f6eb7211 */ /* 0x000fe200000f16ff */
[----:B------:R-:W-:Y:S01]  /*9110*/  STL.64 [R1+0x2280], R192 ;  /* 0x002280c001007387 */ /* 0x000fe20000100a00 */
[----:B------:R-:W-:Y:S01]  /*9120*/  ISETP.NE.U32.AND P0, PT, R245, RZ, PT ;  /* 0x000000fff500720c */ /* 0x000fe20003f05070 */
[----:B------:R-:W-:Y:S01]  /*9130*/  VIADD R246, R250, 0xfffffffc ;  /* 0xfffffffcfaf67836 */ /* 0x000fe20000000000 */
[----:B------:R-:W-:Y:S01]  /*9140*/  IADD3 R245, R251, -0x21, RZ ;  /* 0xffffffdffbf57810 */ /* 0x000fe20007ffe0ff */
[----:B------:R-:W-:Y:S01]  /*9150*/  VIADD R0, R252, 0xffffffde ;  /* 0xffffffdefc007836 */ /* 0x000fe20000000000 */
[----:B------:R-:W-:Y:S01]  /*9160*/  LDGSTS.E [R243+0x8000], desc[UR8][R16.64], !P4 ;  /* 0x0800000010f37fae */ /* 0x000fe2000e121848 */
[----:B------:R-:W-:Y:S01]  /*9170*/  IMAD.WIDE R112, R240, 0x4, R16 ;  /* 0x00000004f0707825 */ /* 0x000fe200078e0210 */
[----:B------:R-:W-:Y:S01]  /*9180*/  ISETP.GE.U32.AND P2, PT, R246, 0x7fffff7d, PT ;  /* 0x7fffff7df600780c */ /* 0x000fe20003f46070 */
[----:B------:R-:W4:Y:S01]  /*9190*/  LDC R249, c[0x0][0x230] ;  /* 0x00008c00fff97b82 */ /* 0x000f220000000800 */
[----:B------:R-:W-:Y:S01]  /*91a0*/  ISETP.GE.U32.AND P3, PT, R245, 0x7fffff60, PT ;  /* 0x7fffff60f500780c */ /* 0x000fe20003f66070 */
[----:B------:R-:W-:Y:S01]  /*91b0*/  STL.64 [R1+0x2278], R208 ;  /* 0x002278d001007387 */ /* 0x000fe20000100a00 */
[----:B------:R-:W-:-:S02]  /*91c0*/  ISETP.GE.U32.AND P1, PT, R0, 0x7fffff5f, PT ;  /* 0x7fffff5f0000780c */ /* 0x000fc40003f26070 */
[----:B---3--:R-:W-:Y:S01]  /*91d0*/  IADD3 R0, R97, -0x23, RZ ;  /* 0xffffffdd61007810 */ /* 0x008fe20007ffe0ff */
[----:B------:R-:W-:Y:S02]  /*91e0*/  LDGSTS.E [R243+0xc000], desc[UR8][R18.64], !P4 ;  /* 0x0c00000012f37fae */ /* 0x000fe4000e121848 */
[----:B------:R-:W3:Y:S01]  /*91f0*/  LDC R246, c[0x0][0x230] ;  /* 0x00008c00fff67b82 */ /* 0x000ee20000000800 */
[----:B--2---:R-:W-:Y:S01]  /*9200*/  IADD3 R245, R248, -0x24, RZ ;  /* 0xffffffdcf8f57810 */ /* 0x004fe20007ffe0ff */
[----:B------:R2:W-:Y:S01]  /*9210*/  STL.64 [R1+0x1cf0], R10 ;  /* 0x001cf00a01007387 */ /* 0x0005e20000100a00 */
[----:B------:R-:W-:Y:S01]  /*9220*/  ISETP.GE.U32.AND P4, PT, R0, 0x7fffff5e, PT ;  /* 0x7fffff5e0000780c */ /* 0x000fe20003f86070 */
[C---:B------:R-:W-:Y:S02]  /*9230*/  IMAD.WIDE R96, R240.reuse, 0x4, R18 ;  /* 0x00000004f0607825 */ /* 0x040fe400078e0212 */
[----:B------:R1:W-:Y:S02]  /*9240*/  STL.64 [R1+0x1ce8], R8 ;  /* 0x001ce80801007387 */ /* 0x0003e40000100a00 */
[----:B------:R-:W4:Y:S01]  /*9250*/  LDC R248, c[0x0][0x230] ;  /* 0x00008c00fff87b82 */ /* 0x000f220000000800 */
[----:B------:R-:W-:Y:S01]  /*9260*/  IMAD.SHL.U32 R0, R240, 0x2, RZ ;  /* 0x00000002f0007824 */ /* 0x000fe200078e00ff */
[----:B------:R1:W-:Y:S04]  /*9270*/  LDGSTS.E [R243+0x4], desc[UR8][R144.64], !P5 ;  /* 0x0000400090f37fae */ /* 0x0003e8000e921848 */
[----:B--2---:R-:W2:Y:S02]  /*9280*/  LDL.LU.64 R10, [R1] ;  /* 0x00000000010a7983 */ /* 0x004ea40000300a00 */
[----:B------:R-:W2:Y:S02]  /*9290*/  LDC R250, c[0x0][0x230] ;  /* 0x00008c00fffa7b82 */ /* 0x000ea40000000800 */
[----:B-1----:R-:W2:Y:S04]  /*92a0*/  LDL.LU.64 R8, [R1+0xf38] ;  /* 0x000f380001087983 */ /* 0x002ea80000300a00 */
[----:B------:R1:W-:Y:S02]  /*92b0*/  LDGSTS.E [R243+0x4004], desc[UR8][R128.64], !P5 ;  /* 0x0400400080f37fae */ /* 0x0003e4000e921848 */
[----:B------:R-:W2:Y:S02]  /*92c0*/  LDC R251, c[0x0][0x230] ;  /* 0x00008c00fffb7b82 */ /* 0x000ea40000000800 */
[----:B------:R1:W-:Y:S04]  /*92d0*/  STL.64 [R1+0xe40], R144 ;  /* 0x000e409001007387 */ /* 0x0003e80000100a00 */
[----:B------:R3:W-:Y:S02]  /*92e0*/  LDGSTS.E [R243+0x8004], desc[UR8][R112.64], !P5 ;  /* 0x0800400070f37fae */ /* 0x0007e4000e921848 */
[----:B------:R-:W2:Y:S02]  /*92f0*/  LDC R252, c[0x0][0x230] ;  /* 0x00008c00fffc7b82 */ /* 0x000ea40000000800 */
[----:B------:R3:W-:Y:S04]  /*9300*/  STL.64 [R1+0xe38], R128 ;  /* 0x000e388001007387 */ /* 0x0007e80000100a00 */
[----:B------:R4:W-:Y:S01]  /*9310*/  LDGSTS.E [R243+0xc004], desc[UR8][R96.64], !P5 ;  /* 0x0c00400060f37fae */ /* 0x0009e2000e921848 */
[----:B-1----:R-:W-:Y:S01]  /*9320*/  IMAD.WIDE R144, R0, 0x4, R12 ;  /* 0x0000000400907825 */ /* 0x002fe200078e020c */
[----:B------:R-:W-:-:S02]  /*9330*/  ISETP.GE.U32.AND P5, PT, R245, 0x7fffff5d, PT ;  /* 0x7fffff5df500780c */ /* 0x000fc40003fa6070 */
[----:B------:R1:W-:Y:S01]  /*9340*/  STL.64 [R1+0xe30], R112 ;  /* 0x000e307001007387 */ /* 0x0003e20000100a00 */
[----:B------:R-:W-:Y:S02]  /*9350*/  IMAD R245, R240, 0x3, RZ ;  /* 0x00000003f0f57824 */ /* 0x000fe400078e02ff */
[C---:B---3--:R-:W-:Y:S01]  /*9360*/  IMAD.WIDE R128, R0.reuse, 0x4, R14 ;  /* 0x0000000400807825 */ /* 0x048fe200078e020e */
[----:B------:R4:W-:Y:S04]  /*9370*/  STL.64 [R1+0xe28], R96 ;  /* 0x000e286001007387 */ /* 0x0009e80000100a00 */
[----:B------:R3:W-:Y:S01]  /*9380*/  STL.64 [R1+0xe20], R144 ;  /* 0x000e209001007387 */ /* 0x0007e20000100a00 */
[----:B-1----:R-:W-:-:S03]  /*9390*/  IMAD.WIDE R112, R0, 0x4, R16 ;  /* 0x0000000400707825 */ /* 0x002fc600078e0210 */
[----:B------:R3:W-:Y:S01]  /*93a0*/  LDGSTS.E [R243+0x8], desc[UR8][R144.64], !P6 ;  /* 0x0000800090f37fae */ /* 0x0007e2000f121848 */
[----:B----4-:R-:W-:-:S03]  /*93b0*/  IMAD.WIDE R96, R0, 0x4, R18 ;  /* 0x0000000400607825 */ /* 0x010fc600078e0212 */
[----:B------:R1:W-:Y:S01]  /*93c0*/  STL.64 [R1+0xe18], R128 ;  /* 0x000e188001007387 */ /* 0x0003e20000100a00 */
[----:B------:R-:W-:-:S03]  /*93d0*/  VIADD R0, R246, 0xffffffbf ;  /* 0xffffffbff6007836 */ /* 0x000fc60000000000 */
[----:B------:R1:W-:Y:S01]  /*93e0*/  LDGSTS.E [R243+0x4008], desc[UR8][R128.64], !P6 ;  /* 0x0400800080f37fae */ /* 0x0003e2000f121848 */
[----:B------:R-:W4:Y:S01]  /*93f0*/  LDC R246, c[0x0][0x230] ;  /* 0x00008c00fff67b82 */ /* 0x000f220000000800 */
[C---:B---3--:R-:W-:Y:S02]  /*9400*/  IMAD.WIDE R144, R245.reuse, 0x4, R12 ;  /* 0x00000004f5907825 */ /* 0x048fe400078e020c */
[----:B------:R3:W-:Y:S04]  /*9410*/  STL.64 [R1+0xe10], R112 ;  /* 0x000e107001007387 */ /* 0x0007e80000100a00 */
[----:B------:R3:W-:Y:S01]  /*9420*/  LDGSTS.E [R243+0x8008], desc[UR8][R112.64], !P6 ;  /* 0x0800800070f37fae */ /* 0x0007e2000f121848 */
[----:B-1----:R-:W-:-:S03]  /*9430*/  IMAD.WIDE R128, R245, 0x4, R14 ;  /* 0x00000004f5807825 */ /* 0x002fc600078e020e */
[----:B------:R1:W-:Y:S04]  /*9440*/  STL.64 [R1+0xe08], R96 ;  /* 0x000e086001007387 */ /* 0x0003e80000100a00 */
[----:B------:R1:W-:Y:S01]  /*9450*/  LDGSTS.E [R243+0xc008], desc[UR8][R96.64], !P6 ;  /* 0x0c00800060f37fae */ /* 0x0003e2000f121848 */
[----:B------:R-:W-:Y:S01]  /*9460*/  ISETP.GE.U32.AND P6, PT, R0, 0x7fffff40, PT ;  /* 0x7fffff400000780c */ /* 0x000fe20003fc6070 */
[C---:B---3--:R-:W-:Y:S01]  /*9470*/  IMAD.WIDE R112, R245.reuse, 0x4, R16 ;  /* 0x00000004f5707825 */ /* 0x048fe200078e0210 */
[----:B------:R-:W-:Y:S01]  /*9480*/  SHF.L.U32 R0, R240, 0x5, RZ ;  /* 0x00000005f0007819 */ /* 0x000fe200000006ff */
[----:B------:R3:W-:Y:S04]  /*9490*/  STL.64 [R1+0xe00], R144 ;  /* 0x000e009001007387 */ /* 0x0007e80000100a00 */
[----:B------:R3:W-:Y:S01]  /*94a0*/  LDGSTS.E [R243+0xc], desc[UR8][R144.64], !P2 ;  /* 0x0000c00090f37fae */ /* 0x0007e2000d121848 */
[----:B-1----:R-:W-:-:S03]  /*94b0*/  IMAD.WIDE R96, R245, 0x4, R18 ;  /* 0x00000004f5607825 */ /* 0x002fc600078e0212 */
[----:B------:R1:W-:Y:S01]  /*94c0*/  STL.64 [R1+0xdf8], R128 ;  /* 0x000df88001007387 */ /* 0x0003e20000100a00 */
[----:B------:R-:W-:-:S03]  /*94d0*/  VIADD R245, R247, 0xffffffbe ;  /* 0xffffffbef7f57836 */ /* 0x000fc60000000000 */
[----:B------:R1:W-:Y:S01]  /*94e0*/  LDGSTS.E [R243+0x400c], desc[UR8][R128.64], !P2 ;  /* 0x0400c00080f37fae */ /* 0x0003e2000d121848 */
[----:B------:R-:W4:Y:S03]  /*94f0*/  LDC R247, c[0x0][0x230] ;  /* 0x00008c00fff77b82 */ /* 0x000f260000000800 */
[----:B------:R1:W-:Y:S01]  /*9500*/  STL.64 [R1+0xdf0], R112 ;  /* 0x000df07001007387 */ /* 0x0003e20000100a00 */
[----:B---3--:R-:W-:-:S03]  /*9510*/  IMAD.WIDE R144, R0, 0x4, R12 ;  /* 0x0000000400907825 */ /* 0x008fc600078e020c */
[----:B------:R3:W-:Y:S04]  /*9520*/  LDGSTS.E [R243+0x800c], desc[UR8][R112.64], !P2 ;  /* 0x0800c00070f37fae */ /* 0x0007e8000d121848 */
[----:B------:R3:W-:Y:S01]  /*9530*/  STL.64 [R1+0xde8], R96 ;  /* 0x000de86001007387 */ /* 0x0007e20000100a00 */
[----:B-1----:R-:W-:-:S03]  /*9540*/  IMAD.WIDE R128, R0, 0x4, R14 ;  /* 0x0000000400807825 */ /* 0x002fc600078e020e */
[----:B------:R1:W-:Y:S01]  /*9550*/  LDGSTS.E [R243+0xc00c], desc[UR8][R96.64], !P2 ;  /* 0x0c00c00060f37fae */ /* 0x0003e2000d121848 */
[----:B------:R-:W-:Y:S01]  /*9560*/  ISETP.GE.U32.AND P2, PT, R245, 0x7fffff3f, PT ;  /* 0x7fffff3ff500780c */ /* 0x000fe20003f46070 */
[----:B------:R-:W-:Y:S02]  /*9570*/  IMAD R245, R240, 0x21, RZ ;  /* 0x00000021f0f57824 */ /* 0x000fe400078e02ff */
[C---:B---3--:R-:W-:Y:S01]  /*9580*/  IMAD.WIDE R112, R0.reuse, 0x4, R16 ;  /* 0x0000000400707825 */ /* 0x048fe200078e0210 */
[----:B------:R3:W-:Y:S04]  /*9590*/  LDGSTS.E [R243+0x10000], desc[UR8][R144.64], !P3 ;  /* 0x1000000090f37fae */ /* 0x0007e8000d921848 */
[----:B------:R3:W-:Y:S01]  /*95a0*/  LDGSTS.E [R243+0x14000], desc[UR8][R128.64], !P3 ;  /* 0x1400000080f37fae */ /* 0x0007e2000d921848 */
[----:B-1----:R-:W-:Y:S01]  /*95b0*/  IMAD.WIDE R96, R0, 0x4, R18 ;  /* 0x0000000400607825 */ /* 0x002fe200078e0212 */
[----:B------:R-:W-:-:S02]  /*95c0*/  IADD3 R0, R248, -0x43, RZ ;  /* 0xffffffbdf8007810 */ /* 0x000fc40007ffe0ff */
[----:B------:R3:W-:Y:S01]  /*95d0*/  STL.64 [R1+0xae0], R144 ;  /* 0x000ae09001007387 */ /* 0x0007e20000100a00 */
[----:B------:R-:W1:Y:S03]  /*95e0*/  LDC R248, c[0x0][0x230] ;  /* 0x00008c00fff87b82 */ /* 0x000e660000000800 */
[----:B------:R4:W-:Y:S04]  /*95f0*/  LDGSTS.E [R243+0x18000], desc[UR8][R112.64], !P3 ;  /* 0x1800000070f37fae */ /* 0x0009e8000d921848 */
[----:B------:R4:W-:Y:S04]  /*9600*/  STL.64 [R1+0xad8], R128 ;  /* 0x000ad88001007387 */ /* 0x0009e80000100a00 */
[----:B------:R4:W-:Y:S01]  /*9610*/  LDGSTS.E [R243+0x1c000], desc[UR8][R96.64], !P3 ;  /* 0x1c00000060f37fae */ /* 0x0009e2000d921848 */
[----:B---3--:R-:W-:Y:S01]  /*9620*/  IMAD.WIDE R144, R245, 0x4, R12 ;  /* 0x00000004f5907825 */ /* 0x008fe200078e020c */
[----:B------:R-:W-:-:S02]  /*9630*/  ISETP.GE.U32.AND P3, PT, R0, 0x7fffff3e, PT ;  /* 0x7fffff3e0000780c */ /* 0x000fc40003f66070 */
[----:B------:R3:W-:Y:S01]  /*9640*/  STL.64 [R1+0xad0], R112 ;  /* 0x000ad07001007387 */ /* 0x0007e20000100a00 */
[----:B------:R-:W-:Y:S02]  /*9650*/  IMAD R0, R240, 0x22, RZ ;  /* 0x00000022f0007824 */ /* 0x000fe400078e02ff */
[C---:B----4-:R-:W-:Y:S01]  /*9660*/  IMAD.WIDE R128, R245.reuse, 0x4, R14 ;  /* 0x00000004f5807825 */ /* 0x050fe200078e020e */
[----:B------:R4:W-:Y:S04]  /*9670*/  STL.64 [R1+0xac8], R96 ;  /* 0x000ac86001007387 */ /* 0x0009e80000100a00 */
[----:B------:R4:W-:Y:S01]  /*9680*/  STL.64 [R1+0xac0], R144 ;  /* 0x000ac09001007387 */ /* 0x0009e20000100a00 */
[----:B---3--:R-:W-:-:S03]  /*9690*/  IMAD.WIDE R112, R245, 0x4, R16 ;  /* 0x00000004f5707825 */ /* 0x008fc600078e0210 */
[----:B------:R3:W-:Y:S01]  /*96a0*/  LDGSTS.E [R243+0x10004], desc[UR8][R144.64], !P1 ;  /* 0x1000400090f37fae */ /* 0x0007e2000c921848 */
[----:B----4-:R-:W-:-:S03]  /*96b0*/  IMAD.WIDE R96, R245, 0x4, R18 ;  /* 0x00000004f5607825 */ /* 0x010fc600078e0212 */
[----:B------:R4:W-:Y:S01]  /*96c0*/  STL.64 [R1+0xab8], R128 ;  /* 0x000ab88001007387 */ /* 0x0009e20000100a00 */
[----:B------:R-:W-:-:S03]  /*96d0*/  VIADD R245, R246, 0xffffffbc ;  /* 0xffffffbcf6f57836 */ /* 0x000fc60000000000 */
[----:B------:R4:W-:Y:S01]  /*96e0*/  LDGSTS.E [R243+0x14004], desc[UR8][R128.64], !P1 ;  /* 0x1400400080f37fae */ /* 0x0009e2000c921848 */
[----:B------:R-:W1:Y:S01]  /*96f0*/  LDC R246, c[0x0][0x230] ;  /* 0x00008c00fff67b82 */ /* 0x000e620000000800 */
[C---:B---3--:R-:W-:Y:S02]  /*9700*/  IMAD.WIDE R144, R0.reuse, 0x4, R12 ;  /* 0x0000000400907825 */ /* 0x048fe400078e020c */
[----:B------:R3:W-:Y:S04]  /*9710*/  STL.64 [R1+0xab0], R112 ;  /* 0x000ab07001007387 */ /* 0x0007e80000100a00 */
[----:B------:R3:W-:Y:S01]  /*9720*/  LDGSTS.E [R243+0x18004], desc[UR8][R112.64], !P1 ;  /* 0x1800400070f37fae */ /* 0x0007e2000c921848 */
[----:B----4-:R-:W-:-:S03]  /*9730*/  IMAD.WIDE R128, R0, 0x4, R14 ;  /* 0x0000000400807825 */ /* 0x010fc600078e020e */
[----:B------:R4:W-:Y:S04]  /*9740*/  STL.64 [R1+0xaa8], R96 ;  /* 0x000aa86001007387 */ /* 0x0009e80000100a00 */
[----:B------:R4:W-:Y:S01]  /*9750*/  LDGSTS.E [R243+0x1c004], desc[UR8][R96.64], !P1 ;  /* 0x1c00400060f37fae */ /* 0x0009e2000c921848 */
[----:B------:R-:W-:Y:S01]  /*9760*/  ISETP.GE.U32.AND P1, PT, R245, 0x7fffff3d, PT ;  /* 0x7fffff3df500780c */ /* 0x000fe20003f26070 */
[----:B------:R-:W-:Y:S02]  /*9770*/  IMAD R245, R240, 0x23, RZ ;  /* 0x00000023f0f57824 */ /* 0x000fe400078e02ff */
[C---:B---3--:R-:W-:Y:S01]  /*9780*/  IMAD.WIDE R112, R0.reuse, 0x4, R16 ;  /* 0x0000000400707825 */ /* 0x048fe200078e0210 */
[----:B------:R3:W-:Y:S04]  /*9790*/  STL.64 [R1+0xaa0], R144 ;  /* 0x000aa09001007387 */ /* 0x0007e80000100a00 */
[----:B------:R3:W-:Y:S01]  /*97a0*/  LDGSTS.E [R243+0x10008], desc[UR8][R144.64], !P4 ;  /* 0x1000800090f37fae */ /* 0x0007e2000e121848 */
[----:B----4-:R-:W-:Y:S01]  /*97b0*/  IMAD.WIDE R96, R0, 0x4, R18 ;  /* 0x0000000400607825 */ /* 0x010fe200078e0212 */
[----:B------:R-:W-:-:S02]  /*97c0*/  IADD3 R0, R247, -0x61, RZ ;  /* 0xffffff9ff7007810 */ /* 0x000fc40007ffe0ff */
[----:B------:R4:W-:Y:S01]  /*97d0*/  STL.64 [R1+0xa98], R128 ;  /* 0x000a988001007387 */ /* 0x0009e20000100a00 */
[----:B------:R-:W2:Y:S03]  /*97e0*/  LDC R247, c[0x0][0x230] ;  /* 0x00008c00fff77b82 */ /* 0x000ea60000000800 */
[----:B------:R4:W-:Y:S01]  /*97f0*/  LDGSTS.E [R243+0x14008], desc[UR8][R128.64], !P4 ;  /* 0x1400800080f37fae */ /* 0x0009e2000e121848 */
[----:B---3--:R-:W-:-:S03]  /*9800*/  IMAD.WIDE R144, R245, 0x4, R12 ;  /* 0x00000004f5907825 */ /* 0x008fc600078e020c */
[----:B------:R3:W-:Y:S04]  /*9810*/  STL.64 [R1+0xa90], R112 ;  /* 0x000a907001007387 */ /* 0x0007e80000100a00 */
[----:B------:R3:W-:Y:S04]  /*9820*/  LDGSTS.E [R243+0x18008], desc[UR8][R112.64], !P4 ;  /* 0x1800800070f37fae */ /* 0x0007e8000e121848 */
[----:B------:R1:W-:Y:S01]  /*9830*/  STL.64 [R1+0xa88], R96 ;  /* 0x000a886001007387 */ /* 0x0003e20000100a00 */
[----:B----4-:R-:W-:-:S03]  /*9840*/  IMAD.WIDE R128, R245, 0x4, R14 ;  /* 0x00000004f5807825 */ /* 0x010fc600078e020e */
[----:B------:R1:W-:Y:S01]  /*9850*/  LDGSTS.E [R243+0x1c008], desc[UR8][R96.64], !P4 ;  /* 0x1c00800060f37fae */ /* 0x0003e2000e121848 */
[----:B------:R-:W-:Y:S01]  /*9860*/  ISETP.GE.U32.AND P4, PT, R0, 0x7fffff20, PT ;  /* 0x7fffff200000780c */ /* 0x000fe20003f86070 */
[----:B------:R-:W-:Y:S02]  /*9870*/  IMAD.SHL.U32 R0, R240, 0x40, RZ ;  /* 0x00000040f0007824 */ /* 0x000fe400078e00ff */
        /* <DEDUP_REMOVED lines=36> */
[----:B--2---:R-:W-:-:S02]  /*9ac0*/  IADD3 R245, R247, -0x64, RZ ;  /* 0xffffff9cf7f57810 */ /* 0x004fc40007ffe0ff */
[----:B------:R2:W-:Y:S01]  /*9ad0*/  STL.64 [R1+0x738], R128 ;  /* 0x0007388001007387 */ /* 0x0005e20000100a00 */
[----:B------:R-:W4:Y:S03]  /*9ae0*/  LDC R247, c[0x0][0x230] ;  /* 0x00008c00fff77b82 */ /* 0x000f260000000800 */
[----:B------:R2:W-:Y:S01]  /*9af0*/  LDGSTS.E [R243+0x24004], desc[UR8][R128.64], !P2 ;  /* 0x2400400080f37fae */ /* 0x0005e2000d121848 */
[----:B---3--:R-:W-:-:S03]  /*9b00*/  IMAD.WIDE R144, R0, 0x4, R12 ;  /* 0x0000000400907825 */ /* 0x008fc600078e020c */
[----:B------:R3:W-:Y:S04]  /*9b10*/  STL.64 [R1+0x730], R112 ;  /* 0x0007307001007387 */ /* 0x0007e80000100a00 */
[----:B------:R3:W-:Y:S04]  /*9b20*/  LDGSTS.E [R243+0x28004], desc[UR8][R112.64], !P2 ;  /* 0x2800400070f37fae */ /* 0x0007e8000d121848 */
[----:B------:R1:W-:Y:S01]  /*9b30*/  STL.64 [R1+0x728], R96 ;  /* 0x0007286001007387 */ /* 0x0003e20000100a00 */
[----:B--2---:R-:W-:-:S03]  /*9b40*/  IMAD.WIDE R128, R0, 0x4, R14 ;  /* 0x0000000400807825 */ /* 0x004fc600078e020e */
[----:B------:R1:W-:Y:S01]  /*9b50*/  LDGSTS.E [R243+0x2c004], desc[UR8][R96.64], !P2 ;  /* 0x2c00400060f37fae */ /* 0x0003e2000d121848 */
[----:B------:R-:W-:Y:S01]  /*9b60*/  ISETP.GE.U32.AND P2, PT, R245, 0x7fffff1d, PT ;  /* 0x7fffff1df500780c */ /* 0x000fe20003f46070 */
[----:B------:R-:W-:Y:S02]  /*9b70*/  IMAD R245, R240, 0x43, RZ ;  /* 0x00000043f0f57824 */ /* 0x000fe400078e02ff */
[C---:B---3--:R-:W-:Y:S01]  /*9b80*/  IMAD.WIDE R112, R0.reuse, 0x4, R16 ;  /* 0x0000000400707825 */ /* 0x048fe200078e0210 */
[----:B------:R2:W-:Y:S04]  /*9b90*/  LDGSTS.E [R243+0x20008], desc[UR8][R144.64], !P3 ;  /* 0x2000800090f37fae */ /* 0x0005e8000d921848 */
[----:B------:R3:W-:Y:S01]  /*9ba0*/  LDGSTS.E [R243+0x24008], desc[UR8][R128.64], !P3 ;  /* 0x2400800080f37fae */ /* 0x0007e2000d921848 */
[----:B-1----:R-:W-:-:S03]  /*9bb0*/  IMAD.WIDE R96, R0, 0x4, R18 ;  /* 0x0000000400607825 */ /* 0x002fc600078e0212 */
[----:B------:R2:W-:Y:S01]  /*9bc0*/  STL.64 [R1+0x720], R144 ;  /* 0x0007209001007387 */ /* 0x0005e20000100a00 */
[----:B------:R-:W-:-:S03]  /*9bd0*/  VIADD R0, R248, 0xfffffffb ;  /* 0xfffffffbf8007836 */ /* 0x000fc60000000000 */
[----:B------:R1:W-:Y:S01]  /*9be0*/  LDGSTS.E [R243+0x28008], desc[UR8][R112.64], !P3 ;  /* 0x2800800070f37fae */ /* 0x0003e2000d921848 */
[----:B------:R-:W4:Y:S03]  /*9bf0*/  LDC R248, c[0x0][0x230] ;  /* 0x00008c00fff87b82 */ /* 0x000f260000000800 */
[----:B------:R3:W-:Y:S04]  /*9c00*/  STL.64 [R1+0x718], R128 ;  /* 0x0007188001007387 */ /* 0x0007e80000100a00 */
[----:B------:R1:W-:Y:S01]  /*9c10*/  LDGSTS.E [R243+0x2c008], desc[UR8][R96.64], !P3 ;  /* 0x2c00800060f37fae */ /* 0x0003e2000d921848 */
[----:B--2---:R-:W-:Y:S01]  /*9c20*/  IMAD.WIDE R144, R245, 0x4, R12 ;  /* 0x00000004f5907825 */ /* 0x004fe200078e020c */
        /* <DEDUP_REMOVED lines=8> */
[----:B--2---:R-:W-:Y:S01]  /*9cb0*/  IMAD.WIDE R96, R245, 0x4, R18 ;  /* 0x00000004f5607825 */ /* 0x004fe200078e0212 */
[----:B------:R-:W-:Y:S02]  /*9cc0*/  IADD3 R245, R246, -0x6, RZ ;  /* 0xfffffffaf6f57810 */ /* 0x000fe40007ffe0ff */
[----:B------:R1:W-:Y:S01]  /*9cd0*/  STL.64 [R1+0x6f8], R128 ;  /* 0x0006f88001007387 */ /* 0x0003e20000100a00 */
[----:B------:R-:W2:Y:S03]  /*9ce0*/  LDC R246, c[0x0][0x230] ;  /* 0x00008c00fff67b82 */ /* 0x000ea60000000800 */
[----:B------:R1:W-:Y:S01]  /*9cf0*/  LDGSTS.E [R243+0x2400c], desc[UR8][R128.64], !P1 ;  /* 0x2400c00080f37fae */ /* 0x0003e2000c921848 */
[----:B---3--:R-:W-:-:S03]  /*9d00*/  IMAD.WIDE R144, R0, 0x4, R12 ;  /* 0x0000000400907825 */ /* 0x008fc600078e020c */
[----:B------:R3:W-:Y:S04]  /*9d10*/  STL.64 [R1+0x6f0], R112 ;  /* 0x0006f07001007387 */ /* 0x0007e80000100a00 */
[----:B------:R3:W-:Y:S01]  /*9d20*/  LDGSTS.E [R243+0x2800c], desc[UR8][R112.64], !P1 ;  /* 0x2800c00070f37fae */ /* 0x0007e2000c921848 */
[----:B-1----:R-:W-:-:S03]  /*9d30*/  IMAD.WIDE R128, R0, 0x4, R14 ;  /* 0x0000000400807825 */ /* 0x002fc600078e020e */
[----:B------:R1:W-:Y:S04]  /*9d40*/  STL.64 [R1+0x6e8], R96 ;  /* 0x0006e86001007387 */ /* 0x0003e80000100a00 */
[----:B------:R1:W-:Y:S01]  /*9d50*/  LDGSTS.E [R243+0x2c00c], desc[UR8][R96.64], !P1 ;  /* 0x2c00c00060f37fae */ /* 0x0003e2000c921848 */
[----:B------:R-:W-:Y:S01]  /*9d60*/  ISETP.GE.U32.AND P1, PT, R245, 0x7fffff7b, PT ;  /* 0x7fffff7bf500780c */ /* 0x000fe20003f26070 */
[----:B------:R-:W-:Y:S02]  /*9d70*/  IMAD R245, R240, 0x61, RZ ;  /* 0x00000061f0f57824 */ /* 0x000fe400078e02ff */
[C---:B---3--:R-:W-:Y:S01]  /*9d80*/  IMAD.WIDE R112, R0.reuse, 0x4, R16 ;  /* 0x0000000400707825 */ /* 0x048fe200078e0210 */
[----:B------:R3:W-:Y:S04]  /*9d90*/  STL.64 [R1+0x3e0], R144 ;  /* 0x0003e09001007387 */ /* 0x0007e80000100a00 */
[----:B------:R3:W-:Y:S01]  /*9da0*/  LDGSTS.E [R243+0x30000], desc[UR8][R144.64], !P4 ;  /* 0x3000000090f37fae */ /* 0x0007e2000e121848 */
[----:B-1----:R-:W-:-:S03]  /*9db0*/  IMAD.WIDE R96, R0, 0x4, R18 ;  /* 0x0000000400607825 */ /* 0x002fc600078e0212 */
[----:B------:R1:W-:Y:S01]  /*9dc0*/  STL.64 [R1+0x3d8], R128 ;  /* 0x0003d88001007387 */ /* 0x0003e20000100a00 */
[----:B----4-:R-:W-:-:S03]  /*9dd0*/  VIADD R0, R247, 0xfffffff9 ;  /* 0xfffffff9f7007836 */ /* 0x010fc60000000000 */
        /* <DEDUP_REMOVED lines=10> */
[C---:B--2---:R-:W-:Y:S01]  /*9e80*/  IMAD.WIDE R112, R245.reuse, 0x4, R16 ;  /* 0x00000004f5707825 */ /* 0x044fe200078e0210 */
[----:B------:R1:W-:Y:S04]  /*9e90*/  LDGSTS.E [R243+0x30004], desc[UR8][R144.64], !P5 ;  /* 0x3000400090f37fae */ /* 0x0003e8000e921848 */
[----:B------:R2:W-:Y:S01]  /*9ea0*/  LDGSTS.E [R243+0x34004], desc[UR8][R128.64], !P5 ;  /* 0x3400400080f37fae */ /* 0x0005e2000e921848 */
[----:B---3--:R-:W-:Y:S01]  /*9eb0*/  IMAD.WIDE R96, R245, 0x4, R18 ;  /* 0x00000004f5607825 */ /* 0x008fe200078e0212 */
[----:B------:R-:W-:-:S02]  /*9ec0*/  IADD3 R245, R248, -0x8, RZ ;  /* 0xfffffff8f8f57810 */ /* 0x000fc40007ffe0ff */
[----:B------:R1:W-:Y:S01]  /*9ed0*/  STL.64 [R1+0x3c0], R144 ;  /* 0x0003c09001007387 */ /* 0x0003e20000100a00 */
[----:B------:R-:W3:Y:S03]  /*9ee0*/  LDC R248, c[0x0][0x230] ;  /* 0x00008c00fff87b82 */ /* 0x000ee60000000800 */
[----:B------:R4:W-:Y:S04]  /*9ef0*/  LDGSTS.E [R243+0x38004], desc[UR8][R112.64], !P5 ;  /* 0x3800400070f37fae */ /* 0x0009e8000e921848 */
[----:B------:R2:W-:Y:S04]  /*9f00*/  STL.64 [R1+0x3b8], R128 ;  /* 0x0003b88001007387 */ /* 0x0005e80000100a00 */
[----:B------:R4:W-:Y:S01]  /*9f10*/  LDGSTS.E [R243+0x3c004], desc[UR8][R96.64], !P5 ;  /* 0x3c00400060f37fae */ /* 0x0009e2000e921848 */
[----:B-1----:R-:W-:Y:S01]  /*9f20*/  IMAD.WIDE R144, R0, 0x4, R12 ;  /* 0x0000000400907825 */ /* 0x002fe200078e020c */
[----:B------:R-:W-:-:S02]  /*9f30*/  ISETP.GE.U32.AND P5, PT, R245, 0x7fffff79, PT ;  /* 0x7fffff79f500780c */ /* 0x000fc40003fa6070 */
[----:B------:R4:W-:Y:S01]  /*9f40*/  STL.64 [R1+0x3b0], R112 ;  /* 0x0003b07001007387 */ /* 0x0009e20000100a00 */
[----:B------:R-:W-:Y:S02]  /*9f50*/  IMAD R245, R240, 0x63, RZ ;  /* 0x00000063f0f57824 */ /* 0x000fe400078e02ff */
[C---:B--2---:R-:W-:Y:S01]  /*9f60*/  IMAD.WIDE R128, R0.reuse, 0x4, R14 ;  /* 0x0000000400807825 */ /* 0x044fe200078e020e */
[----:B------:R1:W-:Y:S04]  /*9f70*/  STL.64 [R1+0x3a8], R96 ;  /* 0x0003a86001007387 */ /* 0x0003e80000100a00 */
[----:B------:R2:W-:Y:S01]  /*9f80*/  STL.64 [R1+0x3a0], R144 ;  /* 0x0003a09001007387 */ /* 0x0005e20000100a00 */
[----:B----4-:R-:W-:-:S03]  /*9f90*/  IMAD.WIDE R112, R0, 0x4, R16 ;  /* 0x0000000400707825 */ /* 0x010fc600078e0210 */
[----:B------:R2:W-:Y:S01]  /*9fa0*/  LDGSTS.E [R243+0x30008], desc[UR8][R144.64], !P6 ;  /* 0x3000800090f37fae */ /* 0x0005e2000f121848 */
[----:B-1----:R-:W-:-:S03]  /*9fb0*/  IMAD.WIDE R96, R0, 0x4, R18 ;  /* 0x0000000400607825 */ /* 0x002fc600078e0212 */
[----:B------:R1:W-:Y:S01]  /*9fc0*/  STL.64 [R1+0x398], R128 ;  /* 0x0003988001007387 */ /* 0x0003e20000100a00 */
[----:B------:R-:W-:-:S03]  /*9fd0*/  VIADD R0, R246, 0xffffffdb ;  /* 0xffffffdbf6007836 */ /* 0x000fc60000000000 */
[----:B------:R1:W-:Y:S01]  /*9fe0*/  LDGSTS.E [R243+0x34008], desc[UR8][R128.64], !P6 ;  /* 0x3400800080f37fae */ /* 0x0003e2000f121848 */
[----:B------:R-:W4:Y:S01]  /*9ff0*/  LDC R246, c[0x0][0x230] ;  /* 0x00008c00fff67b82 */ /* 0x000f220000000800 */
[C---:B--2---:R-:W-:Y:S02]  /*a000*/  IMAD.WIDE R144, R245.reuse, 0x4, R12 ;  /* 0x00000004f5907825 */ /* 0x044fe400078e020c */
[----:B------:R2:W-:Y:S04]  /*a010*/  STL.64 [R1+0x390], R112 ;  /* 0x0003907001007387 */ /* 0x0005e80000100a00 */
[----:B------:R2:W-:Y:S01]  /*a020*/  LDGSTS.E [R243+0x38008], desc[UR8][R112.64], !P6 ;  /* 0x3800800070f37fae */ /* 0x0005e2000f121848 */
[----:B-1----:R-:W-:-:S03]  /*a030*/  IMAD.WIDE R128, R245, 0x4, R14 ;  /* 0x00000004f5807825 */ /* 0x002fc600078e020e */
[----:B------:R1:W-:Y:S04]  /*a040*/  STL.64 [R1+0x388], R96 ;  /* 0x0003886001007387 */ /* 0x0003e80000100a00 */
[----:B------:R1:W-:Y:S01]  /*a050*/  LDGSTS.E [R243+0x3c008], desc[UR8][R96.64], !P6 ;  /* 0x3c00800060f37fae */ /* 0x0003e2000f121848 */
[----:B------:R-:W-:Y:S01]  /*a060*/  ISETP.GE.U32.AND P6, PT, R0, 0x7fffff5c, PT ;  /* 0x7fffff5c0000780c */ /* 0x000fe20003fc6070 */
[C---:B--2---:R-:W-:Y:S01]  /*a070*/  IMAD.WIDE R112, R245.reuse, 0x4, R16 ;  /* 0x00000004f5707825 */ /* 0x044fe200078e0210 */
        /* <DEDUP_REMOVED lines=9> */
[----:B--2---:R-:W-:-:S03]  /*a110*/  IMAD.WIDE R144, R0, 0x4, R12 ;  /* 0x0000000400907825 */ /* 0x004fc600078e020c */
[----:B------:R3:W-:Y:S04]  /*a120*/  LDGSTS.E [R243+0x3800c], desc[UR8][R112.64], !P2 ;  /* 0x3800c00070f37fae */ /* 0x0007e8000d121848 */
[----:B------:R2:W-:Y:S01]  /*a130*/  STL.64 [R1+0x368], R96 ;  /* 0x0003686001007387 */ /* 0x0005e20000100a00 */
[----:B-1----:R-:W-:-:S03]  /*a140*/  IMAD.WIDE R128, R0, 0x4, R14 ;  /* 0x0000000400807825 */ /* 0x002fc600078e020e */
[----:B------:R2:W-:Y:S01]  /*a150*/  LDGSTS.E [R243+0x3c00c], desc[UR8][R96.64], !P2 ;  /* 0x3c00c00060f37fae */ /* 0x0005e2000d121848 */
[----:B------:R-:W-:Y:S01]  /*a160*/  ISETP.GE.U32.AND P2, PT, R245, 0x7fffff5b, PT ;  /* 0x7fffff5bf500780c */ /* 0x000fe20003f46070 */
[----:B------:R-:W-:Y:S02]  /*a170*/  IMAD R245, R240, 0x5, RZ ;  /* 0x00000005f0f57824 */ /* 0x000fe400078e02ff */
[C---:B---3--:R-:W-:Y:S01]  /*a180*/  IMAD.WIDE R112, R0.reuse, 0x4, R16 ;  /* 0x0000000400707825 */ /* 0x048fe200078e0210 */
[----:B------:R1:W-:Y:S04]  /*a190*/  LDGSTS.E [R242], desc[UR8][R144.64], !P3 ;  /* 0x0000000090f27fae */ /* 0x0003e8000d921848 */
[----:B------:R3:W-:Y:S01]  /*a1a0*/  LDGSTS.E [R242+0x4000], desc[UR8][R128.64], !P3 ;  /* 0x0400000080f27fae */ /* 0x0007e2000d921848 */
[----:B--2---:R-:W-:Y:S01]  /*a1b0*/  IMAD.WIDE R96, R0, 0x4, R18 ;  /* 0x0000000400607825 */ /* 0x004fe200078e0212 */
[----:B------:R-:W-:-:S02]  /*a1c0*/  IADD3 R0, R248, -0x27, RZ ;  /* 0xffffffd9f8007810 */ /* 0x000fc40007ffe0ff */
[----:B------:R1:W-:Y:S01]  /*a1d0*/  STL.64 [R1+0xde0], R144 ;  /* 0x000de09001007387 */ /* 0x0003e20000100a00 */
[----:B------:R-:W2:Y:S03]  /*a1e0*/  LDC R248, c[0x0][0x230] ;  /* 0x00008c00fff87b82 */ /* 0x000ea60000000800 */
[----:B------:R4:W-:Y:S04]  /*a1f0*/  LDGSTS.E [R242+0x8000], desc[UR8][R112.64], !P3 ;  /* 0x0800000070f27fae */ /* 0x0009e8000d921848 */
        /* <DEDUP_REMOVED lines=27> */
[----:B-1----:R-:W-:Y:S01]  /*a3b0*/  IMAD.WIDE R96, R0, 0x4, R18 ;  /* 0x0000000400607825 */ /* 0x002fe200078e0212 */
[----:B------:R-:W-:-:S02]  /*a3c0*/  IADD3 R0, R247, -0x45, RZ ;  /* 0xffffffbbf7007810 */ /* 0x000fc40007ffe0ff */
[----:B------:R1:W-:Y:S01]  /*a3d0*/  STL.64 [R1+0xd98], R128 ;  /* 0x000d988001007387 */ /* 0x0003e20000100a00 */
[----:B------:R-:W4:Y:S03]  /*a3e0*/  LDC R247, c[0x0][0x230] ;  /* 0x00008c00fff77b82 */ /* 0x000f260000000800 */
[----:B------:R1:W-:Y:S01]  /*a3f0*/  LDGSTS.E [R242+0x4008], desc[UR8][R128.64], !P4 ;  /* 0x0400800080f27fae */ /* 0x0003e2000e121848 */
[----:B---3--:R-:W-:-:S03]  /*a400*/  IMAD.WIDE R144, R245, 0x4, R12 ;  /* 0x00000004f5907825 */ /* 0x008fc600078e020c */
[----:B------:R3:W-:Y:S04]  /*a410*/  STL.64 [R1+0xd90], R112 ;  /* 0x000d907001007387 */ /* 0x0007e80000100a00 */
        /* <DEDUP_REMOVED lines=9> */
[----:B--2---:R-:W-:-:S03]  /*a4b0*/  IMAD.WIDE R96, R245, 0x4, R18 ;  /* 0x00000004f5607825 */ /* 0x004fc600078e0212 */
[----:B------:R1:W-:Y:S01]  /*a4c0*/  STL.64 [R1+0xd80], R144 ;  /* 0x000d809001007387 */ /* 0x0003e20000100a00 */
[----:B------:R-:W-:-:S03]  /*a4d0*/  VIADD R245, R248, 0xffffffba ;  /* 0xffffffbaf8f57836 */ /* 0x000fc60000000000 */
[----:B------:R2:W-:Y:S01]  /*a4e0*/  LDGSTS.E [R242+0x800c], desc[UR8][R112.64], !P5 ;  /* 0x0800c00070f27fae */ /* 0x0005e2000e921848 */
[----:B------:R-:W4:Y:S03]  /*a4f0*/  LDC R248, c[0x0][0x230] ;  /* 0x00008c00fff87b82 */ /* 0x000f260000000800 */
        /* <DEDUP_REMOVED lines=9> */
[----:B--2---:R-:W-:-:S03]  /*a590*/  IMAD.WIDE R112, R0, 0x4, R16 ;  /* 0x0000000400707825 */ /* 0x004fc600078e0210 */
[----:B------:R3:W-:Y:S01]  /*a5a0*/  LDGSTS.E [R242+0x10000], desc[UR8][R144.64], !P6 ;  /* 0x1000000090f27fae */ /* 0x0007e2000f121848 */
[----:B-1----:R-:W-:Y:S01]  /*a5b0*/  IMAD.WIDE R96, R0, 0x4, R18 ;  /* 0x0000000400607825 */ /* 0x002fe200078e0212 */
[----:B----4-:R-:W-:Y:S02]  /*a5c0*/  IADD3 R0, R246, -0x47, RZ ;  /* 0xffffffb9f6007810 */ /* 0x010fe40007ffe0ff */
        /* <DEDUP_REMOVED lines=58> */
[----:B------:R-:W-:Y:S02]  /*a970*/  IMAD R245, R240, 0x45, RZ ;  /* 0x00000045f0f57824 */ /* 0x000fe400078e02ff */
[C---:B--2---:R-:W-:Y:S01]  /*a980*/  IMAD.WIDE R112, R0.reuse, 0x4, R16 ;  /* 0x0000000400707825 */ /* 0x044fe200078e0210 */
[----:B------:R2:W-:Y:S04]  /*a990*/  STL.64 [R1+0x6e0], R144 ;  /* 0x0006e09001007387 */ /* 0x0005e80000100a00 */
[----:B------:R2:W-:Y:S01]  /*a9a0*/  LDGSTS.E [R242+0x20000], desc[UR8][R144.64], !P4 ;  /* 0x2000000090f27fae */ /* 0x0005e2000e121848 */
[----:B-1----:R-:W-:Y:S01]  /*a9b0*/  IMAD.WIDE R96, R0, 0x4, R18 ;  /* 0x0000000400607825 */ /* 0x002fe200078e0212 */
[----:B------:R-:W-:-:S02]  /*a9c0*/  IADD3 R0, R247, -0x67, RZ ;  /* 0xffffff99f7007810 */ /* 0x000fc40007ffe0ff */
[----:B------:R1:W-:Y:S01]  /*a9d0*/  STL.64 [R1+0x6d8], R128 ;  /* 0x0006d88001007387 */ /* 0x0003e20000100a00 */
[----:B------:R-:W4:Y:S03]  /*a9e0*/  LDC R247, c[0x0][0x230] ;  /* 0x00008c00fff77b82 */ /* 0x000f260000000800 */
[----:B------:R1:W-:Y:S01]  /*a9f0*/  LDGSTS.E [R242+0x24000], desc[UR8][R128.64], !P4 ;  /* 0x2400000080f27fae */ /* 0x0003e2000e121848 */
[----:B--2---:R-:W-:-:S03]  /*aa00*/  IMAD.WIDE R144, R245, 0x4, R12 ;  /* 0x00000004f5907825 */ /* 0x004fc600078e020c */
[----:B------:R2:W-:Y:S04]  /*aa10*/  STL.64 [R1+0x6d0], R112 ;  /* 0x0006d07001007387 */ /* 0x0005e80000100a00 */
        /* <DEDUP_REMOVED lines=9> */
[----:B---3--:R-:W-:-:S03]  /*aab0*/  IMAD.WIDE R96, R245, 0x4, R18 ;  /* 0x00000004f5607825 */ /* 0x008fc600078e0212 */
        /* <DEDUP_REMOVED lines=13> */
[----:B---3--:R-:W-:-:S03]  /*ab90*/  IMAD.WIDE R112, R0, 0x4, R16 ;  /* 0x0000000400707825 */ /* 0x008fc600078e0210 */
[----:B------:R2:W-:Y:S01]  /*aba0*/  LDGSTS.E [R242+0x20008], desc[UR8][R144.64], !P6 ;  /* 0x2000800090f27fae */ /* 0x0005e2000f121848 */
[----:B-1----:R-:W-:Y:S01]  /*abb0*/  IMAD.WIDE R96, R0, 0x4, R18 ;  /* 0x0000000400607825 */ /* 0x002fe200078e0212 */
[----:B----4-:R-:W-:Y:S02]  /*abc0*/  IADD3 R0, R246, -0x9, RZ ;  /* 0xfffffff7f6007810 */ /* 0x010fe40007ffe0ff */
[----:B------:R1:W-:Y:S01]  /*abd0*/  STL.64 [R1+0x698], R128 ;  /* 0x0006988001007387 */ /* 0x0003e20000100a00 */
[----:B------:R-:W3:Y:S03]  /*abe0*/  LDC R246, c[0x0][0x230] ;  /* 0x00008c00fff67b82 */ /* 0x000ee60000000800 */
[----:B------:R1:W-:Y:S01]  /*abf0*/  LDGSTS.E [R242+0x24008], desc[UR8][R128.64], !P6 ;  /* 0x2400800080f27fae */ /* 0x0003e2000f121848 */
[----:B--2---:R-:W-:-:S03]  /*ac00*/  IMAD.WIDE R144, R245, 0x4, R12 ;  /* 0x00000004f5907825 */ /* 0x004fc600078e020c */
        /* <DEDUP_REMOVED lines=70> */
[----:B------:R-:W-:Y:S02]  /*b070*/  IMAD.SHL.U32 R0, R240, 0x8, RZ ;  /* 0x00000008f0007824 */ /* 0x000fe400078e00ff */
        /* <DEDUP_REMOVED lines=18> */
[----:B------:R3:W-:Y:S01]  /*b1a0*/  LDGSTS.E [R241], desc[UR8][R144.64], !P6 ;  /* 0x0000000090f17fae */ /* 0x0007e2000f121848 */
        /* <DEDUP_REMOVED lines=255> */
[----:B------:R3:W-:Y:S01]  /*c1a0*/  LDGSTS.E [R6], desc[UR8][R144.64], !P4 ;  /* 0x0000000090067fae */ /* 0x0007e2000e121848 */
        /* <DEDUP_REMOVED lines=511> */
[----:B------:R3:W-:Y:S01]  /*e1a0*/  LDGSTS.E [R4], desc[UR8][R144.64], !P6 ;  /* 0x0000000090047fae */ /* 0x0007e2000f121848 */
        /* <DEDUP_REMOVED lines=255> */
[----:B------:R2:W-:Y:S01]  /*f1a0*/  LDGSTS.E [R2], desc[UR8][R144.64], !P4 ;  /* 0x0000000090027fae */ /* 0x0005e2000e121848 */
        /* <DEDUP_REMOVED lines=98> */
[----:B------:R1:W-:Y:S01]  /*f7d0*/  LDGSTS.E [R2+0x18008], desc[UR8][R112.64], !P4 ;  /* 0x1800800070027fae */ /* 0x0003e2000e121848 */
[----:B------:R-:W4:Y:S03]  /*f7e0*/  LDC R247, c[0x0][0x230] ;  /* 0x00008c00fff77b82 */ /* 0x000f260000000800 */
[----:B------:R1:W-:Y:S01]  /*f7f0*/  LDGSTS.E [R2+0x1c008], desc[UR8][R96.64], !P4 ;  /* 0x1c00800060027fae */ /* 0x0003e2000e121848 */
[----:B------:R-:W-:Y:S01]  /*f800*/  ISETP.GE.U32.AND P4, PT, R0, 0x7fffff64, PT ;  /* 0x7fffff640000780c */ /* 0x000fe20003f86070 */
[----:B--2---:R-:W-:Y:S02]  /*f810*/  VIADD R0, R248, 0xffffffe2 ;  /* 0xffffffe2f8007836 */ /* 0x004fe40000000000 */
[----:B------:R3:W-:Y:S01]  /*f820*/  STL.64 [R1+0x7a0], R144 ;  /* 0x0007a09001007387 */ /* 0x0007e20000100a00 */
[----:B------:R-:W2:Y:S03]  /*f830*/  LDC R248, c[0x0][0x230] ;  /* 0x00008c00fff87b82 */ /* 0x000ea60000000800 */
[----:B------:R1:W-:Y:S04]  /*f840*/  STL.64 [R1+0x798], R128 ;  /* 0x0007988001007387 */ /* 0x0003e80000100a00 */
[----:B------:R1:W-:Y:S01]  /*f850*/  STL.64 [R1+0x790], R112 ;  /* 0x0007907001007387 */ /* 0x0003e20000100a00 */
[----:B---3--:R-:W-:-:S03]  /*f860*/  IMAD.WIDE R144, R245, 0x4, R12 ;  /* 0x00000004f5907825 */ /* 0x008fc600078e020c */
[----:B------:R3:W-:Y:S01]  /*f870*/  STL.64 [R1+0x788], R96 ;  /* 0x0007886001007387 */ /* 0x0007e20000100a00 */
[----:B-1----:R-:W-:-:S03]  /*f880*/  IMAD.WIDE R128, R245, 0x4, R14 ;  /* 0x00000004f5807825 */ /* 0x002fc600078e020e */
[----:B------:R1:W-:Y:S01]  /*f890*/  LDGSTS.E [R2+0x1000c], desc[UR8][R144.64], !P5 ;  /* 0x1000c00090027fae */ /* 0x0003e2000e921848 */
[----:B------:R-:W-:-:S03]  /*f8a0*/  IMAD.WIDE R112, R245, 0x4, R16 ;  /* 0x00000004f5707825 */ /* 0x000fc600078e0210 */
[----:B------:R1:W-:Y:S01]  /*f8b0*/  LDGSTS.E [R2+0x1400c], desc[UR8][R128.64], !P5 ;  /* 0x1400c00080027fae */ /* 0x0003e2000e921848 */
[----:B---3--:R-:W-:-:S03]  /*f8c0*/  IMAD.WIDE R96, R245, 0x4, R18 ;  /* 0x00000004f5607825 */ /* 0x008fc600078e0212 */
[----:B------:R3:W-:Y:S01]  /*f8d0*/  LDGSTS.E [R2+0x1800c], desc[UR8][R112.64], !P5 ;  /* 0x1800c00070027fae */ /* 0x0007e2000e921848 */
[----:B------:R-:W-:-:S03]  /*f8e0*/  IMAD R245, R240, 0x59, RZ ;  /* 0x00000059f0f57824 */ /* 0x000fc600078e02ff */
[----:B------:R4:W-:Y:S01]  /*f8f0*/  LDGSTS.E [R2+0x1c00c], desc[UR8][R96.64], !P5 ;  /* 0x1c00c00060027fae */ /* 0x0009e2000e921848 */
[----:B------:R-:W-:Y:S01]  /*f900*/  ISETP.GE.U32.AND P5, PT, R0, 0x7fffff63, PT ;  /* 0x7fffff630000780c */ /* 0x000fe20003fa6070 */
[----:B------:R-:W-:Y:S02]  /*f910*/  IMAD R0, R240, 0x58, RZ ;  /* 0x00000058f0007824 */ /* 0x000fe400078e02ff */
[----:B------:R1:W-:Y:S04]  /*f920*/  STL.64 [R1+0x780], R144 ;  /* 0x0007809001007387 */ /* 0x0003e80000100a00 */
[----:B------:R3:W-:Y:S04]  /*f930*/  STL.64 [R1+0x778], R128 ;  /* 0x0007788001007387 */ /* 0x0007e80000100a00 */
[----:B------:R4:W-:Y:S04]  /*f940*/  STL.64 [R1+0x770], R112 ;  /* 0x0007707001007387 */ /* 0x0009e80000100a00 */
[----:B------:R2:W-:Y:S01]  /*f950*/  STL.64 [R1+0x768], R96 ;  /* 0x0007686001007387 */ /* 0x0005e20000100a00 */
[----:B-1----:R-:W-:-:S04]  /*f960*/  IMAD.WIDE R144, R0, 0x4, R12 ;  /* 0x0000000400907825 */ /* 0x002fc800078e020c */
[C---:B---3--:R-:W-:Y:S01]  /*f970*/  IMAD.WIDE R128, R0.reuse, 0x4, R14 ;  /* 0x0000000400807825 */ /* 0x048fe200078e020e */
[----:B------:R1:W-:Y:S03]  /*f980*/  STL.64 [R1+0x460], R144 ;  /* 0x0004609001007387 */ /* 0x0003e60000100a00 */
[C---:B----4-:R-:W-:Y:S01]  /*f990*/  IMAD.WIDE R112, R0.reuse, 0x4, R16 ;  /* 0x0000000400707825 */ /* 0x050fe200078e0210 */
[----:B------:R1:W-:Y:S03]  /*f9a0*/  LDGSTS.E [R2+0x20000], desc[UR8][R144.64], !P6 ;  /* 0x2000000090027fae */ /* 0x0003e6000f121848 */
[----:B--2---:R-:W-:Y:S01]  /*f9b0*/  IMAD.WIDE R96, R0, 0x4, R18 ;  /* 0x0000000400607825 */ /* 0x004fe200078e0212 */
[----:B------:R-:W-:Y:S01]  /*f9c0*/  IADD3 R0, R246, -0x1f, RZ ;  /* 0xffffffe1f6007810 */ /* 0x000fe20007ffe0ff */
[----:B------:R2:W-:Y:S01]  /*f9d0*/  STL.64 [R1+0x458], R128 ;  /* 0x0004588001007387 */ /* 0x0005e20000100a00 */
[----:B------:R-:W-:Y:S01]  /*f9e0*/  IADD3 R246, R248, -0x20, RZ ;  /* 0xffffffe0f8f67810 */ /* 0x000fe20007ffe0ff */
[----:B------:R-:W-:-:S02]  /*f9f0*/  VIADD R248, R249, 0xffffff86 ;  /* 0xffffff86f9f87836 */ /* 0x000fc40000000000 */
[----:B------:R-:W3:Y:S01]  /*fa00*/  S2R R249, SR_TID.X ;  /* 0x0000000000f97919 */ /* 0x000ee20000002100 */
[C---:B-1----:R-:W-:Y:S01]  /*fa10*/  IMAD.WIDE R144, R245.reuse, 0x4, R12 ;  /* 0x00000004f5907825 */ /* 0x042fe200078e020c */
[----:B------:R2:W-:Y:S04]  /*fa20*/  LDGSTS.E [R2+0x24000], desc[UR8][R128.64], !P6 ;  /* 0x2400000080027fae */ /* 0x0005e8000f121848 */
[----:B------:R1:W-:Y:S04]  /*fa30*/  STL.64 [R1+0x450], R112 ;  /* 0x0004507001007387 */ /* 0x0003e80000100a00 */
[----:B------:R1:W-:Y:S01]  /*fa40*/  LDGSTS.E [R2+0x28000], desc[UR8][R112.64], !P6 ;  /* 0x2800000070027fae */ /* 0x0003e2000f121848 */
[----:B--2---:R-:W-:-:S03]  /*fa50*/  IMAD.WIDE R128, R245, 0x4, R14 ;  /* 0x00000004f5807825 */ /* 0x004fc600078e020e */
[----:B------:R2:W-:Y:S04]  /*fa60*/  STL.64 [R1+0x448], R96 ;  /* 0x0004486001007387 */ /* 0x0005e80000100a00 */
[----:B------:R2:W-:Y:S01]  /*fa70*/  LDGSTS.E [R2+0x2c000], desc[UR8][R96.64], !P6 ;  /* 0x2c00000060027fae */ /* 0x0005e2000f121848 */
[----:B------:R-:W-:Y:S01]  /*fa80*/  ISETP.GE.U32.AND P6, PT, R0, 0x7fffff62, PT ;  /* 0x7fffff620000780c */ /* 0x000fe20003fc6070 */
[----:B------:R-:W-:Y:S01]  /*fa90*/  VIADD R0, R247, 0xffffff87 ;  /* 0xffffff87f7007836 */ /* 0x000fe20000000000 */
[----:B------:R-:W-:Y:S01]  /*faa0*/  IADD3 R247, R250, -0x80, RZ ;  /* 0xffffff80faf77810 */ /* 0x000fe20007ffe0ff */
[C---:B-1----:R-:W-:Y:S01]  /*fab0*/  IMAD.WIDE R112, R245.reuse, 0x4, R16 ;  /* 0x00000004f5707825 */ /* 0x042fe200078e0210 */
[----:B------:R1:W-:Y:S01]  /*fac0*/  LDGSTS.E [R2+0x20004], desc[UR8][R144.64], !P2 ;  /* 0x2000400090027fae */ /* 0x0003e2000d121848 */
[----:B------:R-:W4:Y:S03]  /*fad0*/  LDC R250, c[0x0][0x230] ;  /* 0x00008c00fffa7b82 */ /* 0x000f260000000800 */
[----:B------:R1:W-:Y:S01]  /*fae0*/  LDGSTS.E [R2+0x24004], desc[UR8][R128.64], !P2 ;  /* 0x2400400080027fae */ /* 0x0003e2000d121848 */
[----:B--2---:R-:W-:-:S03]  /*faf0*/  IMAD.WIDE R96, R245, 0x4, R18 ;  /* 0x00000004f5607825 */ /* 0x004fc600078e0212 */
[----:B------:R2:W-:Y:S01]  /*fb00*/  LDGSTS.E [R2+0x28004], desc[UR8][R112.64], !P2 ;  /* 0x2800400070027fae */ /* 0x0005e2000d121848 */
[----:B------:R-:W-:-:S03]  /*fb10*/  IMAD R245, R240, 0x5b, RZ ;  /* 0x0000005bf0f57824 */ /* 0x000fc600078e02ff */
[----:B------:R2:W-:Y:S01]  /*fb20*/  LDGSTS.E [R2+0x2c004], desc[UR8][R96.64], !P2 ;  /* 0x2c00400060027fae */ /* 0x0005e2000d121848 */
[----:B------:R-:W-:Y:S01]  /*fb30*/  ISETP.GE.U32.AND P2, PT, R0, 0x7fffff08, PT ;  /* 0x7fffff080000780c */ /* 0x000fe20003f46070 */
[----:B------:R-:W-:Y:S02]  /*fb40*/  IMAD R0, R240, 0x5a, RZ ;  /* 0x0000005af0007824 */ /* 0x000fe400078e02ff */
[----:B------:R1:W-:Y:S01]  /*fb50*/  STL.64 [R1+0x440], R144 ;  /* 0x0004409001007387 */ /* 0x0003e20000100a00 */
[----:B------:R-:W-:-:S03]  /*fb60*/  IMAD.WIDE R208, R245, 0x4, R12 ;  /* 0x00000004f5d07825 */ /* 0x000fc600078e020c */
[----:B------:R2:W-:Y:S01]  /*fb70*/  STL.64 [R1+0x438], R128 ;  /* 0x0004388001007387 */ /* 0x0005e20000100a00 */
[----:B---3--:R-:W-:Y:S01]  /*fb80*/  LOP3.LUT R249, R249, 0x7f, RZ, 0xc0, !PT ;  /* 0x0000007ff9f97812 */ /* 0x008fe200078ec0ff */
[C---:B------:R-:W-:Y:S02]  /*fb90*/  IMAD.WIDE R192, R245.reuse, 0x4, R14 ;  /* 0x00000004f5c07825 */ /* 0x040fe400078e020e */
[----:B------:R3:W-:Y:S02]  /*fba0*/  STL.64 [R1+0x430], R112 ;  /* 0x0004307001007387 */ /* 0x0007e40000100a00 */
[----:B------:R-:W-:Y:S02]  /*fbb0*/  IMAD.WIDE R176, R245, 0x4, R16 ;  /* 0x00000004f5b07825 */ /* 0x000fe400078e0210 */
[----:B------:R3:W-:Y:S02]  /*fbc0*/  STL.64 [R1+0x428], R96 ;  /* 0x0004286001007387 */ /* 0x0007e40000100a00 */
[----:B-1----:R-:W-:-:S04]  /*fbd0*/  IMAD.WIDE R144, R0, 0x4, R18 ;  /* 0x0000000400907825 */ /* 0x002fc800078e0212 */
[----:B--2---:R-:W-:-:S04]  /*fbe0*/  IMAD.WIDE R128, R0, 0x4, R16 ;  /* 0x0000000400807825 */ /* 0x004fc800078e0210 */
[----:B---3--:R-:W-:-:S04]  /*fbf0*/  IMAD.WIDE R112, R0, 0x4, R14 ;  /* 0x0000000400707825 */ /* 0x008fc800078e020e */
[----:B------:R-:W-:-:S04]  /*fc00*/  IMAD.WIDE R96, R0, 0x4, R12 ;  /* 0x0000000400607825 */ /* 0x000fc800078e020c */
[----:B------:R-:W-:Y:S01]  /*fc10*/  IMAD.WIDE R160, R245, 0x4, R18 ;  /* 0x00000004f5a07825 */ /* 0x000fe200078e0212 */
[----:B------:R-:W-:Y:S04]  /*fc20*/  LDGSTS.E [R2+0x20008], desc[UR8][R96.64], !P3 ;  /* 0x2000800060027fae */ /* 0x000fe8000d921848 */
[----:B------:R-:W-:Y:S04]  /*fc30*/  LDGSTS.E [R2+0x24008], desc[UR8][R112.64], !P3 ;  /* 0x2400800070027fae */ /* 0x000fe8000d921848 */
[----:B------:R-:W-:Y:S04]  /*fc40*/  LDGSTS.E [R2+0x28008], desc[UR8][R128.64], !P3 ;  /* 0x2800800080027fae */ /* 0x000fe8000d921848 */
[----:B------:R-:W-:Y:S01]  /*fc50*/  LDGSTS.E [R2+0x2c008], desc[UR8][R144.64], !P3 ;  /* 0x2c00800090027fae */ /* 0x000fe2000d921848 */
[----:B------:R-:W-:-:S03]  /*fc60*/  ISETP.GE.AND P3, PT, R249, R247, PT ;  /* 0x000000f7f900720c */ /* 0x000fc60003f66270 */
[----:B------:R1:W-:Y:S01]  /*fc70*/  STL.64 [R1+0x420], R96 ;  /* 0x0004206001007387 */ /* 0x0003e20000100a00 */
[----:B------:R-:W-:Y:S01]  /*fc80*/  IMAD R245, R240, 0x78, RZ ;  /* 0x00000078f0f57824 */ /* 0x000fe200078e02ff */
[----:B------:R-:W2:Y:S02]  /*fc90*/  LDC R249, c[0x0][0x230] ;  /* 0x00008c00fff97b82 */ /* 0x000ea40000000800 */
[----:B------:R-:W-:Y:S01]  /*fca0*/  STL.64 [R1+0x400], R208 ;  /* 0x000400d001007387 */ /* 0x000fe20000100a00 */
[----:B------:R-:W-:-:S03]  /*fcb0*/  SEL R0, RZ, 0x4, P3 ;  /* 0x00000004ff007807 */ /* 0x000fc60001800000 */
[----:B------:R3:W-:Y:S01]  /*fcc0*/  STL.64 [R1+0x418], R112 ;  /* 0x0004187001007387 */ /* 0x0007e20000100a00 */
[----:B------:R-:W-:Y:S02]  /*fcd0*/  ISETP.GE.U32.AND P3, PT, R248, 0x7fffff07, PT ;  /* 0x7fffff07f800780c */ /* 0x000fe40003f66070 */
[----:B------:R-:W4:Y:S01]  /*fce0*/  LDC R248, c[0x0][0x230] ;  /* 0x00008c00fff87b82 */ /* 0x000f220000000800 */
[----:B------:R-:W-:Y:S04]  /*fcf0*/  STL.64 [R1+0x410], R128 ;  /* 0x0004108001007387 */ /* 0x000fe80000100a00 */
[----:B------:R-:W-:Y:S04]  /*fd00*/  STL.64 [R1+0x408], R144 ;  /* 0x0004089001007387 */ /* 0x000fe80000100a00 */
[----:B-1----:R-:W2:Y:S04]  /*fd10*/  LDL.LU.64 R96, [R1+0x22b0] ;  /* 0x0022b00001607983 */ /* 0x002ea80000300a00 */
[----:B------:R1:W-:Y:S04]  /*fd20*/  LDGSTS.E [R2+0x2000c], desc[UR8][R208.64], !P1 ;  /* 0x2000c000d0027fae */ /* 0x0003e8000c921848 */
[----:B------:R1:W-:Y:S04]  /*fd30*/  STL.64 [R1+0x3f8], R192 ;  /* 0x0003f8c001007387 */ /* 0x0003e80000100a00 */
[----:B------:R1:W-:Y:S04]  /*fd40*/  LDGSTS.E [R2+0x2400c], desc[UR8][R192.64], !P1 ;  /* 0x2400c000c0027fae */ /* 0x0003e8000c921848 */
[----:B---3--:R-:W3:Y:S01]  /*fd50*/  LDL.LU.64 R112, [R1+0x22a8] ;  /* 0x0022a80001707983 */ /* 0x008ee20000300a00 */
[----:B-1----:R-:W-:-:S03]  /*fd60*/  IMAD.WIDE R208, R245, 0x4, R12 ;  /* 0x00000004f5d07825 */ /* 0x002fc600078e020c */
[----:B------:R1:W-:Y:S04]  /*fd70*/  LDGSTS.E [R2+0x2800c], desc[UR8][R176.64], !P1 ;  /* 0x2800c000b0027fae */ /* 0x0003e8000c921848 */
[----:B------:R1:W-:Y:S01]  /*fd80*/  STL.64 [R1+0x3f0], R176 ;  /* 0x0003f0b001007387 */ /* 0x0003e20000100a00 */
[----:B------:R-:W-:-:S03]  /*fd90*/  IMAD.WIDE R192, R245, 0x4, R14 ;  /* 0x00000004f5c07825 */ /* 0x000fc600078e020e */
[----:B------:R4:W-:Y:S01]  /*fda0*/  LDGSTS.E [R2+0x2c00c], desc[UR8][R160.64], !P1 ;  /* 0x2c00c000a0027fae */ /* 0x0009e2000c921848 */
[----:B------:R-:W-:Y:S01]  /*fdb0*/  ISETP.GE.U32.AND P1, PT, R246, 0x7fffff61, PT ;  /* 0x7fffff61f600780c */ /* 0x000fe20003f26070 */
[----:B------:R-:W-:Y:S02]  /*fdc0*/  IMAD R246, R240, 0x79, RZ ;  /* 0x00000079f0f67824 */ /* 0x000fe400078e02ff */
[----:B------:R-:W3:Y:S04]  /*fdd0*/  LDL.LU.64 R128, [R1+0x22a0] ;  /* 0x0022a00001807983 */ /* 0x000ee80000300a00 */
[----:B------:R4:W-:Y:S01]  /*fde0*/  STL.64 [R1+0x3e8], R160 ;  /* 0x0003e8a001007387 */ /* 0x0009e20000100a00 */
[----:B-1----:R-:W-:-:S03]  /*fdf0*/  IMAD.WIDE R176, R245, 0x4, R16 ;  /* 0x00000004f5b07825 */ /* 0x002fc600078e0210 */
[----:B------:R-:W3:Y:S01]  /*fe00*/  LDL.LU.64 R144, [R1+0x2298] ;  /* 0x0022980001907983 */ /* 0x000ee20000300a00 */
[----:B------:R-:W-:Y:S01]  /*fe10*/  LOP3.LUT R244, R244, 0x70, RZ, 0x3c, !PT ;  /* 0x00000070f4f47812 */ /* 0x000fe200078e3cff */
[----:B------:R-:W-:Y:S02]  /*fe20*/  UISETP.GT.AND UP1, UPT, UR6, 0xff, UPT ;  /* 0x000000ff0600788c */ /* 0x000fe4000bf24270 */
[----:B------:R1:W-:Y:S02]  /*fe30*/  STL.64 [R1+0xe0], R208 ;  /* 0x0000e0d001007387 */ /* 0x0003e40000100a00 */
[----:B------:R-:W-:Y:S02]  /*fe40*/  VIADD R244, R244, UR11 ;  /* 0x0000000bf4f47c36 */ /* 0x000fe40008000000 */
[----:B----4-:R-:W-:Y:S01]  /*fe50*/  IMAD.WIDE R160, R245, 0x4, R18 ;  /* 0x00000004f5a07825 */ /* 0x010fe200078e0212 */
[----:B------:R1:W-:Y:S03]  /*fe60*/  LDGSTS.E [R2+0x30000], desc[UR8][R208.64], !P2 ;  /* 0x30000000d0027fae */ /* 0x0003e6000d121848 */
[----:B------:R-:W-:Y:S01]  /*fe70*/  VIADD R245, R251, 0xffffff85 ;  /* 0xffffff85fbf57836 */ /* 0x000fe20000000000 */
[----:B------:R4:W-:Y:S04]  /*fe80*/  STL.64 [R1+0xd8], R192 ;  /* 0x0000d8c001007387 */ /* 0x0009e80000100a00 */
[----:B------:R4:W-:Y:S01]  /*fe90*/  LDGSTS.E [R2+0x34000], desc[UR8][R192.64], !P2 ;  /* 0x34000000c0027fae */ /* 0x0009e2000d121848 */
[----:B-1----:R-:W-:-:S03]  /*fea0*/  IMAD.WIDE R208, R246, 0x4, R12 ;  /* 0x00000004f6d07825 */ /* 0x002fc600078e020c */
[----:B------:R1:W-:Y:S04]  /*feb0*/  STL.64 [R1+0xd0], R176 ;  /* 0x0000d0b001007387 */ /* 0x0003e80000100a00 */
[----:B------:R1:W-:Y:S01]  /*fec0*/  LDGSTS.E [R2+0x38000], desc[UR8][R176.64], !P2 ;  /* 0x38000000b0027fae */ /* 0x0003e2000d121848 */
[----:B----4-:R-:W-:-:S03]  /*fed0*/  IMAD.WIDE R192, R246, 0x4, R14 ;  /* 0x00000004f6c07825 */ /* 0x010fc600078e020e */
[----:B------:R4:W-:Y:S04]  /*fee0*/  STL.64 [R1+0xc8], R160 ;  /* 0x0000c8a001007387 */ /* 0x0009e80000100a00 */
[----:B------:R4:W-:Y:S01]  /*fef0*/  LDGSTS.E [R2+0x3c000], desc[UR8][R160.64], !P2 ;  /* 0x3c000000a0027fae */ /* 0x0009e2000d121848 */
[----:B------:R-:W-:Y:S01]  /*ff00*/  ISETP.GE.U32.AND P2, PT, R245, 0x7fffff06, PT ;  /* 0x7fffff06f500780c */ /* 0x000fe20003f46070 */
[----:B------:R-:W-:Y:S02]  /*ff10*/  IMAD R245, R240, 0x7a, RZ ;  /* 0x0000007af0f57824 */ /* 0x000fe400078e02ff */
[C---:B-1----:R-:W-:Y:S01]  /*ff20*/  IMAD.WIDE R176, R246.reuse, 0x4, R16 ;  /* 0x00000004f6b07825 */ /* 0x042fe200078e0210 */
[----:B------:R1:W-:Y:S04]  /*ff30*/  LDGSTS.E [R2+0x30004], desc[UR8][R208.64], !P3 ;  /* 0x30004000d0027fae */ /* 0x0003e8000d921848 */
[----:B------:R1:W-:Y:S01]  /*ff40*/  LDGSTS.E [R2+0x34004], desc[UR8][R192.64], !P3 ;  /* 0x34004000c0027fae */ /* 0x0003e2000d921848 */
[----:B----4-:R-:W-:Y:S01]  /*ff50*/  IMAD.WIDE R160, R246, 0x4, R18 ;  /* 0x00000004f6a07825 */ /* 0x010fe200078e0212 */
[----:B------:R-:W-:-:S02]  /*ff60*/  IADD3 R246, R252, -0x7c, RZ ;  /* 0xffffff84fcf67810 */ /* 0x000fc40007ffe0ff */
[----:B------:R4:W-:Y:S01]  /*ff70*/  LDGSTS.E [R2+0x38004], desc[UR8][R176.64], !P3 ;  /* 0x38004000b0027fae */ /* 0x0009e2000d921848 */
[----:B------:R-:W3:Y:S03]  /*ff80*/  LDC R252, c[0x0][0x230] ;  /* 0x00008c00fffc7b82 */ /* 0x000ee60000000800 */
[----:B------:R4:W-:Y:S01]  /*ff90*/  LDGSTS.E [R2+0x3c004], desc[UR8][R160.64], !P3 ;  /* 0x3c004000a0027fae */ /* 0x0009e2000d921848 */
[----:B------:R-:W-:Y:S01]  /*ffa0*/  ISETP.GE.U32.AND P3, PT, R246, 0x7fffff05, PT ;  /* 0x7fffff05f600780c */ /* 0x000fe20003f66070 */
[----:B------:R-:W-:Y:S02]  /*ffb0*/  IMAD R246, R240, 0x7b, RZ ;  /* 0x0000007bf0f67824 */ /* 0x000fe400078e02ff */
[----:B------:R1:W-:Y:S04]  /*ffc0*/  STL.64 [R1+0xc0], R208 ;  /* 0x0000c0d001007387 */ /* 0x0003e80000100a00 */
[----:B------:R4:W-:Y:S04]  /*ffd0*/  STL.64 [R1+0xb8], R192 ;  /* 0x0000b8c001007387 */ /* 0x0009e80000100a00 */
[----:B------:R4:W-:Y:S01]  /*ffe0*/  STL.64 [R1+0xb0], R176 ;  /* 0x0000b0b001007387 */ /* 0x0009e20000100a00 */
[----:B-1----:R-:W-:-:S03]  /*fff0*/  IMAD.WIDE R208, R245, 0x4, R12 ;  /* 0x00000004f5d07825 */ /* 0x002fc600078e020c */
[----:B------:R1:W-:Y:S01]  /*10000*/  STL.64 [R1+0xa8], R160 ;  /* 0x0000a8a001007387 */ /* 0x0003e20000100a00 */
[----:B----4-:R-:W-:-:S03]  /*10010*/  IMAD.WIDE R192, R245, 0x4, R14 ;  /* 0x00000004f5c07825 */ /* 0x010fc600078e020e */
[----:B------:R4:W-:Y:S01]  /*10020*/  STL.64 [R1+0xa0], R208 ;  /* 0x0000a0d001007387 */ /* 0x0009e20000100a00 */
[----:B------:R-:W-:-:S03]  /*10030*/  IMAD.WIDE R176, R245, 0x4, R16 ;  /* 0x00000004f5b07825 */ /* 0x000fc600078e0210 */
[----:B------:R4:W-:Y:S01]  /*10040*/  LDGSTS.E [R2+0x30008], desc[UR8][R208.64], !P2 ;  /* 0x30008000d0027fae */ /* 0x0009e2000d121848 */
[----:B-1----:R-:W-:-:S03]  /*10050*/  IMAD.WIDE R160, R245, 0x4, R18 ;  /* 0x00000004f5a07825 */ /* 0x002fc600078e0212 */
[----:B------:R1:W-:Y:S01]  /*10060*/  STL.64 [R1+0x98], R192 ;  /* 0x000098c001007387 */ /* 0x0003e20000100a00 */
[----:B------:R-:W-:-:S03]  /*10070*/  VIADD R245, R248, 0xffffffc3 ;  /* 0xffffffc3f8f57836 */ /* 0x000fc60000000000 */
[----:B------:R1:W-:Y:S01]  /*10080*/  LDGSTS.E [R2+0x34008], desc[UR8][R192.64], !P2 ;  /* 0x34008000c0027fae */ /* 0x0003e2000d121848 */
[----:B------:R-:W2:Y:S01]  /*10090*/  LDC R248, c[0x0][0x230] ;  /* 0x00008c00fff87b82 */ /* 0x000ea20000000800 */
[C---:B----4-:R-:W-:Y:S02]  /*100a0*/  IMAD.WIDE R208, R246.reuse, 0x4, R12 ;  /* 0x00000004f6d07825 */ /* 0x050fe400078e020c */
[----:B------:R4:W-:Y:S04]  /*100b0*/  STL.64 [R1+0x90], R176 ;  /* 0x000090b001007387 */ /* 0x0009e80000100a00 */
[----:B------:R4:W-:Y:S01]  /*100c0*/  LDGSTS.E [R2+0x38008], desc[UR8][R176.64], !P2 ;  /* 0x38008000b0027fae */ /* 0x0009e2000d121848 */
[----:B-1----:R-:W-:-:S03]  /*100d0*/  IMAD.WIDE R192, R246, 0x4, R14 ;  /* 0x00000004f6c07825 */ /* 0x002fc600078e020e */
[----:B------:R1:W-:Y:S04]  /*100e0*/  STL.64 [R1+0x88], R160 ;  /* 0x000088a001007387 */ /* 0x0003e80000100a00 */
[----:B------:R1:W-:Y:S01]  /*100f0*/  LDGSTS.E [R2+0x3c008], desc[UR8][R160.64], !P2 ;  /* 0x3c008000a0027fae */ /* 0x0003e2000d121848 */
[----:B------:R-:W-:Y:S01]  /*10100*/  ISETP.GE.U32.AND P2, PT, R245, 0x7fffff44, PT ;  /* 0x7fffff44f500780c */ /* 0x000fe20003f46070 */
[C---:B----4-:R-:W-:Y:S01]  /*10110*/  IMAD.WIDE R176, R246.reuse, 0x4, R16 ;  /* 0x00000004f6b07825 */ /* 0x050fe200078e0210 */
[----:B--2---:R-:W-:Y:S01]  /*10120*/  IADD3 R245, R249, -0x3e, RZ ;  /* 0xffffffc2f9f57810 */ /* 0x004fe20007ffe0ff */
[----:B------:R2:W-:Y:S01]  /*10130*/  LDGSTS.E [R2+0x3000c], desc[UR8][R208.64], !P3 ;  /* 0x3000c000d0027fae */ /* 0x0005e2000d921848 */
[----:B------:R-:W4:Y:S03]  /*10140*/  LDC R249, c[0x0][0x230] ;  /* 0x00008c00fff97b82 */ /* 0x000f260000000800 */
[----:B------:R2:W-:Y:S01]  /*10150*/  LDGSTS.E [R2+0x3400c], desc[UR8][R192.64], !P3 ;  /* 0x3400c000c0027fae */ /* 0x0005e2000d921848 */
[----:B-1----:R-:W-:-:S03]  /*10160*/  IMAD.WIDE R160, R246, 0x4, R18 ;  /* 0x00000004f6a07825 */ /* 0x002fc600078e0212 */
        /* <DEDUP_REMOVED lines=9> */
[----:B--2---:R-:W-:-:S04]  /*10200*/  IMAD.WIDE R208, R245, 0x4, R12 ;  /* 0x00000004f5d07825 */ /* 0x004fc800078e020c */
[C---:B-1----:R-:W-:Y:S01]  /*10210*/  IMAD.WIDE R192, R245.reuse, 0x4, R14 ;  /* 0x00000004f5c07825 */ /* 0x042fe200078e020e */
[----:B------:R1:W-:Y:S03]  /*10220*/  STL.64 [R1+0xee8], R208 ;  /* 0x000ee8d001007387 */ /* 0x0003e60000100a00 */
[C---:B------:R-:W-:Y:S01]  /*10230*/  IMAD.WIDE R176, R245.reuse, 0x4, R16 ;  /* 0x00000004f5b07825 */ /* 0x040fe200078e0210 */
[----:B------:R1:W-:Y:S03]  /*10240*/  LDGSTS.E [R244], desc[UR8][R208.64], !P4 ;  /* 0x00000000d0f47fae */ /* 0x0003e6000e121848 */
[----:B----4-:R-:W-:Y:S01]  /*10250*/  IMAD.WIDE R160, R245, 0x4, R18 ;  /* 0x00000004f5a07825 */ /* 0x010fe200078e0212 */
[----:B------:R-:W-:Y:S01]  /*10260*/  IADD3 R245, R250, -0x3f, RZ ;  /* 0xffffffc1faf57810 */ /* 0x000fe20007ffe0ff */
[----:B------:R2:W-:Y:S01]  /*10270*/  STL.64 [R1+0xee0], R192 ;  /* 0x000ee0c001007387 */ /* 0x0005e20000100a00 */
[----:B------:R-:W4:Y:S03]  /*10280*/  LDC R250, c[0x0][0x230] ;  /* 0x00008c00fffa7b82 */ /* 0x000f260000000800 */
[----:B------:R2:W-:Y:S01]  /*10290*/  LDGSTS.E [R244+0x4000], desc[UR8][R192.64], !P4 ;  /* 0x04000000c0f47fae */ /* 0x0005e2000e121848 */
[----:B-1----:R-:W-:-:S03]  /*102a0*/  IMAD.WIDE R208, R246, 0x4, R12 ;  /* 0x00000004f6d07825 */ /* 0x002fc600078e020c */
[----:B------:R1:W-:Y:S04]  /*102b0*/  STL.64 [R1+0xed8], R176 ;  /* 0x000ed8b001007387 */ /* 0x0003e80000100a00 */
[----:B------:R1:W-:Y:S01]  /*102c0*/  LDGSTS.E [R244+0x8000], desc[UR8][R176.64], !P4 ;  /* 0x08000000b0f47fae */ /* 0x0003e2000e121848 */
[----:B--2---:R-:W-:-:S03]  /*102d0*/  IMAD.WIDE R192, R246, 0x4, R14 ;  /* 0x00000004f6c07825 */ /* 0x004fc600078e020e */
[----:B------:R2:W-:Y:S04]  /*102e0*/  STL.64 [R1+0xed0], R160 ;  /* 0x000ed0a001007387 */ /* 0x0005e80000100a00 */
[----:B------:R2:W-:Y:S01]  /*102f0*/  LDGSTS.E [R244+0xc000], desc[UR8][R160.64], !P4 ;  /* 0x0c000000a0f47fae */ /* 0x0005e2000e121848 */
[----:B------:R-:W-:Y:S01]  /*10300*/  ISETP.GE.U32.AND P4, PT, R245, 0x7fffff42, PT ;  /* 0x7fffff42f500780c */ /* 0x000fe20003f86070 */
[----:B------:R-:W-:Y:S02]  /*10310*/  IMAD R245, R240, 0x1e, RZ ;  /* 0x0000001ef0f57824 */ /* 0x000fe400078e02ff */
[C---:B-1----:R-:W-:Y:S01]  /*10320*/  IMAD.WIDE R176, R246.reuse, 0x4, R16 ;  /* 0x00000004f6b07825 */ /* 0x042fe200078e0210 */
[----:B------:R1:W-:Y:S04]  /*10330*/  STL.64 [R1+0xec8], R208 ;  /* 0x000ec8d001007387 */ /* 0x0003e80000100a00 */
[----:B------:R1:W-:Y:S01]  /*10340*/  LDGSTS.E [R244+0x4], desc[UR8][R208.64], !P5 ;  /* 0x00004000d0f47fae */ /* 0x0003e2000e921848 */
[----:B--2---:R-:W-:-:S03]  /*10350*/  IMAD.WIDE R160, R246, 0x4, R18 ;  /* 0x00000004f6a07825 */ /* 0x004fc600078e0212 */
[----:B------:R2:W-:Y:S01]  /*10360*/  STL.64 [R1+0xec0], R192 ;  /* 0x000ec0c001007387 */ /* 0x0005e20000100a00 */
[----:B------:R-:W-:-:S03]  /*10370*/  VIADD R246, R248, 0xffffffc0 ;  /* 0xffffffc0f8f67836 */ /* 0x000fc60000000000 */
[----:B------:R2:W-:Y:S01]  /*10380*/  LDGSTS.E [R244+0x4004], desc[UR8][R192.64], !P5 ;  /* 0x04004000c0f47fae */ /* 0x0005e2000e921848 */
[----:B------:R-:W4:Y:S03]  /*10390*/  LDC R248, c[0x0][0x230] ;  /* 0x00008c00fff87b82 */ /* 0x000f260000000800 */
[----:B------:R2:W-:Y:S01]  /*103a0*/  STL.64 [R1+0xeb8], R176 ;  /* 0x000eb8b001007387 */ /* 0x0005e20000100a00 */
[----:B-1----:R-:W-:-:S03]  /*103b0*/  IMAD.WIDE R208, R245, 0x4, R12 ;  /* 0x00000004f5d07825 */ /* 0x002fc600078e020c */
[----:B------:R1:W-:Y:S04]  /*103c0*/  LDGSTS.E [R244+0x8004], desc[UR8][R176.64], !P5 ;  /* 0x08004000b0f47fae */ /* 0x0003e8000e921848 */
[----:B------:R1:W-:Y:S01]  /*103d0*/  STL.64 [R1+0xeb0], R160 ;  /* 0x000eb0a001007387 */ /* 0x0003e20000100a00 */
[----:B--2---:R-:W-:-:S03]  /*103e0*/  IMAD.WIDE R192, R245, 0x4, R14 ;  /* 0x00000004f5c07825 */ /* 0x004fc600078e020e */
[----:B------:R2:W-:Y:S01]  /*103f0*/  LDGSTS.E [R244+0xc004], desc[UR8][R160.64], !P5 ;  /* 0x0c004000a0f47fae */ /* 0x0005e2000e921848 */
[----:B------:R-:W-:Y:S01]  /*10400*/  ISETP.GE.U32.AND P5, PT, R246, 0x7fffff41, PT ;  /* 0x7fffff41f600780c */ /* 0x000fe20003fa6070 */
[----:B------:R-:W-:Y:S02]  /*10410*/  IMAD R246, R240, 0x1f, RZ ;  /* 0x0000001ff0f67824 */ /* 0x000fe400078e02ff */
[C---:B-1----:R-:W-:Y:S01]  /*10420*/  IMAD.WIDE R176, R245.reuse, 0x4, R16 ;  /* 0x00000004f5b07825 */ /* 0x042fe200078e0210 */
[----:B------:R1:W-:Y:S04]  /*10430*/  STL.64 [R1+0xea8], R208 ;  /* 0x000ea8d001007387 */ /* 0x0003e80000100a00 */
[----:B------:R1:W-:Y:S01]  /*10440*/  LDGSTS.E [R244+0x8], desc[UR8][R208.64], !P6 ;  /* 0x00008000d0f47fae */ /* 0x0003e2000f121848 */
[----:B--2---:R-:W-:Y:S01]  /*10450*/  IMAD.WIDE R160, R245, 0x4, R18 ;  /* 0x00000004f5a07825 */ /* 0x004fe200078e0212 */
[----:B------:R-:W-:-:S02]  /*10460*/  IADD3 R245, R249, -0x5d, RZ ;  /* 0xffffffa3f9f57810 */ /* 0x000fc40007ffe0ff */
[----:B------:R2:W-:Y:S01]  /*10470*/  STL.64 [R1+0xea0], R192 ;  /* 0x000ea0c001007387 */ /* 0x0005e20000100a00 */
[----:B------:R-:W3:Y:S03]  /*10480*/  LDC R249, c[0x0][0x230] ;  /* 0x00008c00fff97b82 */ /* 0x000ee60000000800 */
[----:B------:R2:W-:Y:S01]  /*10490*/  LDGSTS.E [R244+0x4008], desc[UR8][R192.64], !P6 ;  /* 0x04008000c0f47fae */ /* 0x0005e2000f121848 */
[----:B-1----:R-:W-:-:S03]  /*104a0*/  IMAD.WIDE R208, R246, 0x4, R12 ;  /* 0x00000004f6d07825 */ /* 0x002fc600078e020c */
[----:B------:R1:W-:Y:S04]  /*104b0*/  STL.64 [R1+0xe98], R176 ;  /* 0x000e98b001007387 */ /* 0x0003e80000100a00 */
        /* <DEDUP_REMOVED lines=9> */
[----:B----4-:R-:W-:-:S03]  /*10550*/  IMAD.WIDE R160, R246, 0x4, R18 ;  /* 0x00000004f6a07825 */ /* 0x010fc600078e0212 */
[----:B------:R2:W-:Y:S01]  /*10560*/  STL.64 [R1+0xe80], R192 ;  /* 0x000e80c001007387 */ /* 0x0005e20000100a00 */
[----:B------:R-:W-:-:S03]  /*10570*/  VIADD R246, R250, 0xffffffa2 ;  /* 0xffffffa2faf67836 */ /* 0x000fc60000000000 */
[----:B------:R2:W-:Y:S01]  /*10580*/  LDGSTS.E [R244+0x400c], desc[UR8][R192.64], !P1 ;  /* 0x0400c000c0f47fae */ /* 0x0005e2000c921848 */
[----:B------:R-:W4:Y:S01]  /*10590*/  LDC R250, c[0x0][0x230] ;  /* 0x00008c00fffa7b82 */ /* 0x000f220000000800 */
[C---:B-1----:R-:W-:Y:S02]  /*105a0*/  IMAD.WIDE R208, R245.reuse, 0x4, R12 ;  /* 0x00000004f5d07825 */ /* 0x042fe400078e020c */
        /* <DEDUP_REMOVED lines=12> */
[----:B------:R-:W-:Y:S02]  /*10670*/  IADD3 R245, R248, -0x5f, RZ ;  /* 0xffffffa1f8f57810 */ /* 0x000fe40007ffe0ff */
[----:B------:R-:W4:Y:S01]  /*10680*/  LDC R248, c[0x0][0x230] ;  /* 0x00008c00fff87b82 */ /* 0x000f220000000800 */
[----:B------:R2:W-:Y:S04]  /*10690*/  LDGSTS.E [R244+0x14000], desc[UR8][R192.64], !P2 ;  /* 0x14000000c0f47fae */ /* 0x0005e8000d121848 */
        /* <DEDUP_REMOVED lines=15> */
[----:B------:R-:W3:Y:S01]  /*10790*/  LDC R249, c[0x0][0x230] ;  /* 0x00008c00fff97b82 */ /* 0x000ee20000000800 */
        /* <DEDUP_REMOVED lines=9> */
[----:B------:R2:W-:Y:S04]  /*10830*/  LDGSTS.E [R244+0x10008], desc[UR8][R208.64], !P4 ;  /* 0x10008000d0f47fae */ /* 0x0005e8000e121848 */
[----:B------:R2:W-:Y:S01]  /*10840*/  LDGSTS.E [R244+0x14008], desc[UR8][R192.64], !P4 ;  /* 0x14008000c0f47fae */ /* 0x0005e2000e121848 */
[----:B-1----:R-:W-:Y:S01]  /*10850*/  IMAD.WIDE R160, R245, 0x4, R18 ;  /* 0x00000004f5a07825 */ /* 0x002fe200078e0212 */
[----:B----4-:R-:W-:-:S02]  /*10860*/  IADD3 R245, R250, -0x7d, RZ ;  /* 0xffffff83faf57810 */ /* 0x010fc40007ffe0ff */
[----:B------:R2:W-:Y:S04]  /*10870*/  STL.64 [R1+0xf28], R208 ;  /* 0x000f28d001007387 */ /* 0x0005e80000100a00 */
[----:B------:R1:W-:Y:S04]  /*10880*/  LDGSTS.E [R244+0x18008], desc[UR8][R176.64], !P4 ;  /* 0x18008000b0f47fae */ /* 0x0003e8000e121848 */
[----:B------:R4:W-:Y:S04]  /*10890*/  STL.64 [R1+0xf30], R192 ;  /* 0x000f30c001007387 */ /* 0x0009e80000100a00 */
[----:B------:R3:W-:Y:S01]  /*108a0*/  LDGSTS.E [R244+0x1c008], desc[UR8][R160.64], !P4 ;  /* 0x1c008000a0f47fae */ /* 0x0007e2000e121848 */
[----:B--2---:R-:W-:Y:S01]  /*108b0*/  IMAD.WIDE R208, R246, 0x4, R12 ;  /* 0x00000004f6d07825 */ /* 0x004fe200078e020c */
[----:B------:R-:W-:-:S02]  /*108c0*/  ISETP.GE.U32.AND P4, PT, R245, 0x7fffff04, PT ;  /* 0x7fffff04f500780c */ /* 0x000fc40003f86070 */
[----:B------:R1:W-:Y:S01]  /*108d0*/  STL.64 [R1+0xf40], R176 ;  /* 0x000f40b001007387 */ /* 0x0003e20000100a00 */
[----:B------:R-:W-:Y:S02]  /*108e0*/  IMAD R245, R240, 0x5c, RZ ;  /* 0x0000005cf0f57824 */ /* 0x000fe400078e02ff */
[C---:B----4-:R-:W-:Y:S01]  /*108f0*/  IMAD.WIDE R192, R246.reuse, 0x4, R14 ;  /* 0x00000004f6c07825 */ /* 0x050fe200078e020e */
[----:B------:R3:W-:Y:S04]  /*10900*/  STL.64 [R1+0xf48], R160 ;  /* 0x000f48a001007387 */ /* 0x0007e80000100a00 */
[----:B------:R2:W-:Y:S01]  /*10910*/  STL.64 [R1+0xf50], R208 ;  /* 0x000f50d001007387 */ /* 0x0005e20000100a00 */
[----:B-1----:R-:W-:-:S03]  /*10920*/  IMAD.WIDE R176, R246, 0x4, R16 ;  /* 0x00000004f6b07825 */ /* 0x002fc600078e0210 */
[----:B------:R2:W-:Y:S01]  /*10930*/  LDGSTS.E [R244+0x1000c], desc[UR8][R208.64], !P5 ;  /* 0x1000c000d0f47fae */ /* 0x0005e2000e921848 */
[----:B---3--:R-:W-:-:S03]  /*10940*/  IMAD.WIDE R160, R246, 0x4, R18 ;  /* 0x00000004f6a07825 */ /* 0x008fc600078e0212 */
        /* <DEDUP_REMOVED lines=16> */
[----:B------:R-:W-:-:S02]  /*10a50*/  IADD3 R245, R249, -0x7f, RZ ;  /* 0xffffff81f9f57810 */ /* 0x000fc40007ffe0ff */
[----:B------:R1:W-:Y:S01]  /*10a60*/  LDGSTS.E [R244+0x28000], desc[UR8][R176.64], !P6 ;  /* 0x28000000b0f47fae */ /* 0x0003e2000f121848 */
[----:B------:R-:W3:Y:S03]  /*10a70*/  LDC R249, c[0x0][0x230] ;  /* 0x00008c00fff97b82 */ /* 0x000ee60000000800 */
[----:B------:R1:W-:Y:S01]  /*10a80*/  LDGSTS.E [R244+0x2c000], desc[UR8][R160.64], !P6 ;  /* 0x2c000000a0f47fae */ /* 0x0003e2000f121848 */
[----:B------:R-:W-:Y:S01]  /*10a90*/  ISETP.GE.U32.AND P6, PT, R245, 0x7fffff02, PT ;  /* 0x7fffff02f500780c */ /* 0x000fe20003fc6070 */
[----:B------:R-:W-:Y:S02]  /*10aa0*/  IMAD R245, R240, 0x5d, RZ ;  /* 0x0000005df0f57824 */ /* 0x000fe400078e02ff */
[----:B------:R2:W-:Y:S02]  /*10ab0*/  STL.64 [R1+0xf70], R208 ;  /* 0x000f70d001007387 */ /* 0x0005e40000100a00 */
[----:B------:R-:W-:-:S02]  /*10ac0*/  IMAD.WIDE R250, R245, 0x4, R12 ;  /* 0x00000004f5fa7825 */ /* 0x000fc400078e020c */
[----:B------:R4:W-:Y:S04]  /*10ad0*/  STL.64 [R1+0xf78], R192 ;  /* 0x000f78c001007387 */ /* 0x0009e80000100a00 */
[----:B------:R1:W-:Y:S04]  /*10ae0*/  STL.64 [R1+0xf80], R176 ;  /* 0x000f80b001007387 */ /* 0x0003e80000100a00 */
[----:B------:R1:W-:Y:S01]  /*10af0*/  STL.64 [R1+0xf88], R160 ;  /* 0x000f88a001007387 */ /* 0x0003e20000100a00 */
[----:B--2---:R-:W-:-:S03]  /*10b00*/  IMAD.WIDE R208, R246, 0x4, R12 ;  /* 0x00000004f6d07825 */ /* 0x004fc600078e020c */
[----:B------:R-:W-:Y:S01]  /*10b10*/  LDGSTS.E [R244+0x20004], desc[UR8][R250.64], !P1 ;  /* 0x20004000faf47fae */ /* 0x000fe2000c921848 */
[----:B----4-:R-:W-:-:S03]  /*10b20*/  IMAD.WIDE R192, R245, 0x4, R14 ;  /* 0x00000004f5c07825 */ /* 0x010fc600078e020e */
[----:B------:R-:W-:Y:S01]  /*10b30*/  STL.64 [R1+0xf90], R250 ;  /* 0x000f90fa01007387 */ /* 0x000fe20000100a00 */
[----:B-1----:R-:W-:-:S03]  /*10b40*/  IMAD.WIDE R176, R245, 0x4, R16 ;  /* 0x00000004f5b07825 */ /* 0x002fc600078e0210 */
[----:B------:R1:W-:Y:S01]  /*10b50*/  LDGSTS.E [R244+0x24004], desc[UR8][R192.64], !P1 ;  /* 0x24004000c0f47fae */ /* 0x0003e2000c921848 */
[----:B------:R-:W-:-:S03]  /*10b60*/  IMAD.WIDE R160, R245, 0x4, R18 ;  /* 0x00000004f5a07825 */ /* 0x000fc600078e0212 */
[----:B------:R2:W-:Y:S01]  /*10b70*/  LDGSTS.E [R244+0x28004], desc[UR8][R176.64], !P1 ;  /* 0x28004000b0f47fae */ /* 0x0005e2000c921848 */
[----:B------:R-:W-:-:S03]  /*10b80*/  IMAD R245, R240, 0x5f, RZ ;  /* 0x0000005ff0f57824 */ /* 0x000fc600078e02ff */
[----:B------:R1:W-:Y:S04]  /*10b90*/  STL.64 [R1+0xf98], R192 ;  /* 0x000f98c001007387 */ /* 0x0003e80000100a00 */
[----:B------:R4:W-:Y:S01]  /*10ba0*/  LDGSTS.E [R244+0x2c004], desc[UR8][R160.64], !P1 ;  /* 0x2c004000a0f47fae */ /* 0x0009e2000c921848 */
[----:B------:R-:W-:-:S03]  /*10bb0*/  PLOP3.LUT P1, PT, PT, PT, UP1, 0x80, 0x0 ;  /* 0x000000000000781c */ /* 0x000fc60003f2f018 */
[----:B------:R2:W-:Y:S01]  /*10bc0*/  STL.64 [R1+0xfa0], R176 ;  /* 0x000fa0b001007387 */ /* 0x0005e20000100a00 */
[----:B------:R-:W-:Y:S02]  /*10bd0*/  SEL R0, R0, RZ, P1 ;  /* 0x000000ff00007207 */ /* 0x000fe40000800000 */
[----:B------:R-:W-:Y:S01]  /*10be0*/  ISETP.GE.U32.AND P1, PT, R247, 0x7fffff01, PT ;  /* 0x7fffff01f700780c */ /* 0x000fe20003f26070 */
[C---:B-1----:R-:W-:Y:S01]  /*10bf0*/  IMAD.WIDE R192, R246.reuse, 0x4, R14 ;  /* 0x00000004f6c07825 */ /* 0x042fe200078e020e */
[----:B------:R4:W-:Y:S01]  /*10c00*/  STL.64 [R1+0xfa8], R160 ;  /* 0x000fa8a001007387 */ /* 0x0009e20000100a00 */
[----:B------:R-:W1:Y:S03]  /*10c10*/  LDC R247, c[0x0][0x230] ;  /* 0x00008c00fff77b82 */ /* 0x000e660000000800 */
[----:B------:R3:W-:Y:S01]  /*10c20*/  LDGSTS.E [R244+0x20008], desc[UR8][R208.64], !P2 ;  /* 0x20008000d0f47fae */ /* 0x0007e2000d121848 */
[----:B--2---:R-:W-:-:S03]  /*10c30*/  IMAD.WIDE R176, R246, 0x4, R16 ;  /* 0x00000004f6b07825 */ /* 0x004fc600078e0210 */
[----:B------:R2:W-:Y:S01]  /*10c40*/  LDGSTS.E [R244+0x24008], desc[UR8][R192.64], !P2 ;  /* 0x24008000c0f47fae */ /* 0x0005e2000d121848 */
[----:B----4-:R-:W-:-:S03]  /*10c50*/  IMAD.WIDE R160, R246, 0x4, R18 ;  /* 0x00000004f6a07825 */ /* 0x010fc600078e0212 */
[----:B------:R3:W-:Y:S01]  /*10c60*/  STL.64 [R1+0xfb0], R208 ;  /* 0x000fb0d001007387 */ /* 0x0007e20000100a00 */
[----:B------:R-:W4:Y:S03]  /*10c70*/  LDC R246, c[0x0][0x230] ;  /* 0x00008c00fff67b82 */ /* 0x000f260000000800 */
[----:B------:R2:W-:Y:S04]  /*10c80*/  LDGSTS.E [R244+0x28008], desc[UR8][R176.64], !P2 ;  /* 0x28008000b0f47fae */ /* 0x0005e8000d121848 */
[----:B------:R2:W-:Y:S04]  /*10c90*/  STL.64 [R1+0xfb8], R192 ;  /* 0x000fb8c001007387 */ /* 0x0005e80000100a00 */
[----:B------:R1:W-:Y:S01]  /*10ca0*/  LDGSTS.E [R244+0x2c008], desc[UR8][R160.64], !P2 ;  /* 0x2c008000a0f47fae */ /* 0x0003e2000d121848 */
[----:B---3--:R-:W-:Y:S01]  /*10cb0*/  IMAD.WIDE R208, R245, 0x4, R12 ;  /* 0x00000004f5d07825 */ /* 0x008fe200078e020c */
[----:B------:R-:W-:-:S02]  /*10cc0*/  ISETP.NE.U32.AND P2, PT, R0, RZ, PT ;  /* 0x000000ff0000720c */ /* 0x000fc40003f45070 */
[----:B------:R3:W-:Y:S01]  /*10cd0*/  STL.64 [R1+0xfc0], R176 ;  /* 0x000fc0b001007387 */ /* 0x0007e20000100a00 */
[----:B------:R-:W-:Y:S02]  /*10ce0*/  IMAD R0, R240, 0x7c, RZ ;  /* 0x0000007cf0007824 */ /* 0x000fe400078e02ff */
[C---:B--2---:R-:W-:Y:S01]  /*10cf0*/  IMAD.WIDE R192, R245.reuse, 0x4, R14 ;  /* 0x00000004f5c07825 */ /* 0x044fe200078e020e */
[----:B------:R1:W-:Y:S04]  /*10d00*/  STL.64 [R1+0xfc8], R160 ;  /* 0x000fc8a001007387 */ /* 0x0003e80000100a00 */
[----:B------:R2:W-:Y:S01]  /*10d10*/  STL.64 [R1+0xfd0], R208 ;  /* 0x000fd0d001007387 */ /* 0x0005e20000100a00 */
[----:B---3--:R-:W-:-:S03]  /*10d20*/  IMAD.WIDE R176, R245, 0x4, R16 ;  /* 0x00000004f5b07825 */ /* 0x008fc600078e0210 */
        /* <DEDUP_REMOVED lines=19> */
[----:B------:R2:W-:Y:S04]  /*10e60*/  STL.64 [R1+0xff0], R208 ;  /* 0x000ff0d001007387 */ /* 0x0005e80000100a00 */
[----:B------:R1:W-:Y:S04]  /*10e70*/  LDGSTS.E [R244+0x38000], desc[UR8][R176.64], !P4 ;  /* 0x38000000b0f47fae */ /* 0x0003e8000e121848 */
[----:B------:R4:W-:Y:S04]  /*10e80*/  STL.64 [R1+0xff8], R192 ;  /* 0x000ff8c001007387 */ /* 0x0009e80000100a00 */
[----:B------:R3:W-:Y:S01]  /*10e90*/  LDGSTS.E [R244+0x3c000], desc[UR8][R160.64], !P4 ;  /* 0x3c000000a0f47fae */ /* 0x0007e2000e121848 */
[----:B--2---:R-:W-:Y:S01]  /*10ea0*/  IMAD.WIDE R208, R245, 0x4, R12 ;  /* 0x00000004f5d07825 */ /* 0x004fe200078e020c */
[----:B------:R-:W-:-:S02]  /*10eb0*/  ISETP.GE.U32.AND P4, PT, R0, 0x7ffffeff, PT ;  /* 0x7ffffeff0000780c */ /* 0x000fc40003f86070 */
[----:B------:R1:W-:Y:S01]  /*10ec0*/  STL.64 [R1+0x1000], R176 ;  /* 0x001000b001007387 */ /* 0x0003e20000100a00 */
[C---:B------:R-:W-:Y:S02]  /*10ed0*/  IMAD R0, R240.reuse, 0x7e, RZ ;  /* 0x0000007ef0007824 */ /* 0x040fe400078e02ff */
[----:B------:R-:W-:Y:S01]  /*10ee0*/  IMAD R240, R240, 0x7f, RZ ;  /* 0x0000007ff0f07824 */ /* 0x000fe200078e02ff */
[----:B------:R3:W-:Y:S01]  /*10ef0*/  STL.64 [R1+0x1008], R160 ;  /* 0x001008a001007387 */ /* 0x0007e20000100a00 */
[----:B----4-:R-:W-:-:S03]  /*10f00*/  IMAD.WIDE R192, R245, 0x4, R14 ;  /* 0x00000004f5c07825 */ /* 0x010fc600078e020e */
[----:B------:R2:W-:Y:S01]  /*10f10*/  STL.64 [R1+0x1010], R208 ;  /* 0x001010d001007387 */ /* 0x0005e20000100a00 */
[----:B-1----:R-:W-:-:S03]  /*10f20*/  IMAD.WIDE R176, R245, 0x4, R16 ;  /* 0x00000004f5b07825 */ /* 0x002fc600078e0210 */
[----:B------:R2:W-:Y:S01]  /*10f30*/  LDGSTS.E [R244+0x30004], desc[UR8][R208.64], !P5 ;  /* 0x30004000d0f47fae */ /* 0x0005e2000e921848 */
[----:B---3--:R-:W-:-:S03]  /*10f40*/  IMAD.WIDE R160, R245, 0x4, R18 ;  /* 0x00000004f5a07825 */ /* 0x008fc600078e0212 */
[----:B------:R1:W-:Y:S01]  /*10f50*/  STL.64 [R1+0x1018], R192 ;  /* 0x001018c001007387 */ /* 0x0003e20000100a00 */
[----:B------:R-:W-:-:S03]  /*10f60*/  VIADD R245, R246, 0xffffff7d ;  /* 0xffffff7df6f57836 */ /* 0x000fc60000000000 */
[----:B------:R1:W-:Y:S01]  /*10f70*/  LDGSTS.E [R244+0x34004], desc[UR8][R192.64], !P5 ;  /* 0x34004000c0f47fae */ /* 0x0003e2000e921848 */
[----:B--2---:R-:W-:-:S03]  /*10f80*/  IMAD.WIDE R208, R0, 0x4, R12 ;  /* 0x0000000400d07825 */ /* 0x004fc600078e020c */
[----:B------:R2:W-:Y:S04]  /*10f90*/  STL.64 [R1+0x1020], R176 ;  /* 0x001020b001007387 */ /* 0x0005e80000100a00 */
[----:B------:R2:W-:Y:S01]  /*10fa0*/  LDGSTS.E [R244+0x38004], desc[UR8][R176.64], !P5 ;  /* 0x38004000b0f47fae */ /* 0x0005e2000e921848 */
[----:B-1----:R-:W-:-:S03]  /*10fb0*/  IMAD.WIDE R192, R0, 0x4, R14 ;  /* 0x0000000400c07825 */ /* 0x002fc600078e020e */
[----:B------:R1:W-:Y:S04]  /*10fc0*/  STL.64 [R1+0x1030], R160 ;  /* 0x001030a001007387 */ /* 0x0003e80000100a00 */
[----:B------:R1:W-:Y:S01]  /*10fd0*/  LDGSTS.E [R244+0x3c004], desc[UR8][R160.64], !P5 ;  /* 0x3c004000a0f47fae */ /* 0x0003e2000e921848 */
[--C-:B------:R-:W-:Y:S01]  /*10fe0*/  IMAD.WIDE R250, R240, 0x4, R16.reuse ;  /* 0x00000004f0fa7825 */ /* 0x100fe200078e0210 */
[----:B------:R-:W-:Y:S02]  /*10ff0*/  ISETP.GE.U32.AND P5, PT, R245, 0x7ffffefe, PT ;  /* 0x7ffffefef500780c */ /* 0x000fe40003fa6070 */
[----:B------:R3:W-:Y:S01]  /*11000*/  STL.64 [R1+0x1028], R208 ;  /* 0x001028d001007387 */ /* 0x0007e20000100a00 */
[----:B--2---:R-:W-:-:S03]  /*11010*/  IMAD.WIDE R176, R0, 0x4, R16 ;  /* 0x0000000400b07825 */ /* 0x004fc600078e0210 */
[----:B------:R2:W-:Y:S01]  /*11020*/  STL.64 [R1+0x1038], R192 ;  /* 0x001038c001007387 */ /* 0x0005e20000100a00 */
[----:B-1----:R-:W-:-:S03]  /*11030*/  IMAD.WIDE R160, R0, 0x4, R18 ;  /* 0x0000000400a07825 */ /* 0x002fc600078e0212 */
[----:B------:R-:W-:Y:S01]  /*11040*/  LDGSTS.E [R244+0x30008], desc[UR8][R208.64], !P6 ;  /* 0x30008000d0f47fae */ /* 0x000fe2000f121848 */
[----:B------:R-:W-:-:S03]  /*11050*/  IADD3 R0, R247, -0x84, RZ ;  /* 0xffffff7cf7007810 */ /* 0x000fc60007ffe0ff */
[----:B------:R1:W-:Y:S04]  /*11060*/  STL.64 [R1+0x1040], R176 ;  /* 0x001040b001007387 */ /* 0x0003e80000100a00 */
[----:B------:R-:W-:Y:S04]  /*11070*/  LDGSTS.E [R244+0x34008], desc[UR8][R192.64], !P6 ;  /* 0x34008000c0f47fae */ /* 0x000fe8000f121848 */
[----:B------:R4:W-:Y:S04]  /*11080*/  STL.64 [R1+0x1048], R160 ;  /* 0x001048a001007387 */ /* 0x0009e80000100a00 */
[----:B---3--:R-:W3:Y:S04]  /*11090*/  LDL.64 R208, [R1+0x40] ;  /* 0x0000400001d07983 */ /* 0x008ee80000100a00 */
[----:B--2---:R-:W2:Y:S04]  /*110a0*/  LDL.64 R192, [R1+0x80] ;  /* 0x0000800001c07983 */ /* 0x004ea80000100a00 */
[----:B------:R1:W-:Y:S04]  /*110b0*/  LDGSTS.E [R244+0x38008], desc[UR8][R176.64], !P6 ;  /* 0x38008000b0f47fae */ /* 0x0003e8000f121848 */
[----:B------:R4:W-:Y:S01]  /*110c0*/  LDGSTS.E [R244+0x3c008], desc[UR8][R160.64], !P6 ;  /* 0x3c008000a0f47fae */ /* 0x0009e2000f121848 */
[----:B------:R-:W-:Y:S01]  /*110d0*/  ISETP.GE.U32.AND P6, PT, R0, 0x7ffffefd, PT ;  /* 0x7ffffefd0000780c */ /* 0x000fe20003fc6070 */
[----:B------:R-:W-:-:S04]  /*110e0*/  IMAD.WIDE R246, R240, 0x4, R18 ;  /* 0x00000004f0f67825 */ /* 0x000fc800078e0212 */
[----:B-1----:R-:W-:-:S04]  /*110f0*/  IMAD.WIDE R176, R240, 0x4, R14 ;  /* 0x00000004f0b07825 */ /* 0x002fc800078e020e */
[----:B----4-:R-:W-:-:S04]  /*11100*/  IMAD.WIDE R160, R240, 0x4, R12 ;  /* 0x00000004f0a07825 */ /* 0x010fc800078e020c */
[----:B------:R-:W-:Y:S01]  /*11110*/  VIADD R0, R248, 0xffffff5f ;  /* 0xffffff5ff8007836 */ /* 0x000fe20000000000 */
[----:B------:R1:W-:Y:S04]  /*11120*/  STL.64 [R1+0x1050], R160 ;  /* 0x001050a001007387 */ /* 0x0003e80000100a00 */
[----:B------:R4:W-:Y:S04]  /*11130*/  STL.64 [R1+0x1058], R176 ;  /* 0x001058b001007387 */ /* 0x0009e80000100a00 */
[----:B------:R-:W-:Y:S04]  /*11140*/  LDGSTS.E [R244+0x3000c], desc[UR8][R160.64], !P1 ;  /* 0x3000c000a0f47fae */ /* 0x000fe8000c921848 */
[----:B------:R-:W-:Y:S01]  /*11150*/  LDGSTS.E [R244+0x3400c], desc[UR8][R176.64], !P1 ;  /* 0x3400c000b0f47fae */ /* 0x000fe2000c921848 */
[----:B------:R-:W-:-:S03]  /*11160*/  LOP3.LUT R240, R7, 0x10, RZ, 0x3c, !PT ;  /* 0x0000001007f07812 */ /* 0x000fc600078e3cff */
[----:B------:R4:W-:Y:S04]  /*11170*/  LDGSTS.E [R244+0x3800c], desc[UR8][R250.64], !P1 ;  /* 0x3800c000faf47fae */ /* 0x0009e8000c921848 */
[----:B-1----:R-:W3:Y:S01]  /*11180*/  LDL.LU.64 R160, [R1+0x2290] ;  /* 0x0022900001a07983 */ /* 0x002ee20000300a00 */
[----:B------:R-:W-:-:S03]  /*11190*/  LOP3.LUT R245, R7, 0x20, RZ, 0x3c, !PT ;  /* 0x0000002007f57812 */ /* 0x000fc600078e3cff */
[----:B------:R1:W-:Y:S01]  /*111a0*/  STL.64 [R1+0x1060], R250 ;  /* 0x001060fa01007387 */ /* 0x0003e20000100a00 */
[----:B------:R-:W-:-:S03]  /*111b0*/  LOP3.LUT R248, R7, 0x50, RZ, 0x3c, !PT ;  /* 0x0000005007f87812 */ /* 0x000fc600078e3cff */
[----:B----4-:R-:W4:Y:S01]  /*111c0*/  LDL.LU.64 R176, [R1+0x2288] ;  /* 0x0022880001b07983 */ /* 0x010f220000300a00 */
[----:B------:R-:W-:-:S03]  /*111d0*/  LOP3.LUT R249, R7, 0x60, RZ, 0x3c, !PT ;  /* 0x0000006007f97812 */ /* 0x000fc600078e3cff */
[----:B------:R1:W-:Y:S01]  /*111e0*/  LDGSTS.E [R244+0x3c00c], desc[UR8][R246.64], !P1 ;  /* 0x3c00c000f6f47fae */ /* 0x0003e2000c921848 */
[----:B------:R-:W-:Y:S02]  /*111f0*/  ISETP.GE.U32.AND P1, PT, R0, 0x7ffffee0, PT ;  /* 0x7ffffee00000780c */ /* 0x000fe40003f26070 */
[----:B------:R-:W-:Y:S01]  /*11200*/  LOP3.LUT R0, R7, 0x70, RZ, 0x3c, !PT ;  /* 0x0000007007007812 */ /* 0x000fe200078e3cff */
[----:B------:R1:W-:Y:S02]  /*11210*/  STL.64 [R1+0x1068], R246 ;  /* 0x001068f601007387 */ /* 0x0003e40000100a00 */
[----:B-1----:R-:W-:Y:S02]  /*11220*/  IMAD.U32 R250, RZ, RZ, UR11 ;  /* 0x0000000bfffa7e24 */ /* 0x002fe4000f8e00ff */
[----:B------:R-:W0:Y:S03]  /*11230*/  LDGDEPBAR ;  /* 0x00000000000079af */ /* 0x000e260000000000 */
[----:B------:R-:W-:-:S02]  /*11240*/  IADD3 R240, R250, 0x200000, R240 ;  /* 0x00200000faf07810 */ /* 0x000fc40007ffe0f0 */
[C---:B------:R-:W-:Y:S02]  /*11250*/  IADD3 R245, R250.reuse, 0x200000, R245 ;  /* 0x00200000faf57810 */ /* 0x040fe40007ffe0f5 */
[C---:B------:R-:W-:Y:S02]  /*11260*/  LOP3.LUT R246, R7.reuse, 0x30, RZ, 0x3c, !PT ;  /* 0x0000003007f67812 */ /* 0x040fe400078e3cff */
[----:B------:R-:W-:Y:S02]  /*11270*/  LOP3.LUT R247, R7, 0x40, RZ, 0x3c, !PT ;  /* 0x0000004007f77812 */ /* 0x000fe400078e3cff */
[C---:B------:R-:W-:Y:S02]  /*11280*/  IADD3 R246, R250.reuse, 0x200000, R246 ;  /* 0x00200000faf67810 */ /* 0x040fe40007ffe0f6 */
[C---:B------:R-:W-:Y:S02]  /*11290*/  IADD3 R247, R250.reuse, 0x200000, R247 ;  /* 0x00200000faf77810 */ /* 0x040fe40007ffe0f7 */
[----:B------:R-:W-:-:S02]  /*112a0*/  IADD3 R248, R250, 0x200000, R248 ;  /* 0x00200000faf87810 */ /* 0x000fc40007ffe0f8 */
[C---:B------:R-:W-:Y:S02]  /*112b0*/  IADD3 R249, R250.reuse, 0x200000, R249 ;  /* 0x00200000faf97810 */ /* 0x040fe40007ffe0f9 */
[C---:B------:R-:W-:Y:S02]  /*112c0*/  IADD3 R0, R250.reuse, 0x200000, R0 ;  /* 0x00200000fa007810 */ /* 0x040fe40007ffe000 */
[----:B------:R-:W-:-:S05]  /*112d0*/  IADD3 R250, R250, 0x200000, R7 ;  /* 0x00200000fafa7810 */ /* 0x000fca0007ffe007 */
[----:B--2---:R-:W-:Y:S04]  /*112e0*/  LDGSTS.E [R250+-0x80000], desc[UR8][R192.64], P0 ;  /* 0x80000000c0fa7fae */ /* 0x004fe80008121848 */
[----:B---3--:R-:W-:Y:S04]  /*112f0*/  LDGSTS.E [R250+-0x7fc00], desc[UR8][R208.64], P0 ;  /* 0x80400000d0fa7fae */ /* 0x008fe80008121848 */
[----:B------:R-:W-:Y:S04]  /*11300*/  LDGSTS.E [R250+-0x7f800], desc[UR8][R10.64], P0 ;  /* 0x808000000afa7fae */ /* 0x000fe80008121848 */
[----:B------:R-:W2:Y:S04]  /*11310*/  LDL.LU.64 R192, [R1+0x2280] ;  /* 0x0022800001c07983 */ /* 0x000ea80000300a00 */
[----:B------:R-:W3:Y:S04]  /*11320*/  LDL.LU.64 R208, [R1+0x2278] ;  /* 0x0022780001d07983 */ /* 0x000ee80000300a00 */
[----:B------:R1:W-:Y:S04]  /*11330*/  STL.64 [R1+0x21e0], R10 ;  /* 0x0021e00a01007387 */ /* 0x0003e80000100a00 */
[----:B------:R-:W-:Y:S04]  /*11340*/  LDGSTS.E [R250+-0x7f400], desc[UR8][R34.64], P0 ;  /* 0x80c0000022fa7fae */ /* 0x000fe80008121848 */
[----:B------:R-:W-:Y:S04]  /*11350*/  LDGSTS.E [R250+-0x7f000], desc[UR8][R50.64], P0 ;  /* 0x8100000032fa7fae */ /* 0x000fe80008121848 */
[----:B-1----:R-:W4:Y:S04]  /*11360*/  LDL.LU.64 R10, [R1+0x28] ;  /* 0x00002800010a7983 */ /* 0x002f280000300a00 */
[----:B------:R1:W-:Y:S04]  /*11370*/  STL.64 [R1+0x21c8], R34 ;  /* 0x0021c82201007387 */ /* 0x0003e80000100a00 */
[----:B------:R-:W-:Y:S04]  /*11380*/  LDGSTS.E [R250+-0x7ec00], desc[UR8][R66.64], P0 ;  /* 0x8140000042fa7fae */ /* 0x000fe80008121848 */
[----:B------:R-:W-:Y:S04]  /*11390*/  LDGSTS.E [R250+-0x7e800], desc[UR8][R82.64], P0 ;  /* 0x8180000052fa7fae */ /* 0x000fe80008121848 */
[----:B-1----:R-:W2:Y:S04]  /*113a0*/  LDL.LU.64 R34, [R1+0x10] ;  /* 0x0000100001227983 */ /* 0x002ea80000300a00 */
[----:B------:R1:W-:Y:S04]  /*113b0*/  STL.64 [R1+0x21d0], R50 ;  /* 0x0021d03201007387 */ /* 0x0003e80000100a00 */
[----:B------:R-:W-:Y:S04]  /*113c0*/  LDGSTS.E [R250+-0x7e400], desc[UR8][R98.64], P0 ;  /* 0x81c0000062fa7fae */ /* 0x000fe80008121848 */
[----:B------:R-:W-:Y:S04]  /*113d0*/  LDGSTS.E [R250+-0x7e000], desc[UR8][R114.64], P0 ;  /* 0x8200000072fa7fae */ /* 0x000fe80008121848 */
[----:B-1----:R-:W3:Y:S04]  /*113e0*/  LDL.LU.64 R50, [R1+0x18] ;  /* 0x0000180001327983 */ /* 0x002ee80000300a00 */
[----:B------:R1:W-:Y:S04]  /*113f0*/  STL.64 [R1+0x21d8], R66 ;  /* 0x0021d84201007387 */ /* 0x0003e80000100a00 */
[----:B------:R-:W-:Y:S04]  /*11400*/  LDGSTS.E [R250+-0x7dc00], desc[UR8][R130.64], P0 ;  /* 0x8240000082fa7fae */ /* 0x000fe80008121848 */
[----:B------:R-:W-:Y:S04]  /*11410*/  LDGSTS.E [R250+-0x7d800], desc[UR8][R146.64], P0 ;  /* 0x8280000092fa7fae */ /* 0x000fe80008121848 */
[----:B-1----:R-:W2:Y:S04]  /*11420*/  LDL.LU.64 R66, [R1+0x20] ;  /* 0x0000200001427983 */ /* 0x002ea80000300a00 */
[----:B------:R1:W-:Y:S04]  /*11430*/  STL.64 [R1+0x21e8], R82 ;  /* 0x0021e85201007387 */ /* 0x0003e80000100a00 */
[----:B------:R-:W-:Y:S04]  /*11440*/  LDGSTS.E [R250+-0x7d400], desc[UR8][R162.64], P0 ;  /* 0x82c00000a2fa7fae */ /* 0x000fe80008121848 */
[----:B------:R-:W-:Y:S04]  /*11450*/  LDGSTS.E [R250+-0x7d000], desc[UR8][R178.64], P0 ;  /* 0x83000000b2fa7fae */ /* 0x000fe80008121848 */
[----:B-1----:R-:W4:Y:S04]  /*11460*/  LDL.LU.64 R82, [R1+0x30] ;  /* 0x0000300001527983 */ /* 0x002f280000300a00 */
[----:B------:R1:W-:Y:S04]  /*11470*/  STL.64 [R1+0x21f0], R98 ;  /* 0x0021f06201007387 */ /* 0x0003e80000100a00 */
[----:B------:R-:W-:Y:S04]  /*11480*/  LDGSTS.E [R250+-0x7cc00], desc[UR8][R194.64], P0 ;  /* 0x83400000c2fa7fae */ /* 0x000fe80008121848 */
[----:B------:R-:W-:Y:S04]  /*11490*/  LDGSTS.E [R250+-0x7c800], desc[UR8][R210.64], P0 ;  /* 0x83800000d2fa7fae */ /* 0x000fe80008121848 */
[----:B-1----:R-:W3:Y:S04]  /*114a0*/  LDL.LU.64 R98, [R1+0x38] ;  /* 0x0000380001627983 */ /* 0x002ee80000300a00 */
[----:B------:R1:W-:Y:S04]  /*114b0*/  STL.64 [R1+0x21f8], R114 ;  /* 0x0021f87201007387 */ /* 0x0003e80000100a00 */
[----:B------:R-:W-:Y:S04]  /*114c0*/  LDGSTS.E [R250+-0x7c400], desc[UR8][R226.64], P0 ;  /* 0x83c00000e2fa7fae */ /* 0x000fe80008121848 */
[----:B-1----:R-:W2:Y:S04]  /*114d0*/  LDL.LU.64 R114, [R1+0x48] ;  /* 0x0000480001727983 */ /* 0x002ea80000300a00 */
[----:B------:R1:W-:Y:S04]  /*114e0*/  STL.64 [R1+0x2200], R130 ;  /* 0x0022008201007387 */ /* 0x0003e80000100a00 */
        /* <DEDUP_REMOVED lines=8> */
[----:B-1----:R-:W4:Y:S04]  /*11570*/  LDL.LU.64 R194, [R1+0x70] ;  /* 0x0000700001c27983 */ /* 0x002f280000300a00 */
[----:B------:R1:W-:Y:S04]  /*11580*/  STL.64 [R1+0x2228], R210 ;  /* 0x002228d201007387 */ /* 0x0003e80000100a00 */
[----:B-1----:R-:W2:Y:S04]  /*11590*/  LDL.64 R210, [R1+0x78] ;  /* 0x0000780001d27983 */ /* 0x002ea80000100a00 */
[----:B------:R-:W-:Y:S04]  /*115a0*/  STL.64 [R1+0x2230], R226 ;  /* 0x002230e201007387 */ /* 0x000fe80000100a00 */
[----:B---3--:R1:W-:Y:S04]  /*115b0*/  STL.64 [R1+0x2238], R98 ;  /* 0x0022386201007387 */ /* 0x0083e80000100a00 */
[----:B--2---:R2:W-:Y:S04]  /*115c0*/  LDGSTS.E [R240+-0x7ff80], desc[UR8][R210.64], P0 ;  /* 0x80080000d2f07fae */ /* 0x0045e80008121848 */
[----:B------:R-:W-:Y:S04]  /*115d0*/  LDGSTS.E [R240+-0x7fb80], desc[UR8][R98.64], P0 ;  /* 0x8048000062f07fae */ /* 0x000fe80008121848 */
[----:B------:R-:W-:Y:S04]  /*115e0*/  LDGSTS.E [R240+-0x7f780], desc[UR8][R20.64], P0 ;  /* 0x8088000014f07fae */ /* 0x000fe80008121848 */
[----:B------:R-:W-:Y:S01]  /*115f0*/  LDGSTS.E [R240+-0x7f380], desc[UR8][R36.64], P0 ;  /* 0x80c8000024f07fae */ /* 0x000fe20008121848 */
[----:B--2---:R-:W2:Y:S03]  /*11600*/  LDC R211, c[0x0][0x230] ;  /* 0x00008c00ffd37b82 */ /* 0x004ea60000000800 */
[----:B------:R-:W-:Y:S04]  /*11610*/  LDGSTS.E [R240+-0x7ef80], desc[UR8][R52.64], P0 ;  /* 0x8108000034f07fae */ /* 0x000fe80008121848 */
[----:B------:R-:W-:Y:S04]  /*11620*/  LDGSTS.E [R240+-0x7eb80], desc[UR8][R68.64], P0 ;  /* 0x8148000044f07fae */ /* 0x000fe80008121848 */
[----:B------:R-:W-:Y:S04]  /*11630*/  LDGSTS.E [R240+-0x7e780], desc[UR8][R84.64], P0 ;  /* 0x8188000054f07fae */ /* 0x000fe80008121848 */
[----:B------:R3:W-:Y:S04]  /*11640*/  LDGSTS.E [R240+-0x7e380], desc[UR8][R100.64], P0 ;  /* 0x81c8000064f07fae */ /* 0x0007e80008121848 */
[----:B------:R2:W-:Y:S04]  /*11650*/  LDGSTS.E [R240+-0x7df80], desc[UR8][R116.64], P0 ;  /* 0x8208000074f07fae */ /* 0x0005e80008121848 */
[----:B------:R-:W-:Y:S04]  /*11660*/  LDGSTS.E [R240+-0x7db80], desc[UR8][R132.64], P0 ;  /* 0x8248000084f07fae */ /* 0x000fe80008121848 */
[----:B------:R-:W-:Y:S04]  /*11670*/  LDGSTS.E [R240+-0x7d780], desc[UR8][R148.64], P0 ;  /* 0x8288000094f07fae */ /* 0x000fe80008121848 */
[----:B------:R-:W-:Y:S04]  /*11680*/  LDGSTS.E [R240+-0x7d380], desc[UR8][R164.64], P0 ;  /* 0x82c80000a4f07fae */ /* 0x000fe80008121848 */
[----:B------:R-:W-:Y:S04]  /*11690*/  LDGSTS.E [R240+-0x7cf80], desc[UR8][R180.64], P0 ;  /* 0x83080000b4f07fae */ /* 0x000fe80008121848 */
[----:B------:R-:W-:Y:S04]  /*116a0*/  LDGSTS.E [R240+-0x7cb80], desc[UR8][R196.64], P0 ;  /* 0x83480000c4f07fae */ /* 0x000fe80008121848 */
[----:B------:R-:W-:Y:S04]  /*116b0*/  LDGSTS.E [R240+-0x7c780], desc[UR8][R212.64], P0 ;  /* 0x83880000d4f07fae */ /* 0x000fe80008121848 */
[----:B------:R-:W-:Y:S04]  /*116c0*/  LDGSTS.E [R240+-0x7c380], desc[UR8][R228.64], P0 ;  /* 0x83c80000e4f07fae */ /* 0x000fe80008121848 */
[----:B----4-:R-:W-:Y:S04]  /*116d0*/  LDGSTS.E [R245+-0x7ff00], desc[UR8][R194.64], P0 ;  /* 0x80100000c2f57fae */ /* 0x010fe80008121848 */
[----:B------:R-:W-:Y:S04]  /*116e0*/  LDGSTS.E [R245+-0x7fb00], desc[UR8][R82.64], P0 ;  /* 0x8050000052f57fae */ /* 0x000fe80008121848 */
        /* <DEDUP_REMOVED lines=34> */
[----:B-1----:R-:W4:Y:S04]  /*11910*/  LDL.LU.64 R98, [R1+0xe40] ;  /* 0x000e400001627983 */ /* 0x002f280000300a00 */
[----:B------:R-:W-:Y:S04]  /*11920*/  LDGSTS.E [R247+-0x7ee00], desc[UR8][R58.64], P0 ;  /* 0x812000003af77fae */ /* 0x000fe80008121848 */
[----:B------:R1:W-:Y:S04]  /*11930*/  STL.64 [R1+0x2240], R20 ;  /* 0x0022401401007387 */ /* 0x0003e80000100a00 */
[----:B------:R-:W-:Y:S04]  /*11940*/  LDGSTS.E [R247+-0x7ea00], desc[UR8][R74.64], P0 ;  /* 0x816000004af77fae */ /* 0x000fe80008121848 */
[----:B------:R-:W-:Y:S04]  /*11950*/  LDGSTS.E [R247+-0x7e600], desc[UR8][R90.64], P0 ;  /* 0x81a000005af77fae */ /* 0x000fe80008121848 */
[----:B-1----:R-:W4:Y:S04]  /*11960*/  LDL.LU.64 R20, [R1+0xe28] ;  /* 0x000e280001147983 */ /* 0x002f280000300a00 */
        /* <DEDUP_REMOVED lines=8> */
[----:B------:R-:W-:Y:S04]  /*119f0*/  STL.64 [R1+0x2258], R68 ;  /* 0x0022584401007387 */ /* 0x000fe80000100a00 */
[----:B------:R-:W-:Y:S04]  /*11a00*/  LDGSTS.E [R247+-0x7d200], desc[UR8][R170.64], P0 ;  /* 0x82e00000aaf77fae */ /* 0x000fe80008121848 */
[----:B------:R-:W-:Y:S04]  /*11a10*/  STL.64 [R1+0x2260], R84 ;  /* 0x0022605401007387 */ /* 0x000fe80000100a00 */
[----:B------:R-:W-:Y:S04]  /*11a20*/  LDGSTS.E [R247+-0x7ce00], desc[UR8][R186.64], P0 ;  /* 0x83200000baf77fae */ /* 0x000fe80008121848 */
[----:B------:R3:W-:Y:S04]  /*11a30*/  STL.64 [R1+0x2268], R100 ;  /* 0x0022686401007387 */ /* 0x0007e80000100a00 */
[----:B------:R-:W-:Y:S04]  /*11a40*/  LDGSTS.E [R247+-0x7ca00], desc[UR8][R202.64], P0 ;  /* 0x83600000caf77fae */ /* 0x000fe80008121848 */
[----:B------:R-:W-:Y:S04]  /*11a50*/  STL.64 [R1+0x2270], R116 ;  /* 0x0022707401007387 */ /* 0x000fe80000100a00 */
[----:B------:R-:W-:Y:S01]  /*11a60*/  LDGSTS.E [R247+-0x7c600], desc[UR8][R218.64], P0 ;  /* 0x83a00000daf77fae */ /* 0x000fe20008121848 */
[----:B------:R-:W-:Y:S01]  /*11a70*/  IADD3 R252, R252, -0xa2, RZ ;  /* 0xffffff5efcfc7810 */ /* 0x000fe20007ffe0ff */
[----:B---3--:R-:W1:Y:S02]  /*11a80*/  LDC R100, c[0x0][0x230] ;  /* 0x00008c00ff647b82 */ /* 0x008e640000000800 */
[----:B------:R-:W-:Y:S04]  /*11a90*/  LDGSTS.E [R247+-0x7c200], desc[UR8][R234.64], P0 ;  /* 0x83e00000eaf77fae */ /* 0x000fe80008121848 */
[----:B------:R3:W-:Y:S01]  /*11aa0*/  STL.64 [R1+0x2158], R246 ;  /* 0x002158f601007387 */ /* 0x0007e20000100a00 */
[----:B------:R-:W-:Y:S01]  /*11ab0*/  MOV R251, UR10 ;  /* 0x0000000a00fb7c02 */ /* 0x000fe20008000f00 */
[----:B------:R-:W1:Y:S02]  /*11ac0*/  LDC R101, c[0x0][0x230] ;  /* 0x00008c00ff657b82 */ /* 0x000e640000000800 */
[----:B------:R-:W-:Y:S04]  /*11ad0*/  LDGSTS.E [R248+-0x7fd80], desc[UR8][R146.64], P0 ;  /* 0x8028000092f87fae */ /* 0x000fe80008121848 */
[----:B------:R-:W-:Y:S04]  /*11ae0*/  LDGSTS.E [R248+-0x7f980], desc[UR8][R50.64], P0 ;  /* 0x8068000032f87fae */ /* 0x000fe80008121848 */
[----:B---3--:R-:W3:Y:S04]  /*11af0*/  LDL.LU.64 R246, [R1+0x8] ;  /* 0x0000080001f67983 */ /* 0x008ee80000300a00 */
        /* <DEDUP_REMOVED lines=30> */
[----:B------:R-:W-:Y:S01]  /*11ce0*/  LDGSTS.E [R0+-0x7fc80], desc[UR8][R114.64], P0 ;  /* 0x8038000072007fae */ /* 0x000fe20008121848 */
[----:B------:R-:W-:-:S03]  /*11cf0*/  IMAD.WIDE R12, R251, 0x4, R12 ;  /* 0x00000004fb0c7825 */ /* 0x000fc600078e020c */
[----:B------:R-:W-:Y:S01]  /*11d00*/  STL.64 [R1+0x2128], R248 ;  /* 0x002128f801007387 */ /* 0x000fe20000100a00 */
[----:B------:R-:W-:-:S04]  /*11d10*/  IMAD.WIDE R14, R251, 0x4, R14 ;  /* 0x00000004fb0e7825 */ /* 0x000fc800078e020e */
[----:B--2---:R-:W-:-:S04]  /*11d20*/  IMAD.WIDE R116, R251, 0x4, R18 ;  /* 0x00000004fb747825 */ /* 0x004fc800078e0212 */
[----:B------:R-:W-:Y:S01]  /*11d30*/  IMAD.WIDE R16, R251, 0x4, R16 ;  /* 0x00000004fb107825 */ /* 0x000fe200078e0210 */
[----:B---3--:R-:W-:Y:S04]  /*11d40*/  LDGSTS.E [R0+-0x7f880], desc[UR8][R246.64], P0 ;  /* 0x80780000f6007fae */ /* 0x008fe80008121848 */
        /* <DEDUP_REMOVED lines=14> */
[----:B------:R-:W-:Y:S01]  /*11e30*/  ISETP.GE.U32.AND P0, PT, R252, 0x7ffffedf, PT ;  /* 0x7ffffedffc00780c */ /* 0x000fe20003f06070 */
[----:B------:R-:W-:-:S02]  /*11e40*/  VIADD R252, R211, 0xffffff5d ;  /* 0xffffff5dd3fc7836 */ /* 0x000fc40000000000 */
[----:B------:R-:W2:Y:S04]  /*11e50*/  LDL.LU.64 R210, [R1+0xe20] ;  /* 0x000e200001d27983 */ /* 0x000ea80000300a00 */
[----:B------:R-:W3:Y:S04]  /*11e60*/  LDL.LU.64 R84, [R1+0xe18] ;  /* 0x000e180001547983 */ /* 0x000ee80000300a00 */
[----:B------:R-:W2:Y:S04]  /*11e70*/  LDL.LU.64 R68, [R1+0xe10] ;  /* 0x000e100001447983 */ /* 0x000ea80000300a00 */
[----:B------:R1:W-:Y:S04]  /*11e80*/  STL.64 [R1+0x1a10], R12 ;  /* 0x001a100c01007387 */ /* 0x0003e80000100a00 */
[----:B------:R-:W2:Y:S04]  /*11e90*/  LDL.LU.64 R18, [R1+0xe08] ;  /* 0x000e080001127983 */ /* 0x000ea80000300a00 */
[----:B------:R1:W-:Y:S04]  /*11ea0*/  STL.64 [R1+0x1a08], R14 ;  /* 0x001a080e01007387 */ /* 0x0003e80000100a00 */
[----:B------:R1:W-:Y:S04]  /*11eb0*/  STL.64 [R1+0x1a00], R16 ;  /* 0x001a001001007387 */ /* 0x0003e80000100a00 */
[----:B------:R-:W-:Y:S04]  /*11ec0*/  STL.64 [R1+0x19f8], R116 ;  /* 0x0019f87401007387 */ /* 0x000fe80000100a00 */
[----:B------:R-:W2:Y:S04]  /*11ed0*/  LDL.LU.64 R226, [R1+0xe00] ;  /* 0x000e000001e27983 */ /* 0x000ea80000300a00 */
[----:B------:R-:W0:Y:S01]  /*11ee0*/  LDGDEPBAR ;  /* 0x00000000000079af */ /* 0x000e220000000000 */
[----:B------:R-:W-:Y:S01]  /*11ef0*/  BAR.SYNC.DEFER_BLOCKING 0x0 ;  /* 0x0000000000007b1d */ /* 0x000fe20000010000 */
[----:B----4-:R-:W-:-:S04]  /*11f00*/  IMAD.WIDE R98, R251, 0x4, R98 ;  /* 0x00000004fb627825 */ /* 0x010fc800078e0262 */
[C---:B------:R-:W-:Y:S01]  /*11f10*/  IMAD.WIDE R52, R251.reuse, 0x4, R52 ;  /* 0x00000004fb347825 */ /* 0x040fe200078e0234 */
[----:B------:R-:W-:Y:S03]  /*11f20*/  STL.64 [R1+0x19f0], R98 ;  /* 0x0019f06201007387 */ /* 0x000fe60000100a00 */
[C---:B------:R-:W-:Y:S01]  /*11f30*/  IMAD.WIDE R36, R251.reuse, 0x4, R36 ;  /* 0x00000004fb247825 */ /* 0x040fe200078e0224 */
[----:B------:R-:W-:Y:S01]  /*11f40*/  @!PT LDS RZ, [RZ] ;  /* 0x00000000fffff984 */ /* 0x000fe20000000800 */
[----:B------:R-:W-:Y:S01]  /*11f50*/  @!PT LDS RZ, [RZ] ;  /* 0x00000000fffff984 */ /* 0x000fe20000000800 */
[----:B------:R-:W-:Y:S01]  /*11f60*/  @!PT LDS RZ, [RZ] ;  /* 0x00000000fffff984 */ /* 0x000fe20000000800 */
[----:B------:R1:W-:Y:S04]  /*11f70*/  LDGSTS.E [R243+0x40000], desc[UR8][R12.64], !P3 ;  /* 0x400000000cf37fae */ /* 0x0003e8000d921848 */
[----:B------:R4:W-:Y:S04]  /*11f80*/  LDGSTS.E [R243+0x44000], desc[UR8][R14.64], !P3 ;  /* 0x440000000ef37fae */ /* 0x0009e8000d921848 */
[----:B------:R-:W-:Y:S04]  /*11f90*/  LDGSTS.E [R243+0x48000], desc[UR8][R16.64], !P3 ;  /* 0x4800000010f37fae */ /* 0x000fe8000d921848 */
[----:B------:R-:W-:Y:S01]  /*11fa0*/  LDGSTS.E [R243+0x4c000], desc[UR8][R116.64], !P3 ;  /* 0x4c00000074f37fae */ /* 0x000fe2000d921848 */
[----:B-1----:R-:W1:Y:S01]  /*11fb0*/  LDC R13, c[0x0][0x230] ;  /* 0x00008c00ff0d7b82 */ /* 0x002e620000000800 */
[----:B----4-:R-:W-:-:S02]  /*11fc0*/  IMAD.WIDE R14, R251, 0x4, R20 ;  /* 0x00000004fb0e7825 */ /* 0x010fc400078e0214 */
[----:B------:R-:W-:Y:S04]  /*11fd0*/  LDGSTS.E [R243+0x40004], desc[UR8][R98.64], !P4 ;  /* 0x4000400062f37fae */ /* 0x000fe8000e121848 */
[----:B------:R-:W4:Y:S04]  /*11fe0*/  LDL.LU.64 R20, [R1+0xdf8] ;  /* 0x000df80001147983 */ /* 0x000f280000300a00 */
[----:B------:R-:W-:Y:S04]  /*11ff0*/  STL.64 [R1+0x19e8], R52 ;  /* 0x0019e83401007387 */ /* 0x000fe80000100a00 */
[----:B------:R-:W4:Y:S04]  /*12000*/  LDL.LU.64 R16, [R1+0xdf0] ;  /* 0x000df00001107983 */ /* 0x000f280000300a00 */
[----:B------:R-:W-:Y:S04]  /*12010*/  STL.64 [R1+0x19e0], R36 ;  /* 0x0019e02401007387 */ /* 0x000fe80000100a00 */
[----:B------:R-:W4:Y:S04]  /*12020*/  LDL.LU.64 R248, [R1+0xde8] ;  /* 0x000de80001f87983 */ /* 0x000f280000300a00 */
[----:B------:R1:W-:Y:S04]  /*12030*/  STL.64 [R1+0x19d8], R14 ;  /* 0x0019d80e01007387 */ /* 0x0003e80000100a00 */
[----:B------:R-:W-:Y:S01]  /*12040*/  LDGSTS.E [R243+0x44004], desc[UR8][R52.64], !P4 ;  /* 0x4400400034f37fae */ /* 0x000fe2000e121848 */
[----:B------:R-:W-:-:S03]  /*12050*/  IADD3 R12, R100, -0xa4, RZ ;  /* 0xffffff5c640c7810 */ /* 0x000fc60007ffe0ff */
[----:B------:R-:W-:Y:S04]  /*12060*/  LDGSTS.E [R243+0x48004], desc[UR8][R36.64], !P4 ;  /* 0x4800400024f37fae */ /* 0x000fe8000e121848 */
[----:B------:R1:W-:Y:S01]  /*12070*/  LDGSTS.E [R243+0x4c004], desc[UR8][R14.64], !P4 ;  /* 0x4c0040000ef37fae */ /* 0x0003e2000e121848 */
[----:B------:R-:W-:Y:S01]  /*12080*/  ISETP.GE.U32.AND P4, PT, R12, 0x7ffffedd, PT ;  /* 0x7ffffedd0c00780c */ /* 0x000fe20003f86070 */
[----:B------:R-:W-:Y:S02]  /*12090*/  VIADD R12, R101, 0xffffff3f ;  /* 0xffffff3f650c7836 */ /* 0x000fe40000000000 */
[----:B---3--:R-:W-:-:S04]  /*120a0*/  IMAD.WIDE R84, R251, 0x4, R84 ;  /* 0x00000004fb547825 */ /* 0x008fc800078e0254 */
[----:B--2---:R-:W-:-:S04]  /*120b0*/  IMAD.WIDE R68, R251, 0x4, R68 ;  /* 0x00000004fb447825 */ /* 0x004fc800078e0244 */
[C---:B------:R-:W-:Y:S01]  /*120c0*/  IMAD.WIDE R18, R251.reuse, 0x4, R18 ;  /* 0x00000004fb127825 */ /* 0x040fe200078e0212 */
[----:B------:R-:W-:Y:S01]  /*120d0*/  ISETP.GE.U32.AND P3, PT, R252, 0x7ffffede, PT ;  /* 0x7ffffedefc00780c */ /* 0x000fe20003f66070 */
[----:B-1----:R-:W1:Y:S02]  /*120e0*/  LDC R15, c[0x0][0x230] ;  /* 0x00008c00ff0f7b82 */ /* 0x002e640000000800 */
[C---:B------:R-:W-:Y:S02]  /*120f0*/  IMAD.WIDE R98, R251.reuse, 0x4, R210 ;  /* 0x00000004fb627825 */ /* 0x040fe400078e02d2 */
[----:B------:R-:W2:Y:S04]  /*12100*/  LDL.LU.64 R210, [R1+0xae0] ;  /* 0x000ae00001d27983 */ /* 0x000ea80000300a00 */
[----:B------:R-:W3:Y:S01]  /*12110*/  LDL.LU.64 R36, [R1+0xad8] ;  /* 0x000ad80001247983 */ /* 0x000ee20000300a00 */
[----:B------:R-:W1:Y:S03]  /*12120*/  LDC R14, c[0x0][0x230] ;  /* 0x00008c00ff0e7b82 */ /* 0x000e660000000800 */
[----:B------:R-:W3:Y:S04]  /*12130*/  LDL.LU.64 R116, [R1+0xad0] ;  /* 0x000ad00001747983 */ /* 0x000ee80000300a00 */
[----:B------:R1:W-:Y:S01]  /*12140*/  STL.64 [R1+0x19d0], R98 ;  /* 0x0019d06201007387 */ /* 0x0003e20000100a00 */
[----:B------:R-:W3:Y:S03]  /*12150*/  LDC R252, c[0x0][0x230] ;  /* 0x00008c00fffc7b82 */ /* 0x000ee60000000800 */
[----:B------:R-:W3:Y:S04]  /*12160*/  LDL.LU.64 R52, [R1+0xac8] ;  /* 0x000ac80001347983 */ /* 0x000ee80000300a00 */
[----:B------:R1:W-:Y:S04]  /*12170*/  STL.64 [R1+0x19c8], R84 ;  /* 0x0019c85401007387 */ /* 0x0003e80000100a00 */
[----:B------:R1:W-:Y:S04]  /*12180*/  STL.64 [R1+0x19c0], R68 ;  /* 0x0019c04401007387 */ /* 0x0003e80000100a00 */
[----:B------:R4:W-:Y:S04]  /*12190*/  STL.64 [R1+0x19b8], R18 ;  /* 0x0019b81201007387 */ /* 0x0009e80000100a00 */
[----:B------:R1:W-:Y:S04]  /*121a0*/  LDGSTS.E [R243+0x40008], desc[UR8][R98.64], !P5 ;  /* 0x4000800062f37fae */ /* 0x0003e8000e921848 */
[----:B------:R-:W3:Y:S04]  /*121b0*/  LDL.LU.64 R100, [R1+0xac0] ;  /* 0x000ac00001647983 */ /* 0x000ee80000300a00 */
[----:B------:R-:W-:Y:S01]  /*121c0*/  LDGSTS.E [R243+0x44008], desc[UR8][R84.64], !P5 ;  /* 0x4400800054f37fae */ /* 0x000fe2000e921848 */
[----:B-1----:R-:W-:-:S03]  /*121d0*/  IMAD.WIDE R98, R251, 0x4, R226 ;  /* 0x00000004fb627825 */ /* 0x002fc600078e02e2 */
[----:B------:R-:W-:Y:S04]  /*121e0*/  LDGSTS.E [R243+0x48008], desc[UR8][R68.64], !P5 ;  /* 0x4800800044f37fae */ /* 0x000fe8000e921848 */
[----:B------:R1:W-:Y:S04]  /*121f0*/  LDGSTS.E [R243+0x4c008], desc[UR8][R18.64], !P5 ;  /* 0x4c00800012f37fae */ /* 0x0003e8000e921848 */
[----:B------:R-:W3:Y:S04]  /*12200*/  LDL.LU.64 R84, [R1+0xab8] ;  /* 0x000ab80001547983 */ /* 0x000ee80000300a00 */
[----:B------:R-:W3:Y:S04]  /*12210*/  LDL.LU.64 R68, [R1+0xab0] ;  /* 0x000ab00001447983 */ /* 0x000ee80000300a00 */
[----:B------:R-:W-:Y:S04]  /*12220*/  STL.64 [R1+0x19b0], R98 ;  /* 0x0019b06201007387 */ /* 0x000fe80000100a00 */
[----:B------:R-:W3:Y:S01]  /*12230*/  LDL.LU.64 R226, [R1+0xaa8] ;  /* 0x000aa80001e27983 */ /* 0x000ee20000300a00 */
[----:B----4-:R-:W-:-:S03]  /*12240*/  IMAD.WIDE R20, R251, 0x4, R20 ;  /* 0x00000004fb147825 */ /* 0x010fc600078e0214 */
[----:B------:R-:W-:Y:S01]  /*12250*/  LDGSTS.E [R243+0x4000c], desc[UR8][R98.64], !P6 ;  /* 0x4000c00062f37fae */ /* 0x000fe2000f121848 */
[----:B-1----:R-:W-:-:S03]  /*12260*/  IMAD.WIDE R18, R251, 0x4, R16 ;  /* 0x00000004fb127825 */ /* 0x002fc600078e0210 */
[----:B------:R1:W-:Y:S04]  /*12270*/  STL.64 [R1+0x19a8], R20 ;  /* 0x0019a81401007387 */ /* 0x0003e80000100a00 */
[----:B------:R-:W-:Y:S01]  /*12280*/  LDGSTS.E [R243+0x4400c], desc[UR8][R20.64], !P6 ;  /* 0x4400c00014f37fae */ /* 0x000fe2000f121848 */
[----:B------:R-:W-:-:S03]  /*12290*/  IMAD.WIDE R16, R251, 0x4, R248 ;  /* 0x00000004fb107825 */ /* 0x000fc600078e02f8 */
[----:B------:R4:W-:Y:S04]  /*122a0*/  STL.64 [R1+0x19a0], R18 ;  /* 0x0019a01201007387 */ /* 0x0009e80000100a00 */
[----:B------:R4:W-:Y:S04]  /*122b0*/  STL.64 [R1+0x1998], R16 ;  /* 0x0019981001007387 */ /* 0x0009e80000100a00 */
[----:B------:R4:W-:Y:S04]  /*122c0*/  LDGSTS.E [R243+0x4800c], desc[UR8][R18.64], !P6 ;  /* 0x4800c00012f37fae */ /* 0x0009e8000f121848 */
[----:B-1----:R-:W4:Y:S04]  /*122d0*/  LDL.LU.64 R20, [R1+0xaa0] ;  /* 0x000aa00001147983 */ /* 0x002f280000300a00 */
[----:B------:R1:W-:Y:S04]  /*122e0*/  LDGSTS.E [R243+0x4c00c], desc[UR8][R16.64], !P6 ;  /* 0x4c00c00010f37fae */ /* 0x0003e8000f121848 */
[----:B------:R-:W4:Y:S01]  /*122f0*/  LDL.LU.64 R98, [R1+0xa98] ;  /* 0x000a980001627983 */ /* 0x000f220000300a00 */
[----:B--2---:R-:W-:-:S04]  /*12300*/  IMAD.WIDE R210, R251, 0x4, R210 ;  /* 0x00000004fbd27825 */ /* 0x004fc800078e02d2 */
[C---:B---3--:R-:W-:Y:S01]  /*12310*/  IMAD.WIDE R36, R251.reuse, 0x4, R36 ;  /* 0x00000004fb247825 */ /* 0x048fe200078e0224 */
[----:B------:R2:W-:Y:S03]  /*12320*/  STL.64 [R1+0x1628], R210 ;  /* 0x001628d201007387 */ /* 0x0005e60000100a00 */
[C---:B----4-:R-:W-:Y:S01]  /*12330*/  IMAD.WIDE R18, R251.reuse, 0x4, R116 ;  /* 0x00000004fb127825 */ /* 0x050fe200078e0274 */
[----:B------:R-:W-:Y:S04]  /*12340*/  LDGSTS.E [R243+0x50000], desc[UR8][R210.64], !P1 ;  /* 0x50000000d2f37fae */ /* 0x000fe8000c921848 */
[----:B------:R-:W-:Y:S01]  /*12350*/  LDGSTS.E [R243+0x54000], desc[UR8][R36.64], !P1 ;  /* 0x5400000024f37fae */ /* 0x000fe2000c921848 */
[----:B-1----:R-:W-:-:S03]  /*12360*/  IMAD.WIDE R16, R251, 0x4, R52 ;  /* 0x00000004fb107825 */ /* 0x002fc600078e0234 */
[----:B------:R1:W-:Y:S04]  /*12370*/  LDGSTS.E [R243+0x58000], desc[UR8][R18.64], !P1 ;  /* 0x5800000012f37fae */ /* 0x0003e8000c921848 */
[----:B------:R-:W3:Y:S04]  /*12380*/  LDL.LU.64 R52, [R1+0xa90] ;  /* 0x000a900001347983 */ /* 0x000ee80000300a00 */
[----:B------:R4:W-:Y:S04]  /*12390*/  STL.64 [R1+0x1620], R36 ;  /* 0x0016202401007387 */ /* 0x0009e80000100a00 */
[----:B------:R-:W3:Y:S04]  /*123a0*/  LDL.LU.64 R116, [R1+0xa88] ;  /* 0x000a880001747983 */ /* 0x000ee80000300a00 */
[----:B------:R-:W-:Y:S01]  /*123b0*/  STL.64 [R1+0x1618], R18 ;  /* 0x0016181201007387 */ /* 0x000fe20000100a00 */
[----:B------:R-:W-:-:S03]  /*123c0*/  IMAD.WIDE R100, R251, 0x4, R100 ;  /* 0x00000004fb647825 */ /* 0x000fc600078e0264 */
[----:B------:R1:W-:Y:S04]  /*123d0*/  STL.64 [R1+0x1610], R16 ;  /* 0x0016101001007387 */ /* 0x0003e80000100a00 */
[----:B--2---:R-:W2:Y:S04]  /*123e0*/  LDL.LU.64 R210, [R1+0xa80] ;  /* 0x000a800001d27983 */ /* 0x004ea80000300a00 */
[----:B----4-:R-:W4:Y:S04]  /*123f0*/  LDL.LU.64 R36, [R1+0xa78] ;  /* 0x000a780001247983 */ /* 0x010f280000300a00 */
[----:B------:R-:W-:Y:S01]  /*12400*/  LDGSTS.E [R243+0x5c000], desc[UR8][R16.64], !P1 ;  /* 0x5c00000010f37fae */ /* 0x000fe2000c921848 */
[----:B------:R-:W-:-:S03]  /*12410*/  IMAD.WIDE R84, R251, 0x4, R84 ;  /* 0x00000004fb547825 */ /* 0x000fc600078e0254 */
[----:B------:R1:W-:Y:S01]  /*12420*/  STL.64 [R1+0x1608], R100 ;  /* 0x0016086401007387 */ /* 0x0003e20000100a00 */
[----:B------:R-:W-:-:S03]  /*12430*/  IMAD.WIDE R68, R251, 0x4, R68 ;  /* 0x00000004fb447825 */ /* 0x000fc600078e0244 */
[----:B------:R1:W-:Y:S04]  /*12440*/  LDGSTS.E [R243+0x50004], desc[UR8][R100.64], !P0 ;  /* 0x5000400064f37fae */ /* 0x0003e8000c121848 */
[----:B-1----:R-:W4:Y:S01]  /*12450*/  LDL.LU.64 R16, [R1+0xa70] ;  /* 0x000a700001107983 */ /* 0x002f220000300a00 */
[----:B------:R-:W-:-:S03]  /*12460*/  IMAD.WIDE R18, R251, 0x4, R226 ;  /* 0x00000004fb127825 */ /* 0x000fc600078e02e2 */
[----:B------:R-:W-:Y:S04]  /*12470*/  STL.64 [R1+0x1600], R84 ;  /* 0x0016005401007387 */ /* 0x000fe80000100a00 */
[----:B------:R-:W4:Y:S04]  /*12480*/  LDL.LU.64 R226, [R1+0xa68] ;  /* 0x000a680001e27983 */ /* 0x000f280000300a00 */
[----:B------:R1:W-:Y:S04]  /*12490*/  STL.64 [R1+0x15f8], R68 ;  /* 0x0015f84401007387 */ /* 0x0003e80000100a00 */
[----:B------:R1:W-:Y:S04]  /*124a0*/  LDGSTS.E [R243+0x54004], desc[UR8][R84.64], !P0 ;  /* 0x5400400054f37fae */ /* 0x0003e8000c121848 */
[----:B------:R3:W-:Y:S04]  /*124b0*/  STL.64 [R1+0x15f0], R18 ;  /* 0x0015f01201007387 */ /* 0x0007e80000100a00 */
[----:B------:R-:W-:Y:S04]  /*124c0*/  LDGSTS.E [R243+0x58004], desc[UR8][R68.64], !P0 ;  /* 0x5800400044f37fae */ /* 0x000fe8000c121848 */
[----:B------:R3:W-:Y:S01]  /*124d0*/  LDGSTS.E [R243+0x5c004], desc[UR8][R18.64], !P0 ;  /* 0x5c00400012f37fae */ /* 0x0007e2000c121848 */
[----:B------:R-:W-:-:S03]  /*124e0*/  IMAD.WIDE R100, R251, 0x4, R20 ;  /* 0x00000004fb647825 */ /* 0x000fc600078e0214 */
[----:B-1----:R-:W4:Y:S01]  /*124f0*/  LDL.LU.64 R68, [R1+0x760] ;  /* 0x0007600001447983 */ /* 0x002f220000300a00 */
[----:B------:R-:W-:-:S03]  /*12500*/  IMAD.WIDE R84, R251, 0x4, R98 ;  /* 0x00000004fb547825 */ /* 0x000fc600078e0262 */
[----:B------:R-:W4:Y:S04]  /*12510*/  LDL.LU.64 R20, [R1+0x758] ;  /* 0x0007580001147983 */ /* 0x000f280000300a00 */
[----:B------:R-:W-:Y:S04]  /*12520*/  STL.64 [R1+0x15e8], R100 ;  /* 0x0015e86401007387 */ /* 0x000fe80000100a00 */
[----:B------:R-:W4:Y:S04]  /*12530*/  LDL.LU.64 R248, [R1+0x750] ;  /* 0x0007500001f87983 */ /* 0x000f280000300a00 */
[----:B------:R1:W-:Y:S04]  /*12540*/  STL.64 [R1+0x15e0], R84 ;  /* 0x0015e05401007387 */ /* 0x0003e80000100a00 */
[----:B------:R-:W4:Y:S04]  /*12550*/  LDL.LU.64 R98, [R1+0x748] ;  /* 0x0007480001627983 */ /* 0x000f280000300a00 */
[----:B------:R-:W-:Y:S04]  /*12560*/  LDGSTS.E [R243+0x50008], desc[UR8][R100.64], !P3 ;  /* 0x5000800064f37fae */ /* 0x000fe8000d921848 */
[----:B------:R-:W-:Y:S01]  /*12570*/  LDGSTS.E [R243+0x54008], desc[UR8][R84.64], !P3 ;  /* 0x5400800054f37fae */ /* 0x000fe2000d921848 */
[----:B---3--:R-:W-:-:S04]  /*12580*/  IMAD.WIDE R52, R251, 0x4, R52 ;  /* 0x00000004fb347825 */ /* 0x008fc800078e0234 */
[C---:B------:R-:W-:Y:S01]  /*12590*/  IMAD.WIDE R18, R251.reuse, 0x4, R116 ;  /* 0x00000004fb127825 */ /* 0x040fe200078e0274 */
[----:B------:R3:W-:Y:S04]  /*125a0*/  STL.64 [R1+0x15d8], R52 ;  /* 0x0015d83401007387 */ /* 0x0007e80000100a00 */
[----:B------:R3:W-:Y:S04]  /*125b0*/  STL.64 [R1+0x15d0], R18 ;  /* 0x0015d01201007387 */ /* 0x0007e80000100a00 */
[----:B------:R-:W-:Y:S01]  /*125c0*/  LDGSTS.E [R243+0x58008], desc[UR8][R52.64], !P3 ;  /* 0x5800800034f37fae */ /* 0x000fe2000d921848 */
[----:B--2---:R-:W-:-:S03]  /*125d0*/  IMAD.WIDE R210, R251, 0x4, R210 ;  /* 0x00000004fbd27825 */ /* 0x004fc600078e02d2 */
[----:B-1----:R-:W2:Y:S01]  /*125e0*/  LDL.LU.64 R84, [R1+0x740] ;  /* 0x0007400001547983 */ /* 0x002ea20000300a00 */
[----:B----4-:R-:W-:-:S03]  /*125f0*/  IMAD.WIDE R36, R251, 0x4, R36 ;  /* 0x00000004fb247825 */ /* 0x010fc600078e0224 */
[----:B------:R1:W-:Y:S04]  /*12600*/  LDGSTS.E [R243+0x5c008], desc[UR8][R18.64], !P3 ;  /* 0x5c00800012f37fae */ /* 0x0003e8000d921848 */
[----:B---3--:R-:W3:Y:S04]  /*12610*/  LDL.LU.64 R52, [R1+0x738] ;  /* 0x0007380001347983 */ /* 0x008ee80000300a00 */
[----:B------:R-:W-:Y:S04]  /*12620*/  STL.64 [R1+0x15c8], R210 ;  /* 0x0015c8d201007387 */ /* 0x000fe80000100a00 */
[----:B------:R-:W4:Y:S01]  /*12630*/  LDL.LU.64 R116, [R1+0x730] ;  /* 0x0007300001747983 */ /* 0x000f220000300a00 */
[----:B-1----:R-:W-:-:S03]  /*12640*/  IMAD.WIDE R18, R251, 0x4, R16 ;  /* 0x00000004fb127825 */ /* 0x002fc600078e0210 */
[----:B------:R1:W-:Y:S04]  /*12650*/  STL.64 [R1+0x15c0], R36 ;  /* 0x0015c02401007387 */ /* 0x0003e80000100a00 */
[----:B------:R-:W4:Y:S01]  /*12660*/  LDL.LU.64 R100, [R1+0x728] ;  /* 0x0007280001647983 */ /* 0x000f220000300a00 */
[----:B------:R-:W-:-:S03]  /*12670*/  IMAD.WIDE R16, R251, 0x4, R226 ;  /* 0x00000004fb107825 */ /* 0x000fc600078e02e2 */
[----:B------:R-:W-:Y:S04]  /*12680*/  LDGSTS.E [R243+0x5000c], desc[UR8][R210.64], !P4 ;  /* 0x5000c000d2f37fae */ /* 0x000fe8000e121848 */
[----:B------:R1:W-:Y:S04]  /*12690*/  STL.64 [R1+0x15b8], R18 ;  /* 0x0015b81201007387 */ /* 0x0003e80000100a00 */
[----:B------:R-:W-:Y:S04]  /*126a0*/  LDGSTS.E [R243+0x5400c], desc[UR8][R36.64], !P4 ;  /* 0x5400c00024f37fae */ /* 0x000fe8000e121848 */
[----:B------:R1:W-:Y:S01]  /*126b0*/  STL.64 [R1+0x15b0], R16 ;  /* 0x0015b01001007387 */ /* 0x0003e20000100a00 */
[----:B------:R-:W-:-:S03]  /*126c0*/  ISETP.GE.U32.AND P5, PT, R12, 0x7ffffec0, PT ;  /* 0x7ffffec00c00780c */ /* 0x000fc60003fa6070 */
[----:B------:R1:W-:Y:S04]  /*126d0*/  LDGSTS.E [R243+0x5800c], desc[UR8][R18.64], !P4 ;  /* 0x5800c00012f37fae */ /* 0x0003e8000e121848 */
[----:B-1----:R-:W4:Y:S04]  /*126e0*/  LDL.LU.64 R36, [R1+0x720] ;  /* 0x0007200001247983 */ /* 0x002f280000300a00 */
[----:B------:R-:W4:Y:S04]  /*126f0*/  LDL.LU.64 R226, [R1+0x718] ;  /* 0x0007180001e27983 */ /* 0x000f280000300a00 */
[----:B------:R-:W4:Y:S01]  /*12700*/  LDL.LU.64 R210, [R1+0x710] ;  /* 0x0007100001d27983 */ /* 0x000f220000300a00 */
[----:B------:R-:W-:Y:S01]  /*12710*/  IADD3 R12, R13, -0xc2, RZ ;  /* 0xffffff3e0d0c7810 */ /* 0x000fe20007ffe0ff */
[C---:B------:R-:W-:Y:S01]  /*12720*/  IMAD.WIDE R68, R251.reuse, 0x4, R68 ;  /* 0x00000004fb447825 */ /* 0x040fe200078e0244 */
[----:B------:R-:W1:Y:S01]  /*12730*/  LDC R13, c[0x0][0x230] ;  /* 0x00008c00ff0d7b82 */ /* 0x000e620000000800 */
[----:B------:R1:W-:Y:S02]  /*12740*/  LDGSTS.E [R243+0x5c00c], desc[UR8][R16.64], !P4 ;  /* 0x5c00c00010f37fae */ /* 0x0003e4000e121848 */
[C---:B------:R-:W-:Y:S01]  /*12750*/  IMAD.WIDE R20, R251.reuse, 0x4, R20 ;  /* 0x00000004fb147825 */ /* 0x040fe200078e0214 */
[----:B------:R-:W-:Y:S01]  /*12760*/  ISETP.GE.U32.AND P6, PT, R12, 0x7ffffebf, PT ;  /* 0x7ffffebf0c00780c */ /* 0x000fe20003fc6070 */
[----:B------:R1:W-:Y:S02]  /*12770*/  STL.64 [R1+0x12a8], R68 ;  /* 0x0012a84401007387 */ /* 0x0003e40000100a00 */
[----:B------:R-:W-:-:S02]  /*12780*/  IMAD.WIDE R18, R251, 0x4, R248 ;  /* 0x00000004fb127825 */ /* 0x000fc400078e02f8 */
[----:B------:R1:W-:Y:S04]  /*12790*/  STL.64 [R1+0x12a0], R20 ;  /* 0x0012a01401007387 */ /* 0x0003e80000100a00 */
[----:B------:R-:W-:Y:S01]  /*127a0*/  LDGSTS.E [R243+0x60000], desc[UR8][R68.64], !P5 ;  /* 0x6000000044f37fae */ /* 0x000fe2000e921848 */
[----:B-1----:R-:W-:-:S03]  /*127b0*/  IMAD.WIDE R16, R251, 0x4, R98 ;  /* 0x00000004fb107825 */ /* 0x002fc600078e0262 */
[----:B------:R4:W-:Y:S04]  /*127c0*/  STL.64 [R1+0x1298], R18 ;  /* 0x0012981201007387 */ /* 0x0009e80000100a00 */
[----:B------:R-:W4:Y:S04]  /*127d0*/  LDL.LU.64 R248, [R1+0x708] ;  /* 0x0007080001f87983 */ /* 0x000f280000300a00 */
[----:B------:R-:W-:Y:S04]  /*127e0*/  LDGSTS.E [R243+0x64000], desc[UR8][R20.64], !P5 ;  /* 0x6400000014f37fae */ /* 0x000fe8000e921848 */
[----:B------:R1:W-:Y:S04]  /*127f0*/  STL.64 [R1+0x1290], R16 ;  /* 0x0012901001007387 */ /* 0x0003e80000100a00 */
[----:B------:R4:W-:Y:S04]  /*12800*/  LDGSTS.E [R243+0x68000], desc[UR8][R18.64], !P5 ;  /* 0x6800000012f37fae */ /* 0x0009e8000e921848 */
[----:B------:R-:W4:Y:S04]  /*12810*/  LDL.LU.64 R68, [R1+0x700] ;  /* 0x0007000001447983 */ /* 0x000f280000300a00 */
[----:B------:R-:W4:Y:S04]  /*12820*/  LDL.LU.64 R20, [R1+0x6f8] ;  /* 0x0006f80001147983 */ /* 0x000f280000300a00 */
[----:B------:R-:W4:Y:S04]  /*12830*/  LDL.LU.64 R98, [R1+0x6f0] ;  /* 0x0006f00001627983 */ /* 0x000f280000300a00 */
[----:B------:R1:W-:Y:S01]  /*12840*/  LDGSTS.E [R243+0x6c000], desc[UR8][R16.64], !P5 ;  /* 0x6c00000010f37fae */ /* 0x0003e2000e921848 */
[----:B--2---:R-:W-:-:S04]  /*12850*/  IMAD.WIDE R84, R251, 0x4, R84 ;  /* 0x00000004fb547825 */ /* 0x004fc800078e0254 */
[C---:B---3--:R-:W-:Y:S01]  /*12860*/  IMAD.WIDE R52, R251.reuse, 0x4, R52 ;  /* 0x00000004fb347825 */ /* 0x048fe200078e0234 */
[----:B------:R2:W-:Y:S03]  /*12870*/  STL.64 [R1+0x1288], R84 ;  /* 0x0012885401007387 */ /* 0x0005e60000100a00 */
[C---:B----4-:R-:W-:Y:S01]  /*12880*/  IMAD.WIDE R18, R251.reuse, 0x4, R116 ;  /* 0x00000004fb127825 */ /* 0x050fe200078e0274 */
[----:B------:R-:W-:Y:S04]  /*12890*/  STL.64 [R1+0x1280], R52 ;  /* 0x0012803401007387 */ /* 0x000fe80000100a00 */
[----:B------:R3:W-:Y:S01]  /*128a0*/  STL.64 [R1+0x1278], R18 ;  /* 0x0012781201007387 */ /* 0x0007e20000100a00 */
[----:B-1----:R-:W-:-:S03]  /*128b0*/  IMAD.WIDE R16, R251, 0x4, R100 ;  /* 0x00000004fb107825 */ /* 0x002fc600078e0264 */
[----:B------:R2:W-:Y:S04]  /*128c0*/  LDGSTS.E [R243+0x60004], desc[UR8][R84.64], !P6 ;  /* 0x6000400054f37fae */ /* 0x0005e8000f121848 */
[----:B------:R-:W4:Y:S04]  /*128d0*/  LDL.LU.64 R100, [R1+0x6e8] ;  /* 0x0006e80001647983 */ /* 0x000f280000300a00 */
[----:B------:R-:W-:Y:S04]  /*128e0*/  LDGSTS.E [R243+0x64004], desc[UR8][R52.64], !P6 ;  /* 0x6400400034f37fae */ /* 0x000fe8000f121848 */
[----:B------:R3:W-:Y:S04]  /*128f0*/  LDGSTS.E [R243+0x68004], desc[UR8][R18.64], !P6 ;  /* 0x6800400012f37fae */ /* 0x0007e8000f121848 */
[----:B------:R1:W-:Y:S01]  /*12900*/  STL.64 [R1+0x1270], R16 ;  /* 0x0012701001007387 */ /* 0x0003e20000100a00 */
[----:B------:R-:W-:-:S02]  /*12910*/  VIADD R12, R15, 0xffffff3d ;  /* 0xffffff3d0f0c7836 */ /* 0x000fc40000000000 */
[----:B------:R-:W4:Y:S01]  /*12920*/  LDC R15, c[0x0][0x230] ;  /* 0x00008c00ff0f7b82 */ /* 0x000f220000000800 */
[----:B------:R1:W-:Y:S01]  /*12930*/  LDGSTS.E [R243+0x6c004], desc[UR8][R16.64], !P6 ;  /* 0x6c00400010f37fae */ /* 0x0003e2000f121848 */
[----:B------:R-:W-:-:S04]  /*12940*/  IMAD.WIDE R116, R251, 0x4, R36 ;  /* 0x00000004fb747825 */ /* 0x000fc800078e0224 */
[----:B--2---:R-:W-:-:S04]  /*12950*/  IMAD.WIDE R84, R251, 0x4, R226 ;  /* 0x00000004fb547825 */ /* 0x004fc800078e02e2 */
[----:B---3--:R-:W-:Y:S02]  /*12960*/  IMAD.WIDE R18, R251, 0x4, R210 ;  /* 0x00000004fb127825 */ /* 0x008fe400078e02d2 */
[----:B------:R-:W2:Y:S04]  /*12970*/  LDL.LU.64 R210, [R1+0x3e0] ;  /* 0x0003e00001d27983 */ /* 0x000ea80000300a00 */
[----:B------:R3:W-:Y:S04]  /*12980*/  STL.64 [R1+0x1268], R116 ;  /* 0x0012687401007387 */ /* 0x0007e80000100a00 */
[----:B------:R-:W2:Y:S04]  /*12990*/  LDL.LU.64 R52, [R1+0x3d8] ;  /* 0x0003d80001347983 */ /* 0x000ea80000300a00 */
[----:B------:R3:W-:Y:S04]  /*129a0*/  STL.64 [R1+0x1260], R84 ;  /* 0x0012605401007387 */ /* 0x0007e80000100a00 */
[----:B------:R-:W2:Y:S04]  /*129b0*/  LDL.LU.64 R36, [R1+0x3d0] ;  /* 0x0003d00001247983 */ /* 0x000ea80000300a00 */
[----:B------:R-:W-:Y:S04]  /*129c0*/  STL.64 [R1+0x1258], R18 ;  /* 0x0012581201007387 */ /* 0x000fe80000100a00 */
[----:B------:R-:W2:Y:S01]  /*129d0*/  LDL.LU.64 R226, [R1+0x3c8] ;  /* 0x0003c80001e27983 */ /* 0x000ea20000300a00 */
[----:B------:R-:W-:-:S02]  /*129e0*/  ISETP.GE.U32.AND P1, PT, R12, 0x7ffffebe, PT ;  /* 0x7ffffebe0c00780c */ /* 0x000fc40003f26070 */
[----:B------:R-:W-:Y:S01]  /*129f0*/  IADD3 R12, R14, -0xc4, RZ ;  /* 0xffffff3c0e0c7810 */ /* 0x000fe20007ffe0ff */
[----:B-1----:R-:W-:Y:S01]  /*12a00*/  IMAD.WIDE R16, R251, 0x4, R248 ;  /* 0x00000004fb107825 */ /* 0x002fe200078e02f8 */
[----:B------:R-:W1:Y:S02]  /*12a10*/  LDC R14, c[0x0][0x230] ;  /* 0x00008c00ff0e7b82 */ /* 0x000e640000000800 */
[----:B------:R-:W-:Y:S01]  /*12a20*/  ISETP.GE.U32.AND P0, PT, R12, 0x7ffffebd, PT ;  /* 0x7ffffebd0c00780c */ /* 0x000fe20003f06070 */
[----:B------:R-:W-:Y:S01]  /*12a30*/  VIADD R12, R13, 0xffffff1f ;  /* 0xffffff1f0d0c7836 */ /* 0x000fe20000000000 */
[----:B------:R3:W-:Y:S05]  /*12a40*/  STL.64 [R1+0x1250], R16 ;  /* 0x0012501001007387 */ /* 0x0007ea0000100a00 */
[----:B------:R-:W-:Y:S01]  /*12a50*/  LDGSTS.E [R243+0x60008], desc[UR8][R116.64], !P1 ;  /* 0x6000800074f37fae */ /* 0x000fe2000c921848 */
[----:B------:R-:W1:Y:S03]  /*12a60*/  LDC R13, c[0x0][0x230] ;  /* 0x00008c00ff0d7b82 */ /* 0x000e660000000800 */
[----:B------:R3:W-:Y:S01]  /*12a70*/  LDGSTS.E [R243+0x64008], desc[UR8][R84.64], !P1 ;  /* 0x6400800054f37fae */ /* 0x0007e2000c921848 */
[----:B------:R-:W-:-:S03]  /*12a80*/  ISETP.GE.U32.AND P3, PT, R12, 0x7ffffea0, PT ;  /* 0x7ffffea00c00780c */ /* 0x000fc60003f66070 */
[----:B------:R4:W-:Y:S04]  /*12a90*/  LDGSTS.E [R243+0x68008], desc[UR8][R18.64], !P1 ;  /* 0x6800800012f37fae */ /* 0x0009e8000c921848 */
[----:B---3--:R-:W3:Y:S01]  /*12aa0*/  LDL.LU.64 R116, [R1+0x3c0] ;  /* 0x0003c00001747983 */ /* 0x008ee20000300a00 */
[----:B------:R-:W-:-:S03]  /*12ab0*/  IMAD.WIDE R84, R251, 0x4, R68 ;  /* 0x00000004fb547825 */ /* 0x000fc600078e0244 */
[----:B------:R-:W-:Y:S01]  /*12ac0*/  LDGSTS.E [R243+0x6c008], desc[UR8][R16.64], !P1 ;  /* 0x6c00800010f37fae */ /* 0x000fe2000c921848 */
[----:B------:R-:W-:-:S03]  /*12ad0*/  IMAD.WIDE R68, R251, 0x4, R20 ;  /* 0x00000004fb447825 */ /* 0x000fc600078e0214 */
[----:B------:R4:W-:Y:S01]  /*12ae0*/  STL.64 [R1+0x1248], R84 ;  /* 0x0012485401007387 */ /* 0x0009e20000100a00 */
[----:B------:R-:W-:-:S03]  /*12af0*/  IMAD.WIDE R20, R251, 0x4, R98 ;  /* 0x00000004fb147825 */ /* 0x000fc600078e0262 */
[----:B------:R-:W-:Y:S04]  /*12b00*/  LDGSTS.E [R243+0x6000c], desc[UR8][R84.64], !P0 ;  /* 0x6000c00054f37fae */ /* 0x000fe8000c121848 */
[----:B------:R-:W3:Y:S04]  /*12b10*/  LDL.LU.64 R98, [R1+0x3b8] ;  /* 0x0003b80001627983 */ /* 0x000ee80000300a00 */
[----:B------:R1:W-:Y:S04]  /*12b20*/  STL.64 [R1+0x1240], R68 ;  /* 0x0012404401007387 */ /* 0x0003e80000100a00 */
[----:B------:R-:W3:Y:S04]  /*12b30*/  LDL.LU.64 R16, [R1+0x3b0] ;  /* 0x0003b00001107983 */ /* 0x000ee80000300a00 */
[----:B------:R1:W-:Y:S04]  /*12b40*/  STL.64 [R1+0x1238], R20 ;  /* 0x0012381401007387 */ /* 0x0003e80000100a00 */
[----:B------:R-:W3:Y:S04]  /*12b50*/  LDL.LU.64 R248, [R1+0x3a8] ;  /* 0x0003a80001f87983 */ /* 0x000ee80000300a00 */
[----:B------:R-:W-:Y:S04]  /*12b60*/  LDGSTS.E [R243+0x6400c], desc[UR8][R68.64], !P0 ;  /* 0x6400c00044f37fae */ /* 0x000fe8000c121848 */
[----:B------:R-:W-:Y:S01]  /*12b70*/  LDGSTS.E [R243+0x6800c], desc[UR8][R20.64], !P0 ;  /* 0x6800c00014f37fae */ /* 0x000fe2000c121848 */
[----:B----4-:R-:W-:-:S05]  /*12b80*/  IMAD.WIDE R18, R251, 0x4, R100 ;  /* 0x00000004fb127825 */ /* 0x010fca00078e0264 */
[----:B------:R4:W-:Y:S04]  /*12b90*/  STL.64 [R1+0x1230], R18 ;  /* 0x0012301201007387 */ /* 0x0009e80000100a00 */
[----:B------:R-:W3:Y:S04]  /*12ba0*/  LDL.LU.64 R100, [R1+0x3a0] ;  /* 0x0003a00001647983 */ /* 0x000ee80000300a00 */
[----:B------:R-:W3:Y:S04]  /*12bb0*/  LDL.LU.64 R84, [R1+0x398] ;  /* 0x0003980001547983 */ /* 0x000ee80000300a00 */
[----:B------:R4:W-:Y:S04]  /*12bc0*/  LDGSTS.E [R243+0x6c00c], desc[UR8][R18.64], !P0 ;  /* 0x6c00c00012f37fae */ /* 0x0009e8000c121848 */
[----:B-1----:R-:W3:Y:S04]  /*12bd0*/  LDL.LU.64 R68, [R1+0x390] ;  /* 0x0003900001447983 */ /* 0x002ee80000300a00 */
[----:B------:R-:W3:Y:S01]  /*12be0*/  LDL.LU.64 R20, [R1+0x388] ;  /* 0x0003880001147983 */ /* 0x000ee20000300a00 */
[----:B--2---:R-:W-:-:S04]  /*12bf0*/  IMAD.WIDE R210, R251, 0x4, R210 ;  /* 0x00000004fbd27825 */ /* 0x004fc800078e02d2 */
[C---:B------:R-:W-:Y:S01]  /*12c00*/  IMAD.WIDE R52, R251.reuse, 0x4, R52 ;  /* 0x00000004fb347825 */ /* 0x040fe200078e0234 */
[----:B------:R-:W-:Y:S03]  /*12c10*/  STL.64 [R1+0xaa8], R210 ;  /* 0x000aa8d201007387 */ /* 0x000fe60000100a00 */
[C---:B------:R-:W-:Y:S01]  /*12c20*/  IMAD.WIDE R36, R251.reuse, 0x4, R36 ;  /* 0x00000004fb247825 */ /* 0x040fe200078e0224 */
[----:B------:R1:W-:Y:S04]  /*12c30*/  STL.64 [R1+0xaa0], R52 ;  /* 0x000aa03401007387 */ /* 0x0003e80000100a00 */
[----:B------:R-:W-:Y:S01]  /*12c40*/  LDGSTS.E [R243+0x70000], desc[UR8][R210.64], !P3 ;  /* 0x70000000d2f37fae */ /* 0x000fe2000d921848 */
[----:B----4-:R-:W-:-:S03]  /*12c50*/  IMAD.WIDE R18, R251, 0x4, R226 ;  /* 0x00000004fb127825 */ /* 0x010fc600078e02e2 */
[----:B------:R2:W-:Y:S04]  /*12c60*/  STL.64 [R1+0x3d0], R36 ;  /* 0x0003d02401007387 */ /* 0x0005e80000100a00 */
[----:B------:R-:W-:Y:S04]  /*12c70*/  LDGSTS.E [R243+0x74000], desc[UR8][R52.64], !P3 ;  /* 0x7400000034f37fae */ /* 0x000fe8000d921848 */
[----:B------:R4:W-:Y:S04]  /*12c80*/  STL.64 [R1+0x3c8], R18 ;  /* 0x0003c81201007387 */ /* 0x0009e80000100a00 */
[----:B------:R-:W-:Y:S04]  /*12c90*/  LDGSTS.E [R243+0x78000], desc[UR8][R36.64], !P3 ;  /* 0x7800000024f37fae */ /* 0x000fe8000d921848 */
[----:B-1----:R-:W4:Y:S01]  /*12ca0*/  LDL.LU.64 R52, [R1+0x380] ;  /* 0x0003800001347983 */ /* 0x002f220000300a00 */
[----:B------:R-:W-:-:S02]  /*12cb0*/  IADD3 R12, R15, -0xe2, RZ ;  /* 0xffffff1e0f0c7810 */ /* 0x000fc40007ffe0ff */
[----:B------:R-:W1:Y:S01]  /*12cc0*/  LDC R15, c[0x0][0x230] ;  /* 0x00008c00ff0f7b82 */ /* 0x000e620000000800 */
[----:B------:R4:W-:Y:S04]  /*12cd0*/  LDGSTS.E [R243+0x7c000], desc[UR8][R18.64], !P3 ;  /* 0x7c00000012f37fae */ /* 0x0009e8000d921848 */
[----:B--2---:R-:W2:Y:S04]  /*12ce0*/  LDL.LU.64 R36, [R1+0x378] ;  /* 0x0003780001247983 */ /* 0x004ea80000300a00 */
[----:B------:R-:W2:Y:S04]  /*12cf0*/  LDL.LU.64 R226, [R1+0x370] ;  /* 0x0003700001e27983 */ /* 0x000ea80000300a00 */
[----:B------:R-:W2:Y:S01]  /*12d00*/  LDL.LU.64 R210, [R1+0x368] ;  /* 0x0003680001d27983 */ /* 0x000ea20000300a00 */
[----:B------:R-:W-:Y:S01]  /*12d10*/  ISETP.GE.U32.AND P4, PT, R12, 0x7ffffe9f, PT ;  /* 0x7ffffe9f0c00780c */ /* 0x000fe20003f86070 */
[----:B------:R-:W-:-:S02]  /*12d20*/  VIADD R12, R14, 0xffffff1d ;  /* 0xffffff1d0e0c7836 */ /* 0x000fc40000000000 */
[----:B------:R-:W3:Y:S03]  /*12d30*/  LDC R14, c[0x0][0x230] ;  /* 0x00008c00ff0e7b82 */ /* 0x000ee60000000800 */
[----:B------:R-:W-:Y:S02]  /*12d40*/  ISETP.GE.U32.AND P5, PT, R12, 0x7ffffe9e, PT ;  /* 0x7ffffe9e0c00780c */ /* 0x000fe40003fa6070 */
[----:B------:R-:W-:-:S03]  /*12d50*/  IADD3 R12, R13, -0xe4, RZ ;  /* 0xffffff1c0d0c7810 */ /* 0x000fc60007ffe0ff */
[----:B------:R-:W4:Y:S01]  /*12d60*/  LDC R13, c[0x0][0x230] ;  /* 0x00008c00ff0d7b82 */ /* 0x000f220000000800 */
[----:B------:R-:W-:Y:S01]  /*12d70*/  ISETP.GE.U32.AND P6, PT, R12, 0x7ffffe9d, PT ;  /* 0x7ffffe9d0c00780c */ /* 0x000fe20003fc6070 */
[----:B-1----:R-:W-:-:S06]  /*12d80*/  VIADD R12, R15, 0xffffff7b ;  /* 0xffffff7b0f0c7836 */ /* 0x002fcc0000000000 */
[----:B------:R-:W1:Y:S01]  /*12d90*/  LDC R15, c[0x0][0x230] ;  /* 0x00008c00ff0f7b82 */ /* 0x000e620000000800 */
[----:B------:R-:W-:Y:S02]  /*12da0*/  ISETP.GE.U32.AND P1, PT, R12, 0x7ffffefc, PT ;  /* 0x7ffffefc0c00780c */ /* 0x000fe40003f26070 */
[----:B---3--:R-:W-:-:S05]  /*12db0*/  IADD3 R12, R14, -0x86, RZ ;  /* 0xffffff7a0e0c7810 */ /* 0x008fca0007ffe0ff */
[----:B------:R-:W3:Y:S01]  /*12dc0*/  LDC R14, c[0x0][0x230] ;  /* 0x00008c00ff0e7b82 */ /* 0x000ee20000000800 */
[----:B------:R-:W-:Y:S01]  /*12dd0*/  IMAD.WIDE R116, R251, 0x4, R116 ;  /* 0x00000004fb747825 */ /* 0x000fe200078e0274 */
[----:B------:R-:W-:-:S03]  /*12de0*/  ISETP.GE.U32.AND P0, PT, R12, 0x7ffffefb, PT ;  /* 0x7ffffefb0c00780c */ /* 0x000fc60003f06070 */
[----:B------:R-:W-:Y:S01]  /*12df0*/  IMAD.WIDE R98, R251, 0x4, R98 ;  /* 0x00000004fb627825 */ /* 0x000fe200078e0262 */
[----:B------:R1:W-:Y:S03]  /*12e00*/  LDGSTS.E [R243+0x70004], desc[UR8][R116.64], !P4 ;  /* 0x7000400074f37fae */ /* 0x0003e6000e121848 */
[----:B----4-:R-:W-:Y:S02]  /*12e10*/  VIADD R12, R13, 0xffffff79 ;  /* 0xffffff790d0c7836 */ /* 0x010fe40000000000 */
[C---:B------:R-:W-:Y:S01]  /*12e20*/  IMAD.WIDE R18, R251.reuse, 0x4, R16 ;  /* 0x00000004fb127825 */ /* 0x040fe200078e0210 */
[----:B------:R4:W-:Y:S03]  /*12e30*/  STL.64 [R1+0x3c0], R116 ;  /* 0x0003c07401007387 */ /* 0x0009e60000100a00 */
[----:B------:R-:W-:Y:S01]  /*12e40*/  IMAD.WIDE R16, R251, 0x4, R248 ;  /* 0x00000004fb107825 */ /* 0x000fe200078e02f8 */
[----:B------:R-:W-:Y:S01]  /*12e50*/  ISETP.GE.U32.AND P3, PT, R12, 0x7ffffefa, PT ;  /* 0x7ffffefa0c00780c */ /* 0x000fe20003f66070 */
[----:B------:R4:W-:Y:S01]  /*12e60*/  STL.64 [R1+0x3b8], R98 ;  /* 0x0003b86201007387 */ /* 0x0009e20000100a00 */
[----:B-1----:R-:W-:-:S03]  /*12e70*/  IADD3 R12, R15, -0x88, RZ ;  /* 0xffffff780f0c7810 */ /* 0x002fc60007ffe0ff */
[----:B------:R1:W-:Y:S01]  /*12e80*/  LDGSTS.E [R243+0x74004], desc[UR8][R98.64], !P4 ;  /* 0x7400400062f37fae */ /* 0x0003e2000e121848 */
[----:B------:R-:W-:Y:S01]  /*12e90*/  IADD3 R252, R252, -0xa6, RZ ;  /* 0xffffff5afcfc7810 */ /* 0x000fe20007ffe0ff */
[----:B----4-:R-:W4:Y:S02]  /*12ea0*/  LDC R116, c[0x0][0x230] ;  /* 0x00008c00ff747b82 */ /* 0x010f240000000800 */
[----:B------:R3:W-:Y:S04]  /*12eb0*/  STL.64 [R1+0x3b0], R18 ;  /* 0x0003b01201007387 */ /* 0x0007e80000100a00 */
[----:B------:R3:W-:Y:S04]  /*12ec0*/  LDGSTS.E [R243+0x78004], desc[UR8][R18.64], !P4 ;  /* 0x7800400012f37fae */ /* 0x0007e8000e121848 */
[----:B------:R3:W-:Y:S01]  /*12ed0*/  STL.64 [R1+0x3a8], R16 ;  /* 0x0003a81001007387 */ /* 0x0007e20000100a00 */
[----:B-1----:R-:W1:Y:S03]  /*12ee0*/  LDC R98, c[0x0][0x230] ;  /* 0x00008c00ff627b82 */ /* 0x002e660000000800 */
[----:B------:R1:W-:Y:S01]  /*12ef0*/  LDGSTS.E [R243+0x7c004], desc[UR8][R16.64], !P4 ;  /* 0x7c00400010f37fae */ /* 0x0003e2000e121848 */
[----:B------:R-:W-:Y:S01]  /*12f00*/  ISETP.GE.U32.AND P4, PT, R12, 0x7ffffef9, PT ;  /* 0x7ffffef90c00780c */ /* 0x000fe20003f86070 */
[----:B---3--:R-:W-:-:S02]  /*12f10*/  VIADD R12, R14, 0xffffff5b ;  /* 0xffffff5b0e0c7836 */ /* 0x008fc40000000000 */
[----:B------:R-:W-:-:S04]  /*12f20*/  IMAD.WIDE R100, R251, 0x4, R100 ;  /* 0x00000004fb647825 */ /* 0x000fc800078e0264 */
[C---:B------:R-:W-:Y:S01]  /*12f30*/  IMAD.WIDE R84, R251.reuse, 0x4, R84 ;  /* 0x00000004fb547825 */ /* 0x040fe200078e0254 */
[----:B------:R3:W-:Y:S04]  /*12f40*/  STL.64 [R1+0x3a0], R100 ;  /* 0x0003a06401007387 */ /* 0x0007e80000100a00 */
[----:B------:R3:W-:Y:S01]  /*12f50*/  LDGSTS.E [R243+0x70008], desc[UR8][R100.64], !P5 ;  /* 0x7000800064f37fae */ /* 0x0007e2000e921848 */
[----:B------:R-:W-:-:S03]  /*12f60*/  IMAD.WIDE R18, R251, 0x4, R68 ;  /* 0x00000004fb127825 */ /* 0x000fc600078e0244 */
[----:B------:R-:W-:Y:S01]  /*12f70*/  LDGSTS.E [R243+0x74008], desc[UR8][R84.64], !P5 ;  /* 0x7400800054f37fae */ /* 0x000fe2000e921848 */
[----:B-1----:R-:W-:-:S03]  /*12f80*/  IMAD.WIDE R16, R251, 0x4, R20 ;  /* 0x00000004fb107825 */ /* 0x002fc600078e0214 */
[----:B------:R1:W-:Y:S04]  /*12f90*/  LDGSTS.E [R243+0x78008], desc[UR8][R18.64], !P5 ;  /* 0x7800800012f37fae */ /* 0x0003e8000e921848 */
[----:B------:R-:W4:Y:S01]  /*12fa0*/  LDL.LU.64 R20, [R1+0xde0] ;  /* 0x000de00001147983 */ /* 0x000f220000300a00 */
[----:B---3--:R-:W3:Y:S03]  /*12fb0*/  LDC R100, c[0x0][0x230] ;  /* 0x00008c00ff647b82 */ /* 0x008ee60000000800 */
[----:B------:R1:W-:Y:S04]  /*12fc0*/  STL.64 [R1+0x398], R84 ;  /* 0x0003985401007387 */ /* 0x0003e80000100a00 */
[----:B------:R-:W3:Y:S04]  /*12fd0*/  LDL.LU.64 R248, [R1+0xdd0] ;  /* 0x000dd00001f87983 */ /* 0x000ee80000300a00 */
[----:B------:R1:W-:Y:S04]  /*12fe0*/  STL.64 [R1+0x390], R18 ;  /* 0x0003901201007387 */ /* 0x0003e80000100a00 */
[----:B------:R-:W3:Y:S04]  /*12ff0*/  LDL.LU.64 R68, [R1+0xdc8] ;  /* 0x000dc80001447983 */ /* 0x000ee80000300a00 */
[----:B------:R2:W-:Y:S04]  /*13000*/  STL.64 [R1+0x388], R16 ;  /* 0x0003881001007387 */ /* 0x0005e80000100a00 */
[----:B------:R2:W-:Y:S01]  /*13010*/  LDGSTS.E [R243+0x7c008], desc[UR8][R16.64], !P5 ;  /* 0x7c00800010f37fae */ /* 0x0005e2000e921848 */
[----:B------:R-:W-:-:S03]  /*13020*/  ISETP.GE.U32.AND P5, PT, R12, 0x7ffffedc, PT ;  /* 0x7ffffedc0c00780c */ /* 0x000fc60003fa6070 */
[----:B-1----:R-:W3:Y:S01]  /*13030*/  LDL.LU.64 R84, [R1+0xdc0] ;  /* 0x000dc00001547983 */ /* 0x002ee20000300a00 */
[----:B------:R-:W-:-:S03]  /*13040*/  IMAD.WIDE R18, R251, 0x4, R52 ;  /* 0x00000004fb127825 */ /* 0x000fc600078e0234 */
[----:B------:R-:W3:Y:S04]  /*13050*/  LDL.LU.64 R52, [R1+0xdb8] ;  /* 0x000db80001347983 */ /* 0x000ee80000300a00 */
[----:B------:R-:W-:Y:S01]  /*13060*/  LDGSTS.E [R243+0x7000c], desc[UR8][R18.64], !P6 ;  /* 0x7000c00012f37fae */ /* 0x000fe2000f121848 */
[----:B--2---:R-:W-:-:S03]  /*13070*/  IMAD.WIDE R16, R251, 0x4, R36 ;  /* 0x00000004fb107825 */ /* 0x004fc600078e0224 */
[----:B------:R-:W2:Y:S01]  /*13080*/  LDL.LU.64 R36, [R1+0xdb0] ;  /* 0x000db00001247983 */ /* 0x000ea20000300a00 */
[----:B------:R-:W-:-:S03]  /*13090*/  IMAD.WIDE R14, R251, 0x4, R226 ;  /* 0x00000004fb0e7825 */ /* 0x000fc600078e02e2 */
[----:B------:R-:W-:Y:S01]  /*130a0*/  LDGSTS.E [R243+0x7400c], desc[UR8][R16.64], !P6 ;  /* 0x7400c00010f37fae */ /* 0x000fe2000f121848 */
[----:B------:R-:W-:-:S03]  /*130b0*/  IMAD.WIDE R12, R251, 0x4, R210 ;  /* 0x00000004fb0c7825 */ /* 0x000fc600078e02d2 */
[----:B------:R-:W2:Y:S04]  /*130c0*/  LDL.LU.64 R210, [R1+0xda8] ;  /* 0x000da80001d27983 */ /* 0x000ea80000300a00 */
[----:B------:R-:W2:Y:S04]  /*130d0*/  LDL.LU.64 R226, [R1+0xda0] ;  /* 0x000da00001e27983 */ /* 0x000ea80000300a00 */
[----:B------:R1:W-:Y:S04]  /*130e0*/  STL.64 [R1+0x20e8], R18 ;  /* 0x0020e81201007387 */ /* 0x0003e80000100a00 */
[----:B------:R3:W-:Y:S04]  /*130f0*/  LDGSTS.E [R243+0x7800c], desc[UR8][R14.64], !P6 ;  /* 0x7800c0000ef37fae */ /* 0x0007e8000f121848 */
[----:B------:R3:W-:Y:S04]  /*13100*/  LDGSTS.E [R243+0x7c00c], desc[UR8][R12.64], !P6 ;  /* 0x7c00c0000cf37fae */ /* 0x0007e8000f121848 */
[----:B-1----:R-:W2:Y:S04]  /*13110*/  LDL.LU.64 R18, [R1+0xdd8] ;  /* 0x000dd80001127983 */ /* 0x002ea80000300a00 */
[----:B------:R-:W-:Y:S04]  /*13120*/  STL.64 [R1+0x20f0], R16 ;  /* 0x0020f01001007387 */ /* 0x000fe80000100a00 */
[----:B------:R3:W-:Y:S04]  /*13130*/  STL.64 [R1+0x20f8], R14 ;  /* 0x0020f80e01007387 */ /* 0x0007e80000100a00 */
[----:B------:R1:W-:Y:S01]  /*13140*/  STL.64 [R1+0x2100], R12 ;  /* 0x0021000c01007387 */ /* 0x0003e20000100a00 */
[----:B------:R-:W-:Y:S01]  /*13150*/  ISETP.GE.U32.AND P6, PT, R252, 0x7ffffedb, PT ;  /* 0x7ffffedbfc00780c */ /* 0x000fe20003fc6070 */
[----:B------:R-:W-:-:S02]  /*13160*/  VIADD R252, R98, 0xffffff59 ;  /* 0xffffff5962fc7836 */ /* 0x000fc40000000000 */
[----:B----4-:R-:W-:-:S05]  /*13170*/  IMAD.WIDE R20, R251, 0x4, R20 ;  /* 0x00000004fb147825 */ /* 0x010fca00078e0214 */
[----:B------:R4:W-:Y:S01]  /*13180*/  STL.64 [R1+0x1990], R20 ;  /* 0x0019901401007387 */ /* 0x0009e20000100a00 */
[----:B---3--:R-:W-:-:S03]  /*13190*/  IMAD.WIDE R14, R251, 0x4, R248 ;  /* 0x00000004fb0e7825 */ /* 0x008fc600078e02f8 */
[----:B------:R-:W-:Y:S01]  /*131a0*/  LDGSTS.E [R242+0x40000], desc[UR8][R20.64], !P1 ;  /* 0x4000000014f27fae */ /* 0x000fe2000c921848 */
[----:B-1----:R-:W-:-:S03]  /*131b0*/  IMAD.WIDE R12, R251, 0x4, R68 ;  /* 0x00000004fb0c7825 */ /* 0x002fc600078e0244 */
[----:B------:R-:W3:Y:S01]  /*131c0*/  LDL.LU.64 R68, [R1+0xd98] ;  /* 0x000d980001447983 */ /* 0x000ee20000300a00 */
[----:B------:R-:W-:-:S04]  /*131d0*/  IMAD.WIDE R84, R251, 0x4, R84 ;  /* 0x00000004fb547825 */ /* 0x000fc800078e0254 */
[----:B------:R-:W-:-:S04]  /*131e0*/  IMAD.WIDE R52, R251, 0x4, R52 ;  /* 0x00000004fb347825 */ /* 0x000fc800078e0234 */
[----:B--2---:R-:W-:-:S04]  /*131f0*/  IMAD.WIDE R36, R251, 0x4, R36 ;  /* 0x00000004fb247825 */ /* 0x004fc800078e0224 */
[----:B------:R-:W-:-:S05]  /*13200*/  IMAD.WIDE R16, R251, 0x4, R18 ;  /* 0x00000004fb107825 */ /* 0x000fca00078e0212 */
[----:B------:R1:W-:Y:S04]  /*13210*/  STL.64 [R1+0x1988], R16 ;  /* 0x0019881001007387 */ /* 0x0003e80000100a00 */
[----:B------:R-:W2:Y:S04]  /*13220*/  LDL.LU.64 R18, [R1+0xd90] ;  /* 0x000d900001127983 */ /* 0x000ea80000300a00 */
[----:B------:R1:W-:Y:S04]  /*13230*/  STL.64 [R1+0x1980], R14 ;  /* 0x0019800e01007387 */ /* 0x0003e80000100a00 */
[----:B------:R-:W2:Y:S04]  /*13240*/  LDL.LU.64 R248, [R1+0xd88] ;  /* 0x000d880001f87983 */ /* 0x000ea80000300a00 */
[----:B------:R1:W-:Y:S04]  /*13250*/  STL.64 [R1+0x1978], R12 ;  /* 0x0019780c01007387 */ /* 0x0003e80000100a00 */
[----:B------:R-:W2:Y:S04]  /*13260*/  LDL.LU.64 R98, [R1+0xd80] ;  /* 0x000d800001627983 */ /* 0x000ea80000300a00 */
[----:B----4-:R-:W4:Y:S04]  /*13270*/  LDL.LU.64 R20, [R1+0xd78] ;  /* 0x000d780001147983 */ /* 0x010f280000300a00 */
[----:B------:R-:W-:Y:S04]  /*13280*/  LDGSTS.E [R242+0x44000], desc[UR8][R16.64], !P1 ;  /* 0x4400000010f27fae */ /* 0x000fe8000c921848 */
[----:B------:R1:W-:Y:S04]  /*13290*/  STL.64 [R1+0x1970], R84 ;  /* 0x0019705401007387 */ /* 0x0003e80000100a00 */
[----:B------:R1:W-:Y:S04]  /*132a0*/  LDGSTS.E [R242+0x48000], desc[UR8][R14.64], !P1 ;  /* 0x480000000ef27fae */ /* 0x0003e8000c921848 */
[----:B------:R1:W-:Y:S04]  /*132b0*/  STL.64 [R1+0x1968], R52 ;  /* 0x0019683401007387 */ /* 0x0003e80000100a00 */
[----:B------:R1:W-:Y:S04]  /*132c0*/  LDGSTS.E [R242+0x4c000], desc[UR8][R12.64], !P1 ;  /* 0x4c0000000cf27fae */ /* 0x0003e8000c921848 */
[----:B-1----:R-:W4:Y:S01]  /*132d0*/  LDL.LU.64 R16, [R1+0xd70] ;  /* 0x000d700001107983 */ /* 0x002f220000300a00 */
[----:B------:R-:W1:Y:S03]  /*132e0*/  LDC R15, c[0x0][0x230] ;  /* 0x00008c00ff0f7b82 */ /* 0x000e660000000800 */
[----:B------:R1:W-:Y:S01]  /*132f0*/  STL.64 [R1+0x1960], R36 ;  /* 0x0019602401007387 */ /* 0x0003e20000100a00 */
[----:B------:R-:W-:-:S03]  /*13300*/  IMAD.WIDE R12, R251, 0x4, R210 ;  /* 0x00000004fb0c7825 */ /* 0x000fc600078e02d2 */
[----:B------:R1:W-:Y:S01]  /*13310*/  LDGSTS.E [R242+0x40004], desc[UR8][R84.64], !P0 ;  /* 0x4000400054f27fae */ /* 0x0003e2000c121848 */
[----:B------:R-:W4:Y:S03]  /*13320*/  LDC R14, c[0x0][0x230] ;  /* 0x00008c00ff0e7b82 */ /* 0x000f260000000800 */
[----:B------:R-:W4:Y:S01]  /*13330*/  LDL.LU.64 R210, [R1+0xd68] ;  /* 0x000d680001d27983 */ /* 0x000f220000300a00 */
[----:B------:R-:W-:-:S03]  /*13340*/  ISETP.GE.U32.AND P1, PT, R252, 0x7ffffeda, PT ;  /* 0x7ffffedafc00780c */ /* 0x000fc60003f26070 */
[----:B------:R-:W-:Y:S01]  /*13350*/  STL.64 [R1+0x1958], R12 ;  /* 0x0019580c01007387 */ /* 0x000fe20000100a00 */
[----:B------:R-:W-:Y:S01]  /*13360*/  IADD3 R252, R100, -0xa8, RZ ;  /* 0xffffff5864fc7810 */ /* 0x000fe20007ffe0ff */
[C---:B-1----:R-:W-:Y:S02]  /*13370*/  IMAD.WIDE R84, R251.reuse, 0x4, R226 ;  /* 0x00000004fb547825 */ /* 0x042fe400078e02e2 */
[----:B------:R-:W-:Y:S04]  /*13380*/  LDGSTS.E [R242+0x44004], desc[UR8][R52.64], !P0 ;  /* 0x4400400034f27fae */ /* 0x000fe8000c121848 */
[----:B------:R-:W-:Y:S04]  /*13390*/  LDGSTS.E [R242+0x48004], desc[UR8][R36.64], !P0 ;  /* 0x4800400024f27fae */ /* 0x000fe8000c121848 */
[----:B------:R-:W-:Y:S04]  /*133a0*/  LDGSTS.E [R242+0x4c004], desc[UR8][R12.64], !P0 ;  /* 0x4c0040000cf27fae */ /* 0x000fe8000c121848 */
[----:B------:R-:W4:Y:S04]  /*133b0*/  LDL.LU.64 R52, [R1+0xa60] ;  /* 0x000a600001347983 */ /* 0x000f280000300a00 */
[----:B------:R-:W4:Y:S04]  /*133c0*/  LDL.LU.64 R36, [R1+0xa58] ;  /* 0x000a580001247983 */ /* 0x000f280000300a00 */
[----:B------:R-:W4:Y:S04]  /*133d0*/  LDL.LU.64 R100, [R1+0xa50] ;  /* 0x000a500001647983 */ /* 0x000f280000300a00 */
[----:B------:R1:W-:Y:S04]  /*133e0*/  STL.64 [R1+0x1950], R84 ;  /* 0x0019505401007387 */ /* 0x0003e80000100a00 */
[----:B------:R-:W4:Y:S04]  /*133f0*/  LDL.LU.64 R226, [R1+0xa48] ;  /* 0x000a480001e27983 */ /* 0x000f280000300a00 */
[----:B------:R1:W-:Y:S01]  /*13400*/  LDGSTS.E [R242+0x40008], desc[UR8][R84.64], !P3 ;  /* 0x4000800054f27fae */ /* 0x0003e2000d921848 */
[----:B------:R-:W-:Y:S01]  /*13410*/  ISETP.GE.U32.AND P0, PT, R252, 0x7ffffed9, PT ;  /* 0x7ffffed9fc00780c */ /* 0x000fe20003f06070 */
[----:B------:R-:W-:Y:S01]  /*13420*/  VIADD R252, R116, 0xffffff3b ;  /* 0xffffff3b74fc7836 */ /* 0x000fe20000000000 */
[----:B-1----:R-:W1:Y:S01]  /*13430*/  LDC R84, c[0x0][0x230] ;  /* 0x00008c00ff547b82 */ /* 0x002e620000000800 */
[----:B---3--:R-:W-:-:S05]  /*13440*/  IMAD.WIDE R68, R251, 0x4, R68 ;  /* 0x00000004fb447825 */ /* 0x008fca00078e0244 */
[----:B------:R3:W-:Y:S04]  /*13450*/  STL.64 [R1+0x1948], R68 ;  /* 0x0019484401007387 */ /* 0x0007e80000100a00 */
[----:B------:R-:W-:Y:S01]  /*13460*/  LDGSTS.E [R242+0x44008], desc[UR8][R68.64], !P3 ;  /* 0x4400800044f27fae */ /* 0x000fe2000d921848 */
[----:B--2---:R-:W-:-:S04]  /*13470*/  IMAD.WIDE R18, R251, 0x4, R18 ;  /* 0x00000004fb127825 */ /* 0x004fc800078e0212 */
[C---:B------:R-:W-:Y:S01]  /*13480*/  IMAD.WIDE R12, R251.reuse, 0x4, R248 ;  /* 0x00000004fb0c7825 */ /* 0x040fe200078e02f8 */
[----:B------:R4:W-:Y:S04]  /*13490*/  STL.64 [R1+0x380], R18 ;  /* 0x0003801201007387 */ /* 0x0009e80000100a00 */
[----:B------:R2:W-:Y:S01]  /*134a0*/  STL.64 [R1+0x378], R12 ;  /* 0x0003780c01007387 */ /* 0x0005e20000100a00 */
[----:B------:R-:W-:-:S03]  /*134b0*/  IMAD.WIDE R98, R251, 0x4, R98 ;  /* 0x00000004fb627825 */ /* 0x000fc600078e0262 */
[----:B------:R4:W-:Y:S04]  /*134c0*/  LDGSTS.E [R242+0x48008], desc[UR8][R18.64], !P3 ;  /* 0x4800800012f27fae */ /* 0x0009e8000d921848 */
[----:B---3--:R-:W3:Y:S04]  /*134d0*/  LDL.LU.64 R68, [R1+0xa40] ;  /* 0x000a400001447983 */ /* 0x008ee80000300a00 */
[----:B------:R2:W-:Y:S01]  /*134e0*/  LDGSTS.E [R242+0x4c008], desc[UR8][R12.64], !P3 ;  /* 0x4c0080000cf27fae */ /* 0x0005e2000d921848 */
[----:B----4-:R-:W-:-:S03]  /*134f0*/  IMAD.WIDE R18, R251, 0x4, R20 ;  /* 0x00000004fb127825 */ /* 0x010fc600078e0214 */
[----:B------:R-:W-:Y:S04]  /*13500*/  LDGSTS.E [R242+0x4000c], desc[UR8][R98.64], !P4 ;  /* 0x4000c00062f27fae */ /* 0x000fe8000e121848 */
[----:B------:R-:W4:Y:S04]  /*13510*/  LDL.LU.64 R20, [R1+0xa38] ;  /* 0x000a380001147983 */ /* 0x000f280000300a00 */
[----:B------:R1:W-:Y:S04]  /*13520*/  STL.64 [R1+0x370], R98 ;  /* 0x0003706201007387 */ /* 0x0003e80000100a00 */
[----:B------:R-:W4:Y:S01]  /*13530*/  LDL.LU.64 R248, [R1+0xa30] ;  /* 0x000a300001f87983 */ /* 0x000f220000300a00 */
[----:B------:R-:W-:-:S03]  /*13540*/  IMAD.WIDE R16, R251, 0x4, R16 ;  /* 0x00000004fb107825 */ /* 0x000fc600078e0210 */
[----:B------:R1:W-:Y:S04]  /*13550*/  STL.64 [R1+0x368], R18 ;  /* 0x0003681201007387 */ /* 0x0003e80000100a00 */
[----:B------:R-:W4:Y:S01]  /*13560*/  LDL.LU.64 R116, [R1+0xa28] ;  /* 0x000a280001747983 */ /* 0x000f220000300a00 */
[----:B--2---:R-:W-:-:S03]  /*13570*/  IMAD.WIDE R12, R251, 0x4, R210 ;  /* 0x00000004fb0c7825 */ /* 0x004fc600078e02d2 */
[----:B------:R-:W-:Y:S04]  /*13580*/  STL.64 [R1+0x1940], R16 ;  /* 0x0019401001007387 */ /* 0x000fe80000100a00 */
[----:B------:R2:W-:Y:S04]  /*13590*/  STL.64 [R1+0x1938], R12 ;  /* 0x0019380c01007387 */ /* 0x0005e80000100a00 */
[----:B-1----:R-:W4:Y:S04]  /*135a0*/  LDL.LU.64 R98, [R1+0xa20] ;  /* 0x000a200001627983 */ /* 0x002f280000300a00 */
[----:B------:R1:W-:Y:S04]  /*135b0*/  LDGSTS.E [R242+0x4400c], desc[UR8][R18.64], !P4 ;  /* 0x4400c00012f27fae */ /* 0x0003e8000e121848 */
[----:B------:R-:W4:Y:S01]  /*135c0*/  LDL.LU.64 R210, [R1+0xa18] ;  /* 0x000a180001d27983 */ /* 0x000f220000300a00 */
[----:B------:R-:W-:-:S03]  /*135d0*/  IMAD.WIDE R52, R251, 0x4, R52 ;  /* 0x00000004fb347825 */ /* 0x000fc600078e0234 */
[----:B------:R-:W-:Y:S01]  /*135e0*/  LDGSTS.E [R242+0x4800c], desc[UR8][R16.64], !P4 ;  /* 0x4800c00010f27fae */ /* 0x000fe2000e121848 */
[----:B------:R-:W-:-:S03]  /*135f0*/  IMAD.WIDE R36, R251, 0x4, R36 ;  /* 0x00000004fb247825 */ /* 0x000fc600078e0224 */
[----:B------:R2:W-:Y:S01]  /*13600*/  LDGSTS.E [R242+0x4c00c], desc[UR8][R12.64], !P4 ;  /* 0x4c00c0000cf27fae */ /* 0x0005e2000e121848 */
[----:B-1----:R-:W-:-:S03]  /*13610*/  IMAD.WIDE R18, R251, 0x4, R100 ;  /* 0x00000004fb127825 */ /* 0x002fc600078e0264 */
[----:B------:R1:W-:Y:S04]  /*13620*/  STL.64 [R1+0x15a8], R52 ;  /* 0x0015a83401007387 */ /* 0x0003e80000100a00 */
[----:B------:R1:W-:Y:S01]  /*13630*/  STL.64 [R1+0x15a0], R36 ;  /* 0x0015a02401007387 */ /* 0x0003e20000100a00 */
[----:B--2---:R-:W-:-:S03]  /*13640*/  IMAD.WIDE R12, R251, 0x4, R226 ;  /* 0x00000004fb0c7825 */ /* 0x004fc600078e02e2 */
[----:B------:R-:W2:Y:S04]  /*13650*/  LDL.LU.64 R16, [R1+0xa10] ;  /* 0x000a100001107983 */ /* 0x000ea80000300a00 */
[----:B------:R4:W-:Y:S04]  /*13660*/  STL.64 [R1+0x1598], R18 ;  /* 0x0015981201007387 */ /* 0x0009e80000100a00 */
[----:B------:R-:W-:Y:S04]  /*13670*/  LDGSTS.E [R242+0x50000], desc[UR8][R52.64], !P5 ;  /* 0x5000000034f27fae */ /* 0x000fe8000e921848 */
[----:B------:R-:W2:Y:S04]  /*13680*/  LDL.LU.64 R100, [R1+0xa08] ;  /* 0x000a080001647983 */ /* 0x000ea80000300a00 */
[----:B------:R-:W-:Y:S04]  /*13690*/  LDGSTS.E [R242+0x54000], desc[UR8][R36.64], !P5 ;  /* 0x5400000024f27fae */ /* 0x000fe8000e921848 */
[----:B------:R4:W-:Y:S04]  /*136a0*/  STL.64 [R1+0x1590], R12 ;  /* 0x0015900c01007387 */ /* 0x0009e80000100a00 */
[----:B------:R4:W-:Y:S01]  /*136b0*/  LDGSTS.E [R242+0x58000], desc[UR8][R18.64], !P5 ;  /* 0x5800000012f27fae */ /* 0x0009e2000e921848 */
[----:B------:R-:W-:-:S03]  /*136c0*/  ISETP.GE.U32.AND P3, PT, R252, 0x7ffffebc, PT ;  /* 0x7ffffebcfc00780c */ /* 0x000fc60003f66070 */
[----:B------:R-:W2:Y:S01]  /*136d0*/  LDL.LU.64 R226, [R1+0xa00] ;  /* 0x000a000001e27983 */ /* 0x000ea20000300a00 */
[----:B------:R-:W-:Y:S02]  /*136e0*/  IADD3 R252, R15, -0xc6, RZ ;  /* 0xffffff3a0ffc7810 */ /* 0x000fe40007ffe0ff */
[----:B------:R-:W2:Y:S01]  /*136f0*/  LDC R15, c[0x0][0x230] ;  /* 0x00008c00ff0f7b82 */ /* 0x000ea20000000800 */
[----:B-1----:R-:W2:Y:S04]  /*13700*/  LDL.LU.64 R52, [R1+0x9f8] ;  /* 0x0009f80001347983 */ /* 0x002ea80000300a00 */
[----:B------:R-:W2:Y:S01]  /*13710*/  LDL.LU.64 R36, [R1+0x9f0] ;  /* 0x0009f00001247983 */ /* 0x000ea20000300a00 */
[----:B------:R-:W-:Y:S01]  /*13720*/  ISETP.GE.U32.AND P4, PT, R252, 0x7ffffebb, PT ;  /* 0x7ffffebbfc00780c */ /* 0x000fe20003f86070 */
[----:B------:R-:W-:-:S02]  /*13730*/  VIADD R252, R14, 0xffffff39 ;  /* 0xffffff390efc7836 */ /* 0x000fc40000000000 */
[----:B------:R1:W-:Y:S01]  /*13740*/  LDGSTS.E [R242+0x5c000], desc[UR8][R12.64], !P5 ;  /* 0x5c0000000cf27fae */ /* 0x0003e2000e921848 */
[----:B------:R-:W2:Y:S02]  /*13750*/  LDC R14, c[0x0][0x230] ;  /* 0x00008c00ff0e7b82 */ /* 0x000ea40000000800 */
[----:B------:R-:W-:Y:S02]  /*13760*/  ISETP.GE.U32.AND P5, PT, R252, 0x7ffffeba, PT ;  /* 0x7ffffebafc00780c */ /* 0x000fe40003fa6070 */
[----:B------:R-:W-:Y:S01]  /*13770*/  IADD3 R252, R84, -0xc8, RZ ;  /* 0xffffff3854fc7810 */ /* 0x000fe20007ffe0ff */
[----:B---3--:R-:W-:-:S05]  /*13780*/  IMAD.WIDE R68, R251, 0x4, R68 ;  /* 0x00000004fb447825 */ /* 0x008fca00078e0244 */
[----:B------:R3:W-:Y:S04]  /*13790*/  STL.64 [R1+0x1588], R68 ;  /* 0x0015884401007387 */ /* 0x0007e80000100a00 */
[----:B------:R3:W-:Y:S01]  /*137a0*/  LDGSTS.E [R242+0x50004], desc[UR8][R68.64], !P6 ;  /* 0x5000400044f27fae */ /* 0x0007e2000f121848 */
[----:B----4-:R-:W-:-:S04]  /*137b0*/  IMAD.WIDE R20, R251, 0x4, R20 ;  /* 0x00000004fb147825 */ /* 0x010fc800078e0214 */
[C---:B------:R-:W-:Y:S01]  /*137c0*/  IMAD.WIDE R18, R251.reuse, 0x4, R248 ;  /* 0x00000004fb127825 */ /* 0x040fe200078e02f8 */
[----:B------:R4:W-:Y:S04]  /*137d0*/  STL.64 [R1+0x1580], R20 ;  /* 0x0015801401007387 */ /* 0x0009e80000100a00 */
[----:B------:R4:W-:Y:S04]  /*137e0*/  STL.64 [R1+0x1578], R18 ;  /* 0x0015781201007387 */ /* 0x0009e80000100a00 */
[----:B------:R-:W2:Y:S01]  /*137f0*/  LDL.LU.64 R248, [R1+0x9e8] ;  /* 0x0009e80001f87983 */ /* 0x000ea20000300a00 */
[----:B-1----:R-:W-:-:S02]  /*13800*/  IMAD.WIDE R12, R251, 0x4, R116 ;  /* 0x00000004fb0c7825 */ /* 0x002fc400078e0274 */
[----:B------:R-:W1:Y:S01]  /*13810*/  LDC R116, c[0x0][0x230] ;  /* 0x00008c00ff747b82 */ /* 0x000e620000000800 */
[----:B------:R-:W-:Y:S04]  /*13820*/  LDGSTS.E [R242+0x54004], desc[UR8][R20.64], !P6 ;  /* 0x5400400014f27fae */ /* 0x000fe8000f121848 */
[----:B------:R2:W-:Y:S04]  /*13830*/  STL.64 [R1+0x1570], R12 ;  /* 0x0015700c01007387 */ /* 0x0005e80000100a00 */
[----:B------:R4:W-:Y:S01]  /*13840*/  LDGSTS.E [R242+0x58004], desc[UR8][R18.64], !P6 ;  /* 0x5800400012f27fae */ /* 0x0009e2000f121848 */
[----:B---3--:R-:W-:-:S03]  /*13850*/  IMAD.WIDE R68, R251, 0x4, R98 ;  /* 0x00000004fb447825 */ /* 0x008fc600078e0262 */
[----:B------:R3:W-:Y:S04]  /*13860*/  LDGSTS.E [R242+0x5c004], desc[UR8][R12.64], !P6 ;  /* 0x5c0040000cf27fae */ /* 0x0007e8000f121848 */
[----:B------:R-:W3:Y:S04]  /*13870*/  LDL.LU.64 R98, [R1+0x6e0] ;  /* 0x0006e00001627983 */ /* 0x000ee80000300a00 */
[----:B------:R-:W3:Y:S04]  /*13880*/  LDL.LU.64 R84, [R1+0x6d8] ;  /* 0x0006d80001547983 */ /* 0x000ee80000300a00 */
[----:B------:R1:W-:Y:S04]  /*13890*/  STL.64 [R1+0x1568], R68 ;  /* 0x0015684401007387 */ /* 0x0003e80000100a00 */
[----:B----4-:R-:W4:Y:S01]  /*138a0*/  LDL.LU.64 R20, [R1+0x6d0] ;  /* 0x0006d00001147983 */ /* 0x010f220000300a00 */
[----:B------:R-:W-:-:S03]  /*138b0*/  IMAD.WIDE R18, R251, 0x4, R210 ;  /* 0x00000004fb127825 */ /* 0x000fc600078e02d2 */
[----:B------:R-:W-:Y:S04]  /*138c0*/  LDGSTS.E [R242+0x50008], desc[UR8][R68.64], !P1 ;  /* 0x5000800044f27fae */ /* 0x000fe8000c921848 */
[----:B------:R1:W-:Y:S04]  /*138d0*/  STL.64 [R1+0x1560], R18 ;  /* 0x0015601201007387 */ /* 0x0003e80000100a00 */
[----:B------:R-:W4:Y:S01]  /*138e0*/  LDL.LU.64 R210, [R1+0x6c8] ;  /* 0x0006c80001d27983 */ /* 0x000f220000300a00 */
[----:B--2---:R-:W-:-:S03]  /*138f0*/  IMAD.WIDE R16, R251, 0x4, R16 ;  /* 0x00000004fb107825 */ /* 0x004fc600078e0210 */
[----:B------:R-:W-:Y:S04]  /*13900*/  LDGSTS.E [R242+0x54008], desc[UR8][R18.64], !P1 ;  /* 0x5400800012f27fae */ /* 0x000fe8000c921848 */
[----:B------:R2:W-:Y:S04]  /*13910*/  STL.64 [R1+0x1558], R16 ;  /* 0x0015581001007387 */ /* 0x0005e80000100a00 */
[----:B------:R-:W-:Y:S01]  /*13920*/  LDGSTS.E [R242+0x58008], desc[UR8][R16.64], !P1 ;  /* 0x5800800010f27fae */ /* 0x000fe2000c921848 */
[----:B---3--:R-:W-:-:S05]  /*13930*/  IMAD.WIDE R12, R251, 0x4, R100 ;  /* 0x00000004fb0c7825 */ /* 0x008fca00078e0264 */
[----:B------:R3:W-:Y:S04]  /*13940*/  STL.64 [R1+0x1550], R12 ;  /* 0x0015500c01007387 */ /* 0x0007e80000100a00 */
[----:B-1----:R-:W4:Y:S04]  /*13950*/  LDL.LU.64 R68, [R1+0x6c0] ;  /* 0x0006c00001447983 */ /* 0x002f280000300a00 */
[----:B------:R3:W-:Y:S01]  /*13960*/  LDGSTS.E [R242+0x5c008], desc[UR8][R12.64], !P1 ;  /* 0x5c0080000cf27fae */ /* 0x0007e2000c921848 */
[----:B------:R-:W-:-:S04]  /*13970*/  IMAD.WIDE R226, R251, 0x4, R226 ;  /* 0x00000004fbe27825 */ /* 0x000fc800078e02e2 */
[C---:B------:R-:W-:Y:S01]  /*13980*/  IMAD.WIDE R52, R251.reuse, 0x4, R52 ;  /* 0x00000004fb347825 */ /* 0x040fe200078e0234 */
[----:B------:R1:W-:Y:S03]  /*13990*/  STL.64 [R1+0x1548], R226 ;  /* 0x001548e201007387 */ /* 0x0003e60000100a00 */
[C---:B------:R-:W-:Y:S01]  /*139a0*/  IMAD.WIDE R36, R251.reuse, 0x4, R36 ;  /* 0x00000004fb247825 */ /* 0x040fe200078e0224 */
[----:B------:R-:W4:Y:S04]  /*139b0*/  LDL.LU.64 R18, [R1+0x6b8] ;  /* 0x0006b80001127983 */ /* 0x000f280000300a00 */
[----:B------:R1:W-:Y:S04]  /*139c0*/  STL.64 [R1+0x1540], R52 ;  /* 0x0015403401007387 */ /* 0x0003e80000100a00 */
[----:B--2---:R-:W2:Y:S04]  /*139d0*/  LDL.LU.64 R16, [R1+0x6b0] ;  /* 0x0006b00001107983 */ /* 0x004ea80000300a00 */
[----:B------:R1:W-:Y:S04]  /*139e0*/  STL.64 [R1+0x1538], R36 ;  /* 0x0015382401007387 */ /* 0x0003e80000100a00 */
[----:B------:R-:W2:Y:S04]  /*139f0*/  LDL.LU.64 R100, [R1+0x6a8] ;  /* 0x0006a80001647983 */ /* 0x000ea80000300a00 */
[----:B------:R-:W-:Y:S04]  /*13a00*/  LDGSTS.E [R242+0x5000c], desc[UR8][R226.64], !P0 ;  /* 0x5000c000e2f27fae */ /* 0x000fe8000c121848 */
[----:B------:R-:W-:Y:S04]  /*13a10*/  LDGSTS.E [R242+0x5400c], desc[UR8][R52.64], !P0 ;  /* 0x5400c00034f27fae */ /* 0x000fe8000c121848 */
[----:B------:R-:W-:Y:S01]  /*13a20*/  LDGSTS.E [R242+0x5800c], desc[UR8][R36.64], !P0 ;  /* 0x5800c00024f27fae */ /* 0x000fe2000c121848 */
[----:B---3--:R-:W-:-:S05]  /*13a30*/  IMAD.WIDE R12, R251, 0x4, R248 ;  /* 0x00000004fb0c7825 */ /* 0x008fca00078e02f8 */
[----:B------:R3:W-:Y:S04]  /*13a40*/  STL.64 [R1+0x1530], R12 ;  /* 0x0015300c01007387 */ /* 0x0007e80000100a00 */
[----:B-1----:R-:W2:Y:S04]  /*13a50*/  LDL.LU.64 R226, [R1+0x6a0] ;  /* 0x0006a00001e27983 */ /* 0x002ea80000300a00 */
[----:B------:R-:W2:Y:S04]  /*13a60*/  LDL.LU.64 R52, [R1+0x698] ;  /* 0x0006980001347983 */ /* 0x000ea80000300a00 */
[----:B------:R-:W2:Y:S01]  /*13a70*/  LDL.LU.64 R36, [R1+0x690] ;  /* 0x0006900001247983 */ /* 0x000ea20000300a00 */
[----:B------:R-:W-:-:S03]  /*13a80*/  IMAD.WIDE R98, R251, 0x4, R98 ;  /* 0x00000004fb627825 */ /* 0x000fc600078e0262 */
[----:B------:R3:W-:Y:S01]  /*13a90*/  LDGSTS.E [R242+0x5c00c], desc[UR8][R12.64], !P0 ;  /* 0x5c00c0000cf27fae */ /* 0x0007e2000c121848 */
[----:B------:R-:W-:-:S03]  /*13aa0*/  IMAD.WIDE R84, R251, 0x4, R84 ;  /* 0x00000004fb547825 */ /* 0x000fc600078e0254 */
[----:B------:R1:W-:Y:S01]  /*13ab0*/  STL.64 [R1+0x1228], R98 ;  /* 0x0012286201007387 */ /* 0x0003e20000100a00 */
[----:B----4-:R-:W-:-:S03]  /*13ac0*/  IMAD.WIDE R20, R251, 0x4, R20 ;  /* 0x00000004fb147825 */ /* 0x010fc600078e0214 */
[----:B------:R4:W-:Y:S04]  /*13ad0*/  STL.64 [R1+0x1220], R84 ;  /* 0x0012205401007387 */ /* 0x0009e80000100a00 */
[----:B------:R4:W-:Y:S04]  /*13ae0*/  STL.64 [R1+0x1218], R20 ;  /* 0x0012181401007387 */ /* 0x0009e80000100a00 */
[----:B------:R-:W2:Y:S01]  /*13af0*/  LDL.LU.64 R248, [R1+0x688] ;  /* 0x0006880001f87983 */ /* 0x000ea20000300a00 */
[----:B---3--:R-:W-:-:S03]  /*13b00*/  IMAD.WIDE R12, R251, 0x4, R210 ;  /* 0x00000004fb0c7825 */ /* 0x008fc600078e02d2 */
[----:B------:R-:W-:Y:S04]  /*13b10*/  LDGSTS.E [R242+0x60000], desc[UR8][R98.64], !P3 ;  /* 0x6000000062f27fae */ /* 0x000fe8000d921848 */
[----:B------:R3:W-:Y:S04]  /*13b20*/  STL.64 [R1+0x1210], R12 ;  /* 0x0012100c01007387 */ /* 0x0007e80000100a00 */
[----:B------:R-:W-:Y:S04]  /*13b30*/  LDGSTS.E [R242+0x64000], desc[UR8][R84.64], !P3 ;  /* 0x6400000054f27fae */ /* 0x000fe8000d921848 */
[----:B-1----:R-:W3:Y:S04]  /*13b40*/  LDL.LU.64 R98, [R1+0x680] ;  /* 0x0006800001627983 */ /* 0x002ee80000300a00 */
[----:B------:R-:W-:Y:S04]  /*13b50*/  LDGSTS.E [R242+0x68000], desc[UR8][R20.64], !P3 ;  /* 0x6800000014f27fae */ /* 0x000fe8000d921848 */
[----:B----4-:R-:W4:Y:S01]  /*13b60*/  LDL.LU.64 R84, [R1+0x678] ;  /* 0x0006780001547983 */ /* 0x010f220000300a00 */
[----:B------:R-:W-:-:S03]  /*13b70*/  IMAD.WIDE R68, R251, 0x4, R68 ;  /* 0x00000004fb447825 */ /* 0x000fc600078e0244 */
[----:B------:R3:W-:Y:S04]  /*13b80*/  LDGSTS.E [R242+0x6c000], desc[UR8][R12.64], !P3 ;  /* 0x6c0000000cf27fae */ /* 0x0007e8000d921848 */
[----:B------:R-:W4:Y:S04]  /*13b90*/  LDL.LU.64 R20, [R1+0x670] ;  /* 0x0006700001147983 */ /* 0x000f280000300a00 */
[----:B------:R-:W4:Y:S01]  /*13ba0*/  LDL.LU.64 R210, [R1+0x668] ;  /* 0x0006680001d27983 */ /* 0x000f220000300a00 */
[----:B------:R-:W-:-:S03]  /*13bb0*/  IMAD.WIDE R18, R251, 0x4, R18 ;  /* 0x00000004fb127825 */ /* 0x000fc600078e0212 */
[----:B------:R1:W-:Y:S04]  /*13bc0*/  STL.64 [R1+0x1208], R68 ;  /* 0x0012084401007387 */ /* 0x0003e80000100a00 */
[----:B------:R-:W-:Y:S01]  /*13bd0*/  LDGSTS.E [R242+0x60004], desc[UR8][R68.64], !P4 ;  /* 0x6000400044f27fae */ /* 0x000fe2000e121848 */
[----:B--2---:R-:W-:-:S03]  /*13be0*/  IMAD.WIDE R16, R251, 0x4, R16 ;  /* 0x00000004fb107825 */ /* 0x004fc600078e0210 */
[----:B------:R2:W-:Y:S04]  /*13bf0*/  STL.64 [R1+0x1200], R18 ;  /* 0x0012001201007387 */ /* 0x0005e80000100a00 */
[----:B------:R2:W-:Y:S01]  /*13c00*/  LDGSTS.E [R242+0x64004], desc[UR8][R18.64], !P4 ;  /* 0x6400400012f27fae */ /* 0x0005e2000e121848 */
[----:B---3--:R-:W-:-:S03]  /*13c10*/  IMAD.WIDE R12, R251, 0x4, R100 ;  /* 0x00000004fb0c7825 */ /* 0x008fc600078e0264 */
[----:B------:R3:W-:Y:S04]  /*13c20*/  STL.64 [R1+0x11f8], R16 ;  /* 0x0011f81001007387 */ /* 0x0007e80000100a00 */
[----:B------:R3:W-:Y:S04]  /*13c30*/  STL.64 [R1+0x11f0], R12 ;  /* 0x0011f00c01007387 */ /* 0x0007e80000100a00 */
[----:B------:R3:W-:Y:S04]  /*13c40*/  LDGSTS.E [R242+0x68004], desc[UR8][R16.64], !P4 ;  /* 0x6800400010f27fae */ /* 0x0007e8000e121848 */
[----:B-1----:R-:W4:Y:S04]  /*13c50*/  LDL.LU.64 R68, [R1+0x360] ;  /* 0x0003600001447983 */ /* 0x002f280000300a00 */
[----:B------:R1:W-:Y:S01]  /*13c60*/  LDGSTS.E [R242+0x6c004], desc[UR8][R12.64], !P4 ;  /* 0x6c0040000cf27fae */ /* 0x0003e2000e121848 */
[----:B------:R-:W-:-:S04]  /*13c70*/  IMAD.WIDE R226, R251, 0x4, R226 ;  /* 0x00000004fbe27825 */ /* 0x000fc800078e02e2 */
[C---:B--2---:R-:W-:Y:S01]  /*13c80*/  IMAD.WIDE R18, R251.reuse, 0x4, R52 ;  /* 0x00000004fb127825 */ /* 0x044fe200078e0234 */
[----:B------:R2:W-:Y:S03]  /*13c90*/  STL.64 [R1+0x11e8], R226 ;  /* 0x0011e8e201007387 */ /* 0x0005e60000100a00 */
[C---:B---3--:R-:W-:Y:S01]  /*13ca0*/  IMAD.WIDE R16, R251.reuse, 0x4, R36 ;  /* 0x00000004fb107825 */ /* 0x048fe200078e0224 */
[----:B------:R-:W3:Y:S04]  /*13cb0*/  LDL.LU.64 R52, [R1+0x358] ;  /* 0x0003580001347983 */ /* 0x000ee80000300a00 */
[----:B------:R4:W-:Y:S04]  /*13cc0*/  STL.64 [R1+0x11e0], R18 ;  /* 0x0011e01201007387 */ /* 0x0009e80000100a00 */
[----:B------:R-:W3:Y:S04]  /*13cd0*/  LDL.LU.64 R36, [R1+0x350] ;  /* 0x0003500001247983 */ /* 0x000ee80000300a00 */
[----:B------:R-:W-:Y:S04]  /*13ce0*/  STL.64 [R1+0x11d8], R16 ;  /* 0x0011d81001007387 */ /* 0x000fe80000100a00 */
[----:B------:R-:W3:Y:S04]  /*13cf0*/  LDL.LU.64 R100, [R1+0x348] ;  /* 0x0003480001647983 */ /* 0x000ee80000300a00 */
[----:B------:R-:W-:Y:S01]  /*13d00*/  LDGSTS.E [R242+0x60008], desc[UR8][R226.64], !P5 ;  /* 0x60008000e2f27fae */ /* 0x000fe2000e921848 */
[----:B-1----:R-:W-:Y:S01]  /*13d10*/  IMAD.WIDE R12, R251, 0x4, R248 ;  /* 0x00000004fb0c7825 */ /* 0x002fe200078e02f8 */
[----:B------:R-:W-:-:S02]  /*13d20*/  ISETP.GE.U32.AND P6, PT, R252, 0x7ffffeb9, PT ;  /* 0x7ffffeb9fc00780c */ /* 0x000fc40003fc6070 */
[----:B------:R-:W-:Y:S04]  /*13d30*/  LDGSTS.E [R242+0x64008], desc[UR8][R18.64], !P5 ;  /* 0x6400800012f27fae */ /* 0x000fe8000e921848 */
[----:B------:R1:W-:Y:S04]  /*13d40*/  STL.64 [R1+0x11d0], R12 ;  /* 0x0011d00c01007387 */ /* 0x0003e80000100a00 */
[----:B--2---:R-:W2:Y:S01]  /*13d50*/  LDL.LU.64 R226, [R1+0x340] ;  /* 0x0003400001e27983 */ /* 0x004ea20000300a00 */
[----:B------:R-:W-:-:S03]  /*13d60*/  IMAD.WIDE R98, R251, 0x4, R98 ;  /* 0x00000004fb627825 */ /* 0x000fc600078e0262 */
[----:B------:R-:W-:Y:S01]  /*13d70*/  LDGSTS.E [R242+0x68008], desc[UR8][R16.64], !P5 ;  /* 0x6800800010f27fae */ /* 0x000fe2000e921848 */
[----:B------:R-:W-:-:S03]  /*13d80*/  VIADD R252, R15, 0xffffff1b ;  /* 0xffffff1b0ffc7836 */ /* 0x000fc60000000000 */
[----:B------:R1:W-:Y:S01]  /*13d90*/  LDGSTS.E [R242+0x6c008], desc[UR8][R12.64], !P5 ;  /* 0x6c0080000cf27fae */ /* 0x0003e2000e921848 */
[----:B------:R-:W2:Y:S01]  /*13da0*/  LDC R15, c[0x0][0x230] ;  /* 0x00008c00ff0f7b82 */ /* 0x000ea20000000800 */
[C---:B----4-:R-:W-:Y:S02]  /*13db0*/  IMAD.WIDE R84, R251.reuse, 0x4, R84 ;  /* 0x00000004fb547825 */ /* 0x050fe400078e0254 */
[----:B------:R4:W-:Y:S04]  /*13dc0*/  STL.64 [R1+0x11c8], R98 ;  /* 0x0011c86201007387 */ /* 0x0009e80000100a00 */
[----:B------:R-:W2:Y:S01]  /*13dd0*/  LDL.LU.64 R18, [R1+0x338] ;  /* 0x0003380001127983 */ /* 0x000ea20000300a00 */
[----:B------:R-:W-:-:S03]  /*13de0*/  IMAD.WIDE R20, R251, 0x4, R20 ;  /* 0x00000004fb147825 */ /* 0x000fc600078e0214 */
[----:B------:R-:W-:Y:S01]  /*13df0*/  STL.64 [R1+0x11c0], R84 ;  /* 0x0011c05401007387 */ /* 0x000fe20000100a00 */
[----:B-1----:R-:W-:-:S03]  /*13e00*/  IMAD.WIDE R12, R251, 0x4, R210 ;  /* 0x00000004fb0c7825 */ /* 0x002fc600078e02d2 */
[----:B------:R-:W2:Y:S01]  /*13e10*/  LDL.LU.64 R16, [R1+0x330] ;  /* 0x0003300001107983 */ /* 0x000ea20000300a00 */
[----:B------:R-:W-:-:S03]  /*13e20*/  ISETP.GE.U32.AND P1, PT, R252, 0x7ffffe9c, PT ;  /* 0x7ffffe9cfc00780c */ /* 0x000fc60003f26070 */
[----:B------:R1:W-:Y:S04]  /*13e30*/  STL.64 [R1+0x11b8], R20 ;  /* 0x0011b81401007387 */ /* 0x0003e80000100a00 */
[----:B------:R-:W2:Y:S04]  /*13e40*/  LDL.LU.64 R248, [R1+0x328] ;  /* 0x0003280001f87983 */ /* 0x000ea80000300a00 */
[----:B------:R3:W-:Y:S04]  /*13e50*/  STL.64 [R1+0x11b0], R12 ;  /* 0x0011b00c01007387 */ /* 0x0007e80000100a00 */
[----:B------:R-:W-:Y:S04]  /*13e60*/  LDGSTS.E [R242+0x6000c], desc[UR8][R98.64], !P6 ;  /* 0x6000c00062f27fae */ /* 0x000fe8000f121848 */
[----:B------:R-:W-:Y:S04]  /*13e70*/  LDGSTS.E [R242+0x6400c], desc[UR8][R84.64], !P6 ;  /* 0x6400c00054f27fae */ /* 0x000fe8000f121848 */
[----:B------:R-:W-:Y:S04]  /*13e80*/  LDGSTS.E [R242+0x6800c], desc[UR8][R20.64], !P6 ;  /* 0x6800c00014f27fae */ /* 0x000fe8000f121848 */
[----:B----4-:R-:W4:Y:S04]  /*13e90*/  LDL.LU.64 R98, [R1+0x320] ;  /* 0x0003200001627983 */ /* 0x010f280000300a00 */
[----:B------:R3:W-:Y:S01]  /*13ea0*/  LDGSTS.E [R242+0x6c00c], desc[UR8][R12.64], !P6 ;  /* 0x6c00c0000cf27fae */ /* 0x0007e2000f121848 */
[----:B------:R-:W-:-:S03]  /*13eb0*/  IMAD.WIDE R68, R251, 0x4, R68 ;  /* 0x00000004fb447825 */ /* 0x000fc600078e0244 */
[----:B-1----:R-:W4:Y:S04]  /*13ec0*/  LDL.LU.64 R20, [R1+0x318] ;  /* 0x0003180001147983 */ /* 0x002f280000300a00 */
[----:B------:R-:W4:Y:S04]  /*13ed0*/  LDL.LU.64 R84, [R1+0x310] ;  /* 0x0003100001547983 */ /* 0x000f280000300a00 */
[----:B------:R-:W4:Y:S04]  /*13ee0*/  LDL.LU.64 R210, [R1+0x308] ;  /* 0x0003080001d27983 */ /* 0x000f280000300a00 */
[----:B------:R1:W-:Y:S04]  /*13ef0*/  STL.64 [R1+0xa98], R68 ;  /* 0x000a984401007387 */ /* 0x0003e80000100a00 */
[----:B------:R-:W-:Y:S01]  /*13f00*/  LDGSTS.E [R242+0x70000], desc[UR8][R68.64], !P1 ;  /* 0x7000000044f27fae */ /* 0x000fe2000c921848 */
[----:B---3--:R-:W-:-:S04]  /*13f10*/  IMAD.WIDE R52, R251, 0x4, R52 ;  /* 0x00000004fb347825 */ /* 0x008fc800078e0234 */
[C---:B------:R-:W-:Y:S01]  /*13f20*/  IMAD.WIDE R36, R251.reuse, 0x4, R36 ;  /* 0x00000004fb247825 */ /* 0x040fe200078e0224 */
[----:B------:R3:W-:Y:S03]  /*13f30*/  STL.64 [R1+0xa90], R52 ;  /* 0x000a903401007387 */ /* 0x0007e60000100a00 */
[C---:B------:R-:W-:Y:S01]  /*13f40*/  IMAD.WIDE R12, R251.reuse, 0x4, R100 ;  /* 0x00000004fb0c7825 */ /* 0x040fe200078e0264 */
[----:B------:R2:W-:Y:S04]  /*13f50*/  STL.64 [R1+0x350], R36 ;  /* 0x0003502401007387 */ /* 0x0005e80000100a00 */
[----:B------:R2:W-:Y:S04]  /*13f60*/  STL.64 [R1+0x348], R12 ;  /* 0x0003480c01007387 */ /* 0x0005e80000100a00 */
[----:B------:R-:W-:Y:S04]  /*13f70*/  LDGSTS.E [R242+0x74000], desc[UR8][R52.64], !P1 ;  /* 0x7400000034f27fae */ /* 0x000fe8000c921848 */
[----:B------:R-:W4:Y:S04]  /*13f80*/  LDL.LU.64 R100, [R1+0x300] ;  /* 0x0003000001647983 */ /* 0x000f280000300a00 */
[----:B------:R2:W-:Y:S04]  /*13f90*/  LDGSTS.E [R242+0x78000], desc[UR8][R36.64], !P1 ;  /* 0x7800000024f27fae */ /* 0x0005e8000c921848 */
[----:B-1----:R-:W4:Y:S04]  /*13fa0*/  LDL.LU.64 R68, [R1+0x2f8] ;  /* 0x0002f80001447983 */ /* 0x002f280000300a00 */
[----:B---3--:R-:W3:Y:S01]  /*13fb0*/  LDL.LU.64 R52, [R1+0x2f0] ;  /* 0x0002f00001347983 */ /* 0x008ee20000300a00 */
[----:B--2---:R-:W-:Y:S01]  /*13fc0*/  IMAD.WIDE R36, R251, 0x4, R226 ;  /* 0x00000004fb247825 */ /* 0x004fe200078e02e2 */
[----:B------:R-:W-:-:S02]  /*13fd0*/  IADD3 R252, R14, -0xe6, RZ ;  /* 0xffffff1a0efc7810 */ /* 0x000fc40007ffe0ff */
[----:B------:R1:W-:Y:S01]  /*13fe0*/  LDGSTS.E [R242+0x7c000], desc[UR8][R12.64], !P1 ;  /* 0x7c0000000cf27fae */ /* 0x0003e2000c921848 */
[----:B------:R-:W2:Y:S03]  /*13ff0*/  LDC R14, c[0x0][0x230] ;  /* 0x00008c00ff0e7b82 */ /* 0x000ea60000000800 */
[----:B------:R4:W-:Y:S04]  /*14000*/  STL.64 [R1+0x340], R36 ;  /* 0x0003402401007387 */ /* 0x0009e80000100a00 */
[----:B------:R-:W2:Y:S01]  /*14010*/  LDL.LU.64 R226, [R1+0x2e8] ;  /* 0x0002e80001e27983 */ /* 0x000ea20000300a00 */
[----:B------:R-:W-:Y:S01]  /*14020*/  ISETP.GE.U32.AND P0, PT, R252, 0x7ffffe9b, PT ;  /* 0x7ffffe9bfc00780c */ /* 0x000fe20003f06070 */
[----:B------:R-:W-:-:S02]  /*14030*/  VIADD R252, R116, 0xffffff19 ;  /* 0xffffff1974fc7836 */ /* 0x000fc40000000000 */
[C---:B------:R-:W-:Y:S01]  /*14040*/  IMAD.WIDE R18, R251.reuse, 0x4, R18 ;  /* 0x00000004fb127825 */ /* 0x040fe200078e0212 */
[----:B------:R-:W2:Y:S02]  /*14050*/  LDC R116, c[0x0][0x230] ;  /* 0x00008c00ff747b82 */ /* 0x000ea40000000800 */
[----:B------:R-:W-:Y:S01]  /*14060*/  ISETP.GE.U32.AND P3, PT, R252, 0x7ffffe9a, PT ;  /* 0x7ffffe9afc00780c */ /* 0x000fe20003f66070 */
[C---:B------:R-:W-:Y:S01]  /*14070*/  IMAD.WIDE R16, R251.reuse, 0x4, R16 ;  /* 0x00000004fb107825 */ /* 0x040fe200078e0210 */
[----:B------:R-:W-:Y:S03]  /*14080*/  STL.64 [R1+0x338], R18 ;  /* 0x0003381201007387 */ /* 0x000fe60000100a00 */
[C---:B-1----:R-:W-:Y:S02]  /*14090*/  IMAD.WIDE R12, R251.reuse, 0x4, R248 ;  /* 0x00000004fb0c7825 */ /* 0x042fe400078e02f8 */
[----:B------:R-:W-:Y:S04]  /*140a0*/  LDGSTS.E [R242+0x70004], desc[UR8][R36.64], !P0 ;  /* 0x7000400024f27fae */ /* 0x000fe8000c121848 */
[----:B------:R1:W-:Y:S04]  /*140b0*/  STL.64 [R1+0x330], R16 ;  /* 0x0003301001007387 */ /* 0x0003e80000100a00 */
[----:B------:R-:W-:Y:S04]  /*140c0*/  LDGSTS.E [R242+0x74004], desc[UR8][R18.64], !P0 ;  /* 0x7400400012f27fae */ /* 0x000fe8000c121848 */
[----:B------:R1:W-:Y:S04]  /*140d0*/  STL.64 [R1+0x328], R12 ;  /* 0x0003280c01007387 */ /* 0x0003e80000100a00 */
[----:B------:R1:W-:Y:S01]  /*140e0*/  LDGSTS.E [R242+0x78004], desc[UR8][R16.64], !P0 ;  /* 0x7800400010f27fae */ /* 0x0003e2000c121848 */
[----:B----4-:R-:W-:-:S03]  /*140f0*/  IMAD.WIDE R98, R251, 0x4, R98 ;  /* 0x00000004fb627825 */ /* 0x010fc600078e0262 */
[----:B------:R-:W4:Y:S04]  /*14100*/  LDL.LU.64 R36, [R1+0xd60] ;  /* 0x000d600001247983 */ /* 0x000f280000300a00 */
[----:B------:R-:W-:Y:S01]  /*14110*/  STL.64 [R1+0x320], R98 ;  /* 0x0003206201007387 */ /* 0x000fe20000100a00 */
[----:B------:R-:W-:-:S03]  /*14120*/  IMAD.WIDE R20, R251, 0x4, R20 ;  /* 0x00000004fb147825 */ /* 0x000fc600078e0214 */
[----:B------:R1:W-:Y:S02]  /*14130*/  LDGSTS.E [R242+0x7c004], desc[UR8][R12.64], !P0 ;  /* 0x7c0040000cf27fae */ /* 0x0003e4000c121848 */
[C---:B-1----:R-:W-:Y:S02]  /*14140*/  IMAD.WIDE R16, R251.reuse, 0x4, R84 ;  /* 0x00000004fb107825 */ /* 0x042fe400078e0254 */
[----:B------:R-:W-:Y:S04]  /*14150*/  LDGSTS.E [R242+0x70008], desc[UR8][R98.64], !P3 ;  /* 0x7000800062f27fae */ /* 0x000fe8000d921848 */
[----:B------:R-:W4:Y:S01]  /*14160*/  LDL.LU.64 R84, [R1+0xd58] ;  /* 0x000d580001547983 */ /* 0x000f220000300a00 */
[----:B------:R-:W-:-:S03]  /*14170*/  IMAD.WIDE R12, R251, 0x4, R210 ;  /* 0x00000004fb0c7825 */ /* 0x000fc600078e02d2 */
[----:B------:R1:W-:Y:S01]  /*14180*/  STL.64 [R1+0x318], R20 ;  /* 0x0003181401007387 */ /* 0x0003e20000100a00 */
[----:B------:R-:W-:-:S03]  /*14190*/  IMAD.WIDE R100, R251, 0x4, R100 ;  /* 0x00000004fb647825 */ /* 0x000fc600078e0264 */
[----:B------:R-:W4:Y:S01]  /*141a0*/  LDL.LU.64 R18, [R1+0xd50] ;  /* 0x000d500001127983 */ /* 0x000f220000300a00 */
[----:B------:R-:W-:-:S03]  /*141b0*/  IMAD.WIDE R68, R251, 0x4, R68 ;  /* 0x00000004fb447825 */ /* 0x000fc600078e0244 */
[----:B------:R-:W-:Y:S01]  /*141c0*/  STL.64 [R1+0x310], R16 ;  /* 0x0003101001007387 */ /* 0x000fe20000100a00 */
[----:B---3--:R-:W-:-:S03]  /*141d0*/  IMAD.WIDE R52, R251, 0x4, R52 ;  /* 0x00000004fb347825 */ /* 0x008fc600078e0234 */
[----:B------:R-:W3:Y:S01]  /*141e0*/  LDL.LU.64 R248, [R1+0xd48] ;  /* 0x000d480001f87983 */ /* 0x000ee20000300a00 */
[----:B------:R-:W-:Y:S01]  /*141f0*/  IADD3 R252, R15, -0xe8, RZ ;  /* 0xffffff180ffc7810 */ /* 0x000fe20007ffe0ff */
[----:B------:R-:W3:Y:S02]  /*14200*/  LDC R210, c[0x0][0x230] ;  /* 0x00008c00ffd27b82 */ /* 0x000ee40000000800 */
[----:B------:R2:W-:Y:S04]  /*14210*/  STL.64 [R1+0x308], R12 ;  /* 0x0003080c01007387 */ /* 0x0005e80000100a00 */
[----:B------:R-:W-:Y:S02]  /*14220*/  LDGSTS.E [R242+0x74008], desc[UR8][R20.64], !P3 ;  /* 0x7400800014f27fae */ /* 0x000fe4000d921848 */
[----:B------:R-:W4:Y:S02]  /*14230*/  LDC R15, c[0x0][0x230] ;  /* 0x00008c00ff0f7b82 */ /* 0x000f240000000800 */
[----:B------:R-:W-:Y:S04]  /*14240*/  LDGSTS.E [R242+0x78008], desc[UR8][R16.64], !P3 ;  /* 0x7800800010f27fae */ /* 0x000fe8000d921848 */
[----:B------:R2:W-:Y:S04]  /*14250*/  LDGSTS.E [R242+0x7c008], desc[UR8][R12.64], !P3 ;  /* 0x7c0080000cf27fae */ /* 0x0005e8000d921848 */
[----:B-1----:R-:W3:Y:S04]  /*14260*/  LDL.LU.64 R20, [R1+0xd40] ;  /* 0x000d400001147983 */ /* 0x002ee80000300a00 */
[----:B------:R-:W3:Y:S04]  /*14270*/  LDL.LU.64 R98, [R1+0xd38] ;  /* 0x000d380001627983 */ /* 0x000ee80000300a00 */
[----:B------:R1:W-:Y:S01]  /*14280*/  STL.64 [R1+0x300], R100 ;  /* 0x0003006401007387 */ /* 0x0003e20000100a00 */
[----:B--2---:R-:W-:-:S03]  /*14290*/  IMAD.WIDE R12, R251, 0x4, R226 ;  /* 0x00000004fb0c7825 */ /* 0x004fc600078e02e2 */
[----:B------:R-:W-:Y:S04]  /*142a0*/  STL.64 [R1+0x2f8], R68 ;  /* 0x0002f84401007387 */ /* 0x000fe80000100a00 */
[----:B------:R-:W2:Y:S04]  /*142b0*/  LDL.LU.64 R16, [R1+0xd30] ;  /* 0x000d300001107983 */ /* 0x000ea80000300a00 */
[----:B------:R1:W-:Y:S04]  /*142c0*/  STL.64 [R1+0x2f0], R52 ;  /* 0x0002f03401007387 */ /* 0x0003e80000100a00 */
[----:B------:R-:W2:Y:S01]  /*142d0*/  LDL.LU.64 R226, [R1+0xd28] ;  /* 0x000d280001e27983 */ /* 0x000ea20000300a00 */
[----:B------:R-:W-:Y:S01]  /*142e0*/  ISETP.GE.U32.AND P4, PT, R252, 0x7ffffe99, PT ;  /* 0x7ffffe99fc00780c */ /* 0x000fe20003f86070 */
[----:B------:R-:W-:-:S02]  /*142f0*/  VIADD R252, R14, 0xffffff77 ;  /* 0xffffff770efc7836 */ /* 0x000fc40000000000 */
[----:B------:R-:W1:Y:S03]  /*14300*/  LDC R14, c[0x0][0x230] ;  /* 0x00008c00ff0e7b82 */ /* 0x000e660000000800 */
[----:B------:R-:W-:Y:S02]  /*14310*/  ISETP.GE.U32.AND P5, PT, R252, 0x7ffffef8, PT ;  /* 0x7ffffef8fc00780c */ /* 0x000fe40003fa6070 */
[----:B------:R-:W-:-:S03]  /*14320*/  IADD3 R252, R116, -0x8a, RZ ;  /* 0xffffff7674fc7810 */ /* 0x000fc60007ffe0ff */
[----:B------:R-:W1:Y:S01]  /*14330*/  LDC R116, c[0x0][0x230] ;  /* 0x00008c00ff747b82 */ /* 0x000e620000000800 */
[----:B------:R-:W-:Y:S01]  /*14340*/  ISETP.GE.U32.AND P6, PT, R252, 0x7ffffef7, PT ;  /* 0x7ffffef7fc00780c */ /* 0x000fe20003fc6070 */
[----:B----4-:R-:W-:Y:S01]  /*14350*/  VIADD R252, R15, 0xffffff75 ;  /* 0xffffff750ffc7836 */ /* 0x010fe20000000000 */
[----:B------:R4:W-:Y:S05]  /*14360*/  LDGSTS.E [R242+0x7000c], desc[UR8][R100.64], !P4 ;  /* 0x7000c00064f27fae */ /* 0x0009ea000e121848 */
[----:B------:R-:W4:Y:S01]  /*14370*/  LDC R15, c[0x0][0x230] ;  /* 0x00008c00ff0f7b82 */ /* 0x000f220000000800 */
[----:B------:R-:W-:Y:S01]  /*14380*/  ISETP.GE.U32.AND P1, PT, R252, 0x7ffffef6, PT ;  /* 0x7ffffef6fc00780c */ /* 0x000fe20003f26070 */
[----:B------:R-:W-:Y:S01]  /*14390*/  LDGSTS.E [R242+0x7400c], desc[UR8][R68.64], !P4 ;  /* 0x7400c00044f27fae */ /* 0x000fe2000e121848 */
[----:B------:R-:W-:-:S03]  /*143a0*/  IMAD.WIDE R84, R251, 0x4, R84 ;  /* 0x00000004fb547825 */ /* 0x000fc600078e0254 */
[----:B------:R3:W-:Y:S01]  /*143b0*/  STL.64 [R1+0x2e8], R12 ;  /* 0x0002e80c01007387 */ /* 0x0007e20000100a00 */
[----:B-1----:R-:W-:Y:S02]  /*143c0*/  IADD3 R252, R14, -0x8c, RZ ;  /* 0xffffff740efc7810 */ /* 0x002fe40007ffe0ff */
[----:B------:R-:W1:Y:S01]  /*143d0*/  LDC R14, c[0x0][0x230] ;  /* 0x00008c00ff0e7b82 */ /* 0x000e620000000800 */
[----:B----4-:R-:W-:Y:S01]  /*143e0*/  IMAD.WIDE R100, R251, 0x4, R36 ;  /* 0x00000004fb647825 */ /* 0x010fe200078e0224 */
[----:B------:R-:W-:Y:S01]  /*143f0*/  LDGSTS.E [R242+0x7800c], desc[UR8][R52.64], !P4 ;  /* 0x7800c00034f27fae */ /* 0x000fe2000e121848 */
[----:B------:R-:W-:Y:S02]  /*14400*/  ISETP.GE.U32.AND P0, PT, R252, 0x7ffffef5, PT ;  /* 0x7ffffef5fc00780c */ /* 0x000fe40003f06070 */
[----:B------:R-:W-:Y:S01]  /*14410*/  VIADD R252, R116, 0xffffff57 ;  /* 0xffffff5774fc7836 */ /* 0x000fe20000000000 */
[----:B------:R3:W-:Y:S04]  /*14420*/  LDGSTS.E [R242+0x7c00c], desc[UR8][R12.64], !P4 ;  /* 0x7c00c0000cf27fae */ /* 0x0007e8000e121848 */
[----:B------:R4:W-:Y:S04]  /*14430*/  LDGSTS.E [R241+0x40000], desc[UR8][R100.64], !P5 ;  /* 0x4000000064f17fae */ /* 0x0009e8000e921848 */
[----:B------:R-:W2:Y:S04]  /*14440*/  LDL.LU.64 R52, [R1+0xd20] ;  /* 0x000d200001347983 */ /* 0x000ea80000300a00 */
[----:B------:R-:W2:Y:S04]  /*14450*/  LDL.LU.64 R36, [R1+0xd18] ;  /* 0x000d180001247983 */ /* 0x000ea80000300a00 */
[----:B------:R-:W2:Y:S04]  /*14460*/  LDL.LU.64 R116, [R1+0xd10] ;  /* 0x000d100001747983 */ /* 0x000ea80000300a00 */
[----:B------:R-:W-:Y:S04]  /*14470*/  STL.64 [R1+0x1930], R100 ;  /* 0x0019306401007387 */ /* 0x000fe80000100a00 */
[----:B------:R-:W2:Y:S04]  /*14480*/  LDL.LU.64 R68, [R1+0xd08] ;  /* 0x000d080001447983 */ /* 0x000ea80000300a00 */
[----:B------:R3:W-:Y:S01]  /*14490*/  STL.64 [R1+0x1928], R84 ;  /* 0x0019285401007387 */ /* 0x0007e20000100a00 */
[----:B------:R-:W-:-:S03]  /*144a0*/  ISETP.GE.U32.AND P3, PT, R252, 0x7ffffed8, PT ;  /* 0x7ffffed8fc00780c */ /* 0x000fc60003f66070 */
[----:B------:R-:W-:Y:S01]  /*144b0*/  LDGSTS.E [R241+0x44000], desc[UR8][R84.64], !P5 ;  /* 0x4400000054f17fae */ /* 0x000fe2000e921848 */
[----:B------:R-:W-:Y:S02]  /*144c0*/  IADD3 R252, R15, -0xaa, RZ ;  /* 0xffffff560ffc7810 */ /* 0x000fe40007ffe0ff */
[----:B------:R-:W2:Y:S02]  /*144d0*/  LDC R15, c[0x0][0x230] ;  /* 0x00008c00ff0f7b82 */ /* 0x000ea40000000800 */
[----:B------:R-:W-:Y:S01]  /*144e0*/  ISETP.GE.U32.AND P4, PT, R252, 0x7ffffed7, PT ;  /* 0x7ffffed7fc00780c */ /* 0x000fe20003f86070 */
[----:B-1----:R-:W-:-:S05]  /*144f0*/  VIADD R252, R14, 0xffffff55 ;  /* 0xffffff550efc7836 */ /* 0x002fca0000000000 */
[----:B------:R-:W1:Y:S01]  /*14500*/  LDC R14, c[0x0][0x230] ;  /* 0x00008c00ff0e7b82 */ /* 0x000e620000000800 */
[----:B------:R-:W-:-:S05]  /*14510*/  IMAD.WIDE R18, R251, 0x4, R18 ;  /* 0x00000004fb127825 */ /* 0x000fca00078e0212 */
[----:B------:R1:W-:Y:S04]  /*14520*/  STL.64 [R1+0x1920], R18 ;  /* 0x0019201201007387 */ /* 0x0003e80000100a00 */
[----:B------:R1:W-:Y:S01]  /*14530*/  LDGSTS.E [R241+0x48000], desc[UR8][R18.64], !P5 ;  /* 0x4800000012f17fae */ /* 0x0003e2000e921848 */
[----:B---3--:R-:W-:-:S05]  /*14540*/  IMAD.WIDE R12, R251, 0x4, R248 ;  /* 0x00000004fb0c7825 */ /* 0x008fca00078e02f8 */
[----:B------:R3:W-:Y:S04]  /*14550*/  STL.64 [R1+0x1918], R12 ;  /* 0x0019180c01007387 */ /* 0x0007e80000100a00 */
[----:B------:R-:W3:Y:S04]  /*14560*/  LDL.LU.64 R84, [R1+0xd00] ;  /* 0x000d000001547983 */ /* 0x000ee80000300a00 */
[----:B------:R3:W-:Y:S01]  /*14570*/  LDGSTS.E [R241+0x4c000], desc[UR8][R12.64], !P5 ;  /* 0x4c0000000cf17fae */ /* 0x0007e2000e921848 */
[----:B----4-:R-:W-:-:S03]  /*14580*/  IMAD.WIDE R100, R251, 0x4, R20 ;  /* 0x00000004fb647825 */ /* 0x010fc600078e0214 */
[----:B------:R-:W4:Y:S01]  /*14590*/  LDL.LU.64 R20, [R1+0xcf8] ;  /* 0x000cf80001147983 */ /* 0x000f220000300a00 */
[----:B-1----:R-:W-:-:S03]  /*145a0*/  IMAD.WIDE R18, R251, 0x4, R98 ;  /* 0x00000004fb127825 */ /* 0x002fc600078e0262 */
[----:B------:R1:W-:Y:S04]  /*145b0*/  STL.64 [R1+0x1910], R100 ;  /* 0x0019106401007387 */ /* 0x0003e80000100a00 */
[----:B------:R-:W4:Y:S01]  /*145c0*/  LDL.LU.64 R248, [R1+0xcf0] ;  /* 0x000cf00001f87983 */ /* 0x000f220000300a00 */
[----:B--2---:R-:W-:-:S03]  /*145d0*/  IMAD.WIDE R16, R251, 0x4, R16 ;  /* 0x00000004fb107825 */ /* 0x004fc600078e0210 */
[----:B------:R2:W-:Y:S01]  /*145e0*/  STL.64 [R1+0x1908], R18 ;  /* 0x0019081201007387 */ /* 0x0005e20000100a00 */
[----:B------:R-:W-:-:S03]  /*145f0*/  ISETP.GE.U32.AND P5, PT, R252, 0x7ffffed6, PT ;  /* 0x7ffffed6fc00780c */ /* 0x000fc60003fa6070 */
[----:B------:R-:W4:Y:S01]  /*14600*/  LDL.LU.64 R98, [R1+0xce8] ;  /* 0x000ce80001627983 */ /* 0x000f220000300a00 */
[----:B---3--:R-:W-:-:S03]  /*14610*/  IMAD.WIDE R12, R251, 0x4, R226 ;  /* 0x00000004fb0c7825 */ /* 0x008fc600078e02e2 */
[----:B------:R3:W-:Y:S01]  /*14620*/  STL.64 [R1+0x1900], R16 ;  /* 0x0019001001007387 */ /* 0x0007e20000100a00 */
[----:B------:R-:W-:-:S03]  /*14630*/  IADD3 R252, R210, -0xac, RZ ;  /* 0xffffff54d2fc7810 */ /* 0x000fc60007ffe0ff */
[----:B------:R3:W-:Y:S04]  /*14640*/  STL.64 [R1+0x18f8], R12 ;  /* 0x0018f80c01007387 */ /* 0x0007e80000100a00 */
[----:B------:R-:W4:Y:S04]  /*14650*/  LDL.LU.64 R226, [R1+0x9e0] ;  /* 0x0009e00001e27983 */ /* 0x000f280000300a00 */
[----:B------:R-:W4:Y:S04]  /*14660*/  LDL.LU.64 R210, [R1+0x9d8] ;  /* 0x0009d80001d27983 */ /* 0x000f280000300a00 */
[----:B------:R1:W-:Y:S04]  /*14670*/  LDGSTS.E [R241+0x40004], desc[UR8][R100.64], !P6 ;  /* 0x4000400064f17fae */ /* 0x0003e8000f121848 */
[----:B------:R2:W-:Y:S04]  /*14680*/  LDGSTS.E [R241+0x44004], desc[UR8][R18.64], !P6 ;  /* 0x4400400012f17fae */ /* 0x0005e8000f121848 */
[----:B------:R-:W-:Y:S04]  /*14690*/  LDGSTS.E [R241+0x48004], desc[UR8][R16.64], !P6 ;  /* 0x4800400010f17fae */ /* 0x000fe8000f121848 */
[----:B------:R3:W-:Y:S01]  /*146a0*/  LDGSTS.E [R241+0x4c004], desc[UR8][R12.64], !P6 ;  /* 0x4c0040000cf17fae */ /* 0x0007e2000f121848 */
[----:B-1----:R-:W1:Y:S01]  /*146b0*/  LDC R100, c[0x0][0x230] ;  /* 0x00008c00ff647b82 */ /* 0x002e620000000800 */
[----:B------:R-:W-:-:S04]  /*146c0*/  IMAD.WIDE R52, R251, 0x4, R52 ;  /* 0x00000004fb347825 */ /* 0x000fc800078e0234 */
[C---:B------:R-:W-:Y:S01]  /*146d0*/  IMAD.WIDE R36, R251.reuse, 0x4, R36 ;  /* 0x00000004fb247825 */ /* 0x040fe200078e0224 */
[----:B------:R1:W-:Y:S03]  /*146e0*/  STL.64 [R1+0x18f0], R52 ;  /* 0x0018f03401007387 */ /* 0x0003e60000100a00 */
[C---:B--2---:R-:W-:Y:S01]  /*146f0*/  IMAD.WIDE R18, R251.reuse, 0x4, R116 ;  /* 0x00000004fb127825 */ /* 0x044fe200078e0274 */
[----:B------:R2:W-:Y:S04]  /*14700*/  STL.64 [R1+0x18e8], R36 ;  /* 0x0018e82401007387 */ /* 0x0005e80000100a00 */
[----:B---3--:R-:W3:Y:S01]  /*14710*/  LDL.LU.64 R16, [R1+0x9d0] ;  /* 0x0009d00001107983 */ /* 0x008ee20000300a00 */
[----:B------:R-:W-:-:S03]  /*14720*/  IMAD.WIDE R12, R251, 0x4, R68 ;  /* 0x00000004fb0c7825 */ /* 0x000fc600078e0244 */
[----:B------:R4:W-:Y:S04]  /*14730*/  STL.64 [R1+0x18e0], R18 ;  /* 0x0018e01201007387 */ /* 0x0009e80000100a00 */
[----:B------:R-:W-:Y:S04]  /*14740*/  LDGSTS.E [R241+0x40008], desc[UR8][R52.64], !P1 ;  /* 0x4000800034f17fae */ /* 0x000fe8000c921848 */
[----:B------:R-:W3:Y:S04]  /*14750*/  LDL.LU.64 R116, [R1+0x9c8] ;  /* 0x0009c80001747983 */ /* 0x000ee80000300a00 */
[----:B------:R-:W-:Y:S04]  /*14760*/  LDGSTS.E [R241+0x44008], desc[UR8][R36.64], !P1 ;  /* 0x4400800024f17fae */ /* 0x000fe8000c921848 */
[----:B------:R4:W-:Y:S04]  /*14770*/  STL.64 [R1+0x18d8], R12 ;  /* 0x0018d80c01007387 */ /* 0x0009e80000100a00 */
[----:B------:R4:W-:Y:S04]  /*14780*/  LDGSTS.E [R241+0x48008], desc[UR8][R18.64], !P1 ;  /* 0x4800800012f17fae */ /* 0x0009e8000c921848 */
[----:B------:R-:W3:Y:S04]  /*14790*/  LDL.LU.64 R68, [R1+0x9c0] ;  /* 0x0009c00001447983 */ /* 0x000ee80000300a00 */
[----:B-1----:R-:W3:Y:S04]  /*147a0*/  LDL.LU.64 R52, [R1+0x9b8] ;  /* 0x0009b80001347983 */ /* 0x002ee80000300a00 */
[----:B--2---:R-:W2:Y:S04]  /*147b0*/  LDL.LU.64 R36, [R1+0x9b0] ;  /* 0x0009b00001247983 */ /* 0x004ea80000300a00 */
[----:B------:R1:W-:Y:S01]  /*147c0*/  LDGSTS.E [R241+0x4c008], desc[UR8][R12.64], !P1 ;  /* 0x4c0080000cf17fae */ /* 0x0003e2000c921848 */
[----:B------:R-:W-:-:S05]  /*147d0*/  IMAD.WIDE R84, R251, 0x4, R84 ;  /* 0x00000004fb547825 */ /* 0x000fca00078e0254 */
[----:B------:R1:W-:Y:S04]  /*147e0*/  STL.64 [R1+0x18d0], R84 ;  /* 0x0018d05401007387 */ /* 0x0003e80000100a00 */
[----:B------:R1:W-:Y:S01]  /*147f0*/  LDGSTS.E [R241+0x4000c], desc[UR8][R84.64], !P0 ;  /* 0x4000c00054f17fae */ /* 0x0003e2000c121848 */
[----:B----4-:R-:W-:-:S04]  /*14800*/  IMAD.WIDE R20, R251, 0x4, R20 ;  /* 0x00000004fb147825 */ /* 0x010fc800078e0214 */
[C---:B------:R-:W-:Y:S01]  /*14810*/  IMAD.WIDE R18, R251.reuse, 0x4, R248 ;  /* 0x00000004fb127825 */ /* 0x040fe200078e02f8 */
[----:B------:R-:W-:Y:S04]  /*14820*/  STL.64 [R1+0x18c8], R20 ;  /* 0x0018c81401007387 */ /* 0x000fe80000100a00 */
[----:B------:R4:W-:Y:S04]  /*14830*/  STL.64 [R1+0x18c0], R18 ;  /* 0x0018c01201007387 */ /* 0x0009e80000100a00 */
[----:B------:R-:W2:Y:S01]  /*14840*/  LDL.LU.64 R248, [R1+0x9a8] ;  /* 0x0009a80001f87983 */ /* 0x000ea20000300a00 */
[----:B-1----:R-:W-:-:S03]  /*14850*/  IMAD.WIDE R12, R251, 0x4, R98 ;  /* 0x00000004fb0c7825 */ /* 0x002fc600078e0262 */
[----:B------:R-:W-:Y:S04]  /*14860*/  LDGSTS.E [R241+0x4400c], desc[UR8][R20.64], !P0 ;  /* 0x4400c00014f17fae */ /* 0x000fe8000c121848 */
[----:B------:R4:W-:Y:S04]  /*14870*/  LDGSTS.E [R241+0x4800c], desc[UR8][R18.64], !P0 ;  /* 0x4800c00012f17fae */ /* 0x0009e8000c121848 */
[----:B------:R1:W-:Y:S01]  /*14880*/  STL.64 [R1+0x18b8], R12 ;  /* 0x0018b80c01007387 */ /* 0x0003e20000100a00 */
[----:B------:R-:W-:-:S03]  /*14890*/  IMAD.WIDE R84, R251, 0x4, R226 ;  /* 0x00000004fb547825 */ /* 0x000fc600078e02e2 */
[----:B------:R1:W-:Y:S01]  /*148a0*/  LDGSTS.E [R241+0x4c00c], desc[UR8][R12.64], !P0 ;  /* 0x4c00c0000cf17fae */ /* 0x0003e2000c121848 */
[----:B----4-:R-:W-:-:S03]  /*148b0*/  IMAD.WIDE R18, R251, 0x4, R210 ;  /* 0x00000004fb127825 */ /* 0x010fc600078e02d2 */
[----:B------:R-:W-:Y:S04]  /*148c0*/  LDGSTS.E [R241+0x50000], desc[UR8][R84.64], !P3 ;  /* 0x5000000054f17fae */ /* 0x000fe8000d921848 */
[----:B------:R-:W4:Y:S04]  /*148d0*/  LDL.LU.64 R210, [R1+0x9a0] ;  /* 0x0009a00001d27983 */ /* 0x000f280000300a00 */
[----:B------:R-:W4:Y:S04]  /*148e0*/  LDL.LU.64 R98, [R1+0x998] ;  /* 0x0009980001627983 */ /* 0x000f280000300a00 */
[----:B------:R1:W-:Y:S04]  /*148f0*/  STL.64 [R1+0x1528], R84 ;  /* 0x0015285401007387 */ /* 0x0003e80000100a00 */
[----:B------:R-:W4:Y:S04]  /*14900*/  LDL.LU.64 R20, [R1+0x990] ;  /* 0x0009900001147983 */ /* 0x000f280000300a00 */
[----:B------:R2:W-:Y:S04]  /*14910*/  STL.64 [R1+0x1520], R18 ;  /* 0x0015201201007387 */ /* 0x0005e80000100a00 */
[----:B------:R-:W4:Y:S04]  /*14920*/  LDL.LU.64 R226, [R1+0x988] ;  /* 0x0009880001e27983 */ /* 0x000f280000300a00 */
[----:B------:R-:W-:Y:S01]  /*14930*/  LDGSTS.E [R241+0x54000], desc[UR8][R18.64], !P3 ;  /* 0x5400000012f17fae */ /* 0x000fe2000d921848 */
[----:B---3--:R-:W-:-:S05]  /*14940*/  IMAD.WIDE R16, R251, 0x4, R16 ;  /* 0x00000004fb107825 */ /* 0x008fca00078e0210 */
[----:B------:R3:W-:Y:S04]  /*14950*/  STL.64 [R1+0x1518], R16 ;  /* 0x0015181001007387 */ /* 0x0007e80000100a00 */
[----:B------:R-:W-:Y:S01]  /*14960*/  LDGSTS.E [R241+0x58000], desc[UR8][R16.64], !P3 ;  /* 0x5800000010f17fae */ /* 0x000fe2000d921848 */
[----:B-1----:R-:W-:-:S05]  /*14970*/  IMAD.WIDE R12, R251, 0x4, R116 ;  /* 0x00000004fb0c7825 */ /* 0x002fca00078e0274 */
[----:B------:R1:W-:Y:S04]  /*14980*/  STL.64 [R1+0x1510], R12 ;  /* 0x0015100c01007387 */ /* 0x0003e80000100a00 */
[----:B------:R-:W4:Y:S04]  /*14990*/  LDL.LU.64 R84, [R1+0x980] ;  /* 0x0009800001547983 */ /* 0x000f280000300a00 */
[----:B------:R1:W-:Y:S01]  /*149a0*/  LDGSTS.E [R241+0x5c000], desc[UR8][R12.64], !P3 ;  /* 0x5c0000000cf17fae */ /* 0x0003e2000d921848 */
[----:B------:R-:W-:-:S04]  /*149b0*/  IMAD.WIDE R68, R251, 0x4, R68 ;  /* 0x00000004fb447825 */ /* 0x000fc800078e0244 */
[C---:B------:R-:W-:Y:S01]  /*149c0*/  IMAD.WIDE R52, R251.reuse, 0x4, R52 ;  /* 0x00000004fb347825 */ /* 0x040fe200078e0234 */
[----:B------:R1:W-:Y:S03]  /*149d0*/  STL.64 [R1+0x1508], R68 ;  /* 0x0015084401007387 */ /* 0x0003e60000100a00 */
[C---:B--2---:R-:W-:Y:S01]  /*149e0*/  IMAD.WIDE R36, R251.reuse, 0x4, R36 ;  /* 0x00000004fb247825 */ /* 0x044fe200078e0224 */
[----:B------:R-:W2:Y:S04]  /*149f0*/  LDL.LU.64 R18, [R1+0x978] ;  /* 0x0009780001127983 */ /* 0x000ea80000300a00 */
[----:B------:R-:W-:Y:S04]  /*14a00*/  STL.64 [R1+0x1500], R52 ;  /* 0x0015003401007387 */ /* 0x000fe80000100a00 */
[----:B---3--:R-:W3:Y:S04]  /*14a10*/  LDL.LU.64 R16, [R1+0x970] ;  /* 0x0009700001107983 */ /* 0x008ee80000300a00 */
[----:B------:R1:W-:Y:S04]  /*14a20*/  STL.64 [R1+0x14f8], R36 ;  /* 0x0014f82401007387 */ /* 0x0003e80000100a00 */
[----:B------:R-:W3:Y:S04]  /*14a30*/  LDL.LU.64 R116, [R1+0x968] ;  /* 0x0009680001747983 */ /* 0x000ee80000300a00 */
[----:B------:R-:W-:Y:S04]  /*14a40*/  LDGSTS.E [R241+0x50004], desc[UR8][R68.64], !P4 ;  /* 0x5000400044f17fae */ /* 0x000fe8000e121848 */
[----:B------:R-:W-:Y:S04]  /*14a50*/  LDGSTS.E [R241+0x54004], desc[UR8][R52.64], !P4 ;  /* 0x5400400034f17fae */ /* 0x000fe8000e121848 */
[----:B------:R-:W-:Y:S01]  /*14a60*/  LDGSTS.E [R241+0x58004], desc[UR8][R36.64], !P4 ;  /* 0x5800400024f17fae */ /* 0x000fe2000e121848 */
[----:B-1----:R-:W-:-:S05]  /*14a70*/  IMAD.WIDE R12, R251, 0x4, R248 ;  /* 0x00000004fb0c7825 */ /* 0x002fca00078e02f8 */
[----:B------:R1:W-:Y:S04]  /*14a80*/  STL.64 [R1+0x14f0], R12 ;  /* 0x0014f00c01007387 */ /* 0x0003e80000100a00 */
[----:B------:R-:W3:Y:S04]  /*14a90*/  LDL.LU.64 R68, [R1+0x660] ;  /* 0x0006600001447983 */ /* 0x000ee80000300a00 */
[----:B------:R-:W3:Y:S04]  /*14aa0*/  LDL.LU.64 R36, [R1+0x658] ;  /* 0x0006580001247983 */ /* 0x000ee80000300a00 */
[----:B------:R1:W-:Y:S04]  /*14ab0*/  LDGSTS.E [R241+0x5c004], desc[UR8][R12.64], !P4 ;  /* 0x5c0040000cf17fae */ /* 0x0003e8000e121848 */
[----:B------:R-:W3:Y:S01]  /*14ac0*/  LDL.LU.64 R52, [R1+0x650] ;  /* 0x0006500001347983 */ /* 0x000ee20000300a00 */
[----:B----4-:R-:W-:-:S04]  /*14ad0*/  IMAD.WIDE R210, R251, 0x4, R210 ;  /* 0x00000004fbd27825 */ /* 0x010fc800078e02d2 */
[C---:B------:R-:W-:Y:S01]  /*14ae0*/  IMAD.WIDE R98, R251.reuse, 0x4, R98 ;  /* 0x00000004fb627825 */ /* 0x040fe200078e0262 */
[----:B------:R4:W-:Y:S03]  /*14af0*/  STL.64 [R1+0x14e8], R210 ;  /* 0x0014e8d201007387 */ /* 0x0009e60000100a00 */
[C---:B------:R-:W-:Y:S01]  /*14b00*/  IMAD.WIDE R20, R251.reuse, 0x4, R20 ;  /* 0x00000004fb147825 */ /* 0x040fe200078e0214 */
[----:B------:R-:W-:Y:S04]  /*14b10*/  STL.64 [R1+0x14e0], R98 ;  /* 0x0014e06201007387 */ /* 0x000fe80000100a00 */
[----:B------:R4:W-:Y:S01]  /*14b20*/  STL.64 [R1+0x14d8], R20 ;  /* 0x0014d81401007387 */ /* 0x0009e20000100a00 */
[----:B-1----:R-:W-:-:S03]  /*14b30*/  IMAD.WIDE R12, R251, 0x4, R226 ;  /* 0x00000004fb0c7825 */ /* 0x002fc600078e02e2 */
[----:B------:R-:W3:Y:S04]  /*14b40*/  LDL.LU.64 R248, [R1+0x648] ;  /* 0x0006480001f87983 */ /* 0x000ee80000300a00 */
[----:B------:R-:W-:Y:S04]  /*14b50*/  LDGSTS.E [R241+0x50008], desc[UR8][R210.64], !P5 ;  /* 0x50008000d2f17fae */ /* 0x000fe8000e921848 */
[----:B------:R1:W-:Y:S04]  /*14b60*/  STL.64 [R1+0x14d0], R12 ;  /* 0x0014d00c01007387 */ /* 0x0003e80000100a00 */
[----:B------:R-:W-:Y:S04]  /*14b70*/  LDGSTS.E [R241+0x54008], desc[UR8][R98.64], !P5 ;  /* 0x5400800062f17fae */ /* 0x000fe8000e921848 */
[----:B----4-:R-:W4:Y:S04]  /*14b80*/  LDL.LU.64 R210, [R1+0x640] ;  /* 0x0006400001d27983 */ /* 0x010f280000300a00 */
[----:B------:R-:W-:Y:S01]  /*14b90*/  LDGSTS.E [R241+0x58008], desc[UR8][R20.64], !P5 ;  /* 0x5800800014f17fae */ /* 0x000fe2000e921848 */
[----:B------:R-:W-:-:S03]  /*14ba0*/  ISETP.GE.U32.AND P6, PT, R252, 0x7ffffed5, PT ;  /* 0x7ffffed5fc00780c */ /* 0x000fc60003fc6070 */
[----:B------:R-:W4:Y:S04]  /*14bb0*/  LDL.LU.64 R20, [R1+0x638] ;  /* 0x0006380001147983 */ /* 0x000f280000300a00 */
[----:B------:R-:W4:Y:S04]  /*14bc0*/  LDL.LU.64 R98, [R1+0x630] ;  /* 0x0006300001627983 */ /* 0x000f280000300a00 */
[----:B------:R-:W4:Y:S01]  /*14bd0*/  LDL.LU.64 R226, [R1+0x628] ;  /* 0x0006280001e27983 */ /* 0x000f220000300a00 */
[----:B------:R-:W-:Y:S02]  /*14be0*/  VIADD R252, R15, 0xffffff37 ;  /* 0xffffff370ffc7836 */ /* 0x000fe40000000000 */
[----:B------:R-:W-:Y:S01]  /*14bf0*/  IMAD.WIDE R84, R251, 0x4, R84 ;  /* 0x00000004fb547825 */ /* 0x000fe200078e0254 */
[----:B------:R1:W-:Y:S01]  /*14c00*/  LDGSTS.E [R241+0x5c008], desc[UR8][R12.64], !P5 ;  /* 0x5c0080000cf17fae */ /* 0x0003e2000e921848 */
[----:B------:R-:W4:Y:S01]  /*14c10*/  LDC R15, c[0x0][0x230] ;  /* 0x00008c00ff0f7b82 */ /* 0x000f220000000800 */
[----:B------:R-:W-:-:S02]  /*14c20*/  ISETP.GE.U32.AND P1, PT, R252, 0x7ffffeb8, PT ;  /* 0x7ffffeb8fc00780c */ /* 0x000fc40003f26070 */
[----:B------:R1:W-:Y:S04]  /*14c30*/  STL.64 [R1+0x14c8], R84 ;  /* 0x0014c85401007387 */ /* 0x0003e80000100a00 */
[----:B------:R1:W-:Y:S01]  /*14c40*/  LDGSTS.E [R241+0x5000c], desc[UR8][R84.64], !P6 ;  /* 0x5000c00054f17fae */ /* 0x0003e2000f121848 */
[----:B--2---:R-:W-:-:S04]  /*14c50*/  IMAD.WIDE R18, R251, 0x4, R18 ;  /* 0x00000004fb127825 */ /* 0x004fc800078e0212 */
[C---:B---3--:R-:W-:Y:S01]  /*14c60*/  IMAD.WIDE R16, R251.reuse, 0x4, R16 ;  /* 0x00000004fb107825 */ /* 0x048fe200078e0210 */
[----:B------:R2:W-:Y:S03]  /*14c70*/  STL.64 [R1+0x14c0], R18 ;  /* 0x0014c01201007387 */ /* 0x0005e60000100a00 */
[----:B-1----:R-:W-:Y:S01]  /*14c80*/  IMAD.WIDE R12, R251, 0x4, R116 ;  /* 0x00000004fb0c7825 */ /* 0x002fe200078e0274 */
[----:B------:R1:W-:Y:S04]  /*14c90*/  STL.64 [R1+0x14b8], R16 ;  /* 0x0014b81001007387 */ /* 0x0003e80000100a00 */
[----:B------:R2:W-:Y:S04]  /*14ca0*/  LDGSTS.E [R241+0x5400c], desc[UR8][R18.64], !P6 ;  /* 0x5400c00012f17fae */ /* 0x0005e8000f121848 */
[----:B------:R3:W-:Y:S01]  /*14cb0*/  STL.64 [R1+0x14b0], R12 ;  /* 0x0014b00c01007387 */ /* 0x0007e20000100a00 */
[----:B------:R-:W-:-:S02]  /*14cc0*/  IADD3 R252, R14, -0xca, RZ ;  /* 0xffffff360efc7810 */ /* 0x000fc40007ffe0ff */
[----:B------:R-:W4:Y:S01]  /*14cd0*/  LDC R14, c[0x0][0x230] ;  /* 0x00008c00ff0e7b82 */ /* 0x000f220000000800 */
[----:B------:R-:W-:Y:S04]  /*14ce0*/  LDGSTS.E [R241+0x5800c], desc[UR8][R16.64], !P6 ;  /* 0x5800c00010f17fae */ /* 0x000fe8000f121848 */
[----:B------:R3:W-:Y:S01]  /*14cf0*/  LDGSTS.E [R241+0x5c00c], desc[UR8][R12.64], !P6 ;  /* 0x5c00c0000cf17fae */ /* 0x0007e2000f121848 */
[----:B------:R-:W-:Y:S01]  /*14d00*/  ISETP.GE.U32.AND P0, PT, R252, 0x7ffffeb7, PT ;  /* 0x7ffffeb7fc00780c */ /* 0x000fe20003f06070 */
[C---:B------:R-:W-:Y:S02]  /*14d10*/  IMAD.WIDE R84, R251.reuse, 0x4, R68 ;  /* 0x00000004fb547825 */ /* 0x040fe400078e0244 */
[----:B------:R-:W4:Y:S02]  /*14d20*/  LDL.LU.64 R68, [R1+0x620] ;  /* 0x0006200001447983 */ /* 0x000f240000300a00 */
[----:B------:R-:W-:-:S02]  /*14d30*/  IMAD.WIDE R36, R251, 0x4, R36 ;  /* 0x00000004fb247825 */ /* 0x000fc400078e0224 */
[----:B------:R-:W-:Y:S04]  /*14d40*/  STL.64 [R1+0x11a8], R84 ;  /* 0x0011a85401007387 */ /* 0x000fe80000100a00 */
[----:B------:R4:W-:Y:S01]  /*14d50*/  LDGSTS.E [R241+0x60000], desc[UR8][R84.64], !P1 ;  /* 0x6000000054f17fae */ /* 0x0009e2000c921848 */
[----:B--2---:R-:W-:-:S03]  /*14d60*/  IMAD.WIDE R18, R251, 0x4, R52 ;  /* 0x00000004fb127825 */ /* 0x004fc600078e0234 */
[----:B------:R-:W2:Y:S04]  /*14d70*/  LDL.LU.64 R52, [R1+0x618] ;  /* 0x0006180001347983 */ /* 0x000ea80000300a00 */
[----:B------:R3:W-:Y:S04]  /*14d80*/  STL.64 [R1+0x11a0], R36 ;  /* 0x0011a02401007387 */ /* 0x0007e80000100a00 */
[----:B-1----:R-:W2:Y:S04]  /*14d90*/  LDL.LU.64 R16, [R1+0x610] ;  /* 0x0006100001107983 */ /* 0x002ea80000300a00 */
[----:B------:R-:W-:Y:S04]  /*14da0*/  STL.64 [R1+0x1198], R18 ;  /* 0x0011981201007387 */ /* 0x000fe80000100a00 */
[----:B------:R-:W2:Y:S04]  /*14db0*/  LDL.LU.64 R116, [R1+0x608] ;  /* 0x0006080001747983 */ /* 0x000ea80000300a00 */
[----:B------:R-:W-:Y:S01]  /*14dc0*/  LDGSTS.E [R241+0x64000], desc[UR8][R36.64], !P1 ;  /* 0x6400000024f17fae */ /* 0x000fe2000c921848 */
[----:B---3--:R-:W-:-:S03]  /*14dd0*/  IMAD.WIDE R12, R251, 0x4, R248 ;  /* 0x00000004fb0c7825 */ /* 0x008fc600078e02f8 */
[----:B------:R-:W-:Y:S04]  /*14de0*/  LDGSTS.E [R241+0x68000], desc[UR8][R18.64], !P1 ;  /* 0x6800000012f17fae */ /* 0x000fe8000c921848 */
[----:B------:R1:W-:Y:S04]  /*14df0*/  STL.64 [R1+0x1190], R12 ;  /* 0x0011900c01007387 */ /* 0x0003e80000100a00 */
[----:B------:R-:W3:Y:S04]  /*14e00*/  LDL.LU.64 R36, [R1+0x600] ;  /* 0x0006000001247983 */ /* 0x000ee80000300a00 */
[----:B------:R1:W-:Y:S01]  /*14e10*/  LDGSTS.E [R241+0x6c000], desc[UR8][R12.64], !P1 ;  /* 0x6c0000000cf17fae */ /* 0x0003e2000c921848 */
[----:B----4-:R-:W-:-:S05]  /*14e20*/  IMAD.WIDE R210, R251, 0x4, R210 ;  /* 0x00000004fbd27825 */ /* 0x010fca00078e02d2 */
[----:B------:R4:W-:Y:S04]  /*14e30*/  STL.64 [R1+0x1188], R210 ;  /* 0x001188d201007387 */ /* 0x0009e80000100a00 */
[----:B------:R-:W-:Y:S01]  /*14e40*/  LDGSTS.E [R241+0x60004], desc[UR8][R210.64], !P0 ;  /* 0x60004000d2f17fae */ /* 0x000fe2000c121848 */
[----:B------:R-:W-:-:S04]  /*14e50*/  IMAD.WIDE R84, R251, 0x4, R20 ;  /* 0x00000004fb547825 */ /* 0x000fc800078e0214 */
[C---:B------:R-:W-:Y:S01]  /*14e60*/  IMAD.WIDE R20, R251.reuse, 0x4, R98 ;  /* 0x00000004fb147825 */ /* 0x040fe200078e0262 */
[----:B------:R-:W-:Y:S03]  /*14e70*/  LDGSTS.E [R241+0x64004], desc[UR8][R84.64], !P0 ;  /* 0x6400400054f17fae */ /* 0x000fe6000c121848 */
[----:B-1----:R-:W-:Y:S01]  /*14e80*/  IMAD.WIDE R12, R251, 0x4, R226 ;  /* 0x00000004fb0c7825 */ /* 0x002fe200078e02e2 */
[----:B------:R-:W3:Y:S04]  /*14e90*/  LDL.LU.64 R98, [R1+0x5f8] ;  /* 0x0005f80001627983 */ /* 0x000ee80000300a00 */
[----:B------:R1:W-:Y:S04]  /*14ea0*/  STL.64 [R1+0x1180], R84 ;  /* 0x0011805401007387 */ /* 0x0003e80000100a00 */
[----:B------:R-:W3:Y:S04]  /*14eb0*/  LDL.LU.64 R18, [R1+0x5f0] ;  /* 0x0005f00001127983 */ /* 0x000ee80000300a00 */
[----:B------:R1:W-:Y:S04]  /*14ec0*/  STL.64 [R1+0x1178], R20 ;  /* 0x0011781401007387 */ /* 0x0003e80000100a00 */
[----:B------:R-:W3:Y:S04]  /*14ed0*/  LDL.LU.64 R248, [R1+0x5e8] ;  /* 0x0005e80001f87983 */ /* 0x000ee80000300a00 */
[----:B------:R2:W-:Y:S04]  /*14ee0*/  STL.64 [R1+0x1170], R12 ;  /* 0x0011700c01007387 */ /* 0x0005e80000100a00 */
[----:B------:R-:W3:Y:S04]  /*14ef0*/  LDL.LU.64 R226, [R1+0x2e0] ;  /* 0x0002e00001e27983 */ /* 0x000ee80000300a00 */
[----:B----4-:R-:W4:Y:S04]  /*14f00*/  LDL.LU.64 R210, [R1+0x2d8] ;  /* 0x0002d80001d27983 */ /* 0x010f280000300a00 */
[----:B------:R-:W-:Y:S04]  /*14f10*/  LDGSTS.E [R241+0x68004], desc[UR8][R20.64], !P0 ;  /* 0x6800400014f17fae */ /* 0x000fe8000c121848 */
[----:B-1----:R-:W4:Y:S01]  /*14f20*/  LDL.LU.64 R84, [R1+0x2d0] ;  /* 0x0002d00001547983 */ /* 0x002f220000300a00 */
[----:B------:R-:W-:-:S02]  /*14f30*/  VIADD R252, R100, 0xffffff35 ;  /* 0xffffff3564fc7836 */ /* 0x000fc40000000000 */
[----:B------:R-:W1:Y:S01]  /*14f40*/  LDC R100, c[0x0][0x230] ;  /* 0x00008c00ff647b82 */ /* 0x000e620000000800 */
[----:B------:R2:W-:Y:S04]  /*14f50*/  LDGSTS.E [R241+0x6c004], desc[UR8][R12.64], !P0 ;  /* 0x6c0040000cf17fae */ /* 0x0005e8000c121848 */
[----:B------:R-:W4:Y:S01]  /*14f60*/  LDL.LU.64 R20, [R1+0x2c8] ;  /* 0x0002c80001147983 */ /* 0x000f220000300a00 */
[----:B------:R-:W-:Y:S02]  /*14f70*/  ISETP.GE.U32.AND P3, PT, R252, 0x7ffffeb6, PT ;  /* 0x7ffffeb6fc00780c */ /* 0x000fe40003f66070 */
[----:B------:R-:W-:Y:S02]  /*14f80*/  IADD3 R252, R15, -0xcc, RZ ;  /* 0xffffff340ffc7810 */ /* 0x000fe40007ffe0ff */
[----:B------:R-:W1:Y:S02]  /*14f90*/  LDC R15, c[0x0][0x230] ;  /* 0x00008c00ff0f7b82 */ /* 0x000e640000000800 */
[----:B------:R-:W-:Y:S01]  /*14fa0*/  ISETP.GE.U32.AND P4, PT, R252, 0x7ffffeb5, PT ;  /* 0x7ffffeb5fc00780c */ /* 0x000fe20003f86070 */
[----:B------:R-:W-:-:S05]  /*14fb0*/  VIADD R252, R14, 0xffffff17 ;  /* 0xffffff170efc7836 */ /* 0x000fca0000000000 */
[----:B------:R-:W1:Y:S01]  /*14fc0*/  LDC R14, c[0x0][0x230] ;  /* 0x00008c00ff0e7b82 */ /* 0x000e620000000800 */
[----:B------:R-:W-:Y:S02]  /*14fd0*/  ISETP.GE.U32.AND P5, PT, R252, 0x7ffffe98, PT ;  /* 0x7ffffe98fc00780c */ /* 0x000fe40003fa6070 */
[----:B-1----:R-:W-:-:S05]  /*14fe0*/  IADD3 R252, R100, -0xea, RZ ;  /* 0xffffff1664fc7810 */ /* 0x002fca0007ffe0ff */
[----:B------:R-:W1:Y:S01]  /*14ff0*/  LDC R100, c[0x0][0x230] ;  /* 0x00008c00ff647b82 */ /* 0x000e620000000800 */
[----:B------:R-:W-:Y:S01]  /*15000*/  ISETP.GE.U32.AND P6, PT, R252, 0x7ffffe97, PT ;  /* 0x7ffffe97fc00780c */ /* 0x000fe20003fc6070 */
[----:B------:R-:W-:-:S06]  /*15010*/  VIADD R252, R15, 0xffffff15 ;  /* 0xffffff150ffc7836 */ /* 0x000fcc0000000000 */
[----:B------:R-:W4:Y:S01]  /*15020*/  LDC R15, c[0x0][0x230] ;  /* 0x00008c00ff0f7b82 */ /* 0x000f220000000800 */
[----:B------:R-:W-:Y:S02]  /*15030*/  ISETP.GE.U32.AND P1, PT, R252, 0x7ffffe96, PT ;  /* 0x7ffffe96fc00780c */ /* 0x000fe40003f26070 */
[----:B------:R-:W-:-:S05]  /*15040*/  IADD3 R252, R14, -0xec, RZ ;  /* 0xffffff140efc7810 */ /* 0x000fca0007ffe0ff */
[----:B------:R-:W4:Y:S01]  /*15050*/  LDC R14, c[0x0][0x230] ;  /* 0x00008c00ff0e7b82 */ /* 0x000f220000000800 */
[----:B------:R-:W-:Y:S01]  /*15060*/  ISETP.GE.U32.AND P0, PT, R252, 0x7ffffe95, PT ;  /* 0x7ffffe95fc00780c */ /* 0x000fe20003f06070 */
[----:B-1----:R-:W-:Y:S02]  /*15070*/  VIADD R252, R100, 0xffffff73 ;  /* 0xffffff7364fc7836 */ /* 0x002fe40000000000 */
[----:B------:R-:W-:-:S05]  /*15080*/  IMAD.WIDE R68, R251, 0x4, R68 ;  /* 0x00000004fb447825 */ /* 0x000fca00078e0244 */
[----:B------:R1:W-:Y:S04]  /*15090*/  STL.64 [R1+0x1168], R68 ;  /* 0x0011684401007387 */ /* 0x0003e80000100a00 */
[----:B------:R-:W-:Y:S01]  /*150a0*/  LDGSTS.E [R241+0x60008], desc[UR8][R68.64], !P3 ;  /* 0x6000800044f17fae */ /* 0x000fe2000d921848 */
[----:B--2---:R-:W-:-:S04]  /*150b0*/  IMAD.WIDE R52, R251, 0x4, R52 ;  /* 0x00000004fb347825 */ /* 0x004fc800078e0234 */
[C---:B------:R-:W-:Y:S01]  /*150c0*/  IMAD.WIDE R16, R251.reuse, 0x4, R16 ;  /* 0x00000004fb107825 */ /* 0x040fe200078e0210 */
[----:B------:R2:W-:Y:S03]  /*150d0*/  STL.64 [R1+0x1160], R52 ;  /* 0x0011603401007387 */ /* 0x0005e60000100a00 */
[C---:B------:R-:W-:Y:S01]  /*150e0*/  IMAD.WIDE R12, R251.reuse, 0x4, R116 ;  /* 0x00000004fb0c7825 */ /* 0x040fe200078e0274 */
[----:B------:R2:W-:Y:S04]  /*150f0*/  STL.64 [R1+0x1158], R16 ;  /* 0x0011581001007387 */ /* 0x0005e80000100a00 */
[----:B------:R2:W-:Y:S04]  /*15100*/  STL.64 [R1+0x1150], R12 ;  /* 0x0011500c01007387 */ /* 0x0005e80000100a00 */
[----:B------:R-:W-:Y:S04]  /*15110*/  LDGSTS.E [R241+0x64008], desc[UR8][R52.64], !P3 ;  /* 0x6400800034f17fae */ /* 0x000fe8000d921848 */
[----:B-1----:R-:W4:Y:S01]  /*15120*/  LDL.LU.64 R68, [R1+0x2c0] ;  /* 0x0002c00001447983 */ /* 0x002f220000300a00 */
[----:B---3--:R-:W-:-:S03]  /*15130*/  IMAD.WIDE R116, R251, 0x4, R36 ;  /* 0x00000004fb747825 */ /* 0x008fc600078e0224 */
[----:B------:R1:W-:Y:S04]  /*15140*/  LDGSTS.E [R241+0x68008], desc[UR8][R16.64], !P3 ;  /* 0x6800800010f17fae */ /* 0x0003e8000d921848 */
[----:B--2---:R-:W2:Y:S04]  /*15150*/  LDL.LU.64 R52, [R1+0x2b8] ;  /* 0x0002b80001347983 */ /* 0x004ea80000300a00 */
[----:B------:R-:W3:Y:S04]  /*15160*/  LDL.LU.64 R36, [R1+0x2b0] ;  /* 0x0002b00001247983 */ /* 0x000ee80000300a00 */
[----:B------:R1:W-:Y:S02]  /*15170*/  LDGSTS.E [R241+0x6c008], desc[UR8][R12.64], !P3 ;  /* 0x6c0080000cf17fae */ /* 0x0003e4000d921848 */
[----:B-1----:R-:W1:Y:S02]  /*15180*/  LDC R16, c[0x0][0x230] ;  /* 0x00008c00ff107b82 */ /* 0x002e640000000800 */
[----:B------:R-:W-:Y:S04]  /*15190*/  STL.64 [R1+0x1148], R116 ;  /* 0x0011487401007387 */ /* 0x000fe80000100a00 */
[----:B------:R-:W3:Y:S04]  /*151a0*/  LDL.LU.64 R100, [R1+0x2a8] ;  /* 0x0002a80001647983 */ /* 0x000ee80000300a00 */
[----:B------:R4:W-:Y:S01]  /*151b0*/  LDGSTS.E [R241+0x6000c], desc[UR8][R116.64], !P4 ;  /* 0x6000c00074f17fae */ /* 0x0009e2000e121848 */
[----:B------:R-:W-:-:S04]  /*151c0*/  IMAD.WIDE R98, R251, 0x4, R98 ;  /* 0x00000004fb627825 */ /* 0x000fc800078e0262 */
[C---:B------:R-:W-:Y:S01]  /*151d0*/  IMAD.WIDE R18, R251.reuse, 0x4, R18 ;  /* 0x00000004fb127825 */ /* 0x040fe200078e0212 */
[----:B------:R4:W-:Y:S03]  /*151e0*/  STL.64 [R1+0x1140], R98 ;  /* 0x0011406201007387 */ /* 0x0009e60000100a00 */
[C---:B------:R-:W-:Y:S01]  /*151f0*/  IMAD.WIDE R12, R251.reuse, 0x4, R248 ;  /* 0x00000004fb0c7825 */ /* 0x040fe200078e02f8 */
[----:B------:R-:W-:Y:S04]  /*15200*/  STL.64 [R1+0x1138], R18 ;  /* 0x0011381201007387 */ /* 0x000fe80000100a00 */
[----:B------:R-:W-:Y:S01]  /*15210*/  LDGSTS.E [R241+0x6400c], desc[UR8][R98.64], !P4 ;  /* 0x6400c00062f17fae */ /* 0x000fe2000e121848 */
[----:B------:R-:W-:-:S03]  /*15220*/  IMAD.WIDE R226, R251, 0x4, R226 ;  /* 0x00000004fbe27825 */ /* 0x000fc600078e02e2 */
[----:B------:R1:W-:Y:S01]  /*15230*/  STL.64 [R1+0x1130], R12 ;  /* 0x0011300c01007387 */ /* 0x0003e20000100a00 */
[----:B----4-:R-:W-:-:S03]  /*15240*/  IMAD.WIDE R210, R251, 0x4, R210 ;  /* 0x00000004fbd27825 */ /* 0x010fc600078e02d2 */
[----:B------:R-:W-:Y:S04]  /*15250*/  LDGSTS.E [R241+0x6800c], desc[UR8][R18.64], !P4 ;  /* 0x6800c00012f17fae */ /* 0x000fe8000e121848 */
[----:B------:R-:W4:Y:S01]  /*15260*/  LDL.LU.64 R98, [R1+0x2a0] ;  /* 0x0002a00001627983 */ /* 0x000f220000300a00 */
[----:B------:R-:W-:-:S03]  /*15270*/  IMAD.WIDE R116, R251, 0x4, R84 ;  /* 0x00000004fb747825 */ /* 0x000fc600078e0254 */
[----:B------:R1:W-:Y:S04]  /*15280*/  LDGSTS.E [R241+0x6c00c], desc[UR8][R12.64], !P4 ;  /* 0x6c00c0000cf17fae */ /* 0x0003e8000e121848 */
[----:B------:R1:W-:Y:S04]  /*15290*/  STL.64 [R1+0xa88], R226 ;  /* 0x000a88e201007387 */ /* 0x0003e80000100a00 */
[----:B------:R-:W-:Y:S01]  /*152a0*/  LDGSTS.E [R241+0x70000], desc[UR8][R226.64], !P5 ;  /* 0x70000000e2f17fae */ /* 0x000fe2000e921848 */
[----:B-1----:R-:W-:-:S03]  /*152b0*/  IMAD.WIDE R12, R251, 0x4, R20 ;  /* 0x00000004fb0c7825 */ /* 0x002fc600078e0214 */
[----:B------:R-:W-:Y:S04]  /*152c0*/  LDGSTS.E [R241+0x74000], desc[UR8][R210.64], !P5 ;  /* 0x74000000d2f17fae */ /* 0x000fe8000e921848 */
[----:B------:R-:W4:Y:S04]  /*152d0*/  LDL.LU.64 R20, [R1+0x298] ;  /* 0x0002980001147983 */ /* 0x000f280000300a00 */
[----:B------:R1:W-:Y:S04]  /*152e0*/  STL.64 [R1+0xa80], R210 ;  /* 0x000a80d201007387 */ /* 0x0003e80000100a00 */
[----:B------:R-:W4:Y:S04]  /*152f0*/  LDL.LU.64 R18, [R1+0x290] ;  /* 0x0002900001127983 */ /* 0x000f280000300a00 */
[----:B------:R-:W-:Y:S04]  /*15300*/  STL.64 [R1+0x2d0], R116 ;  /* 0x0002d07401007387 */ /* 0x000fe80000100a00 */
[----:B------:R-:W4:Y:S04]  /*15310*/  LDL.LU.64 R84, [R1+0x288] ;  /* 0x0002880001547983 */ /* 0x000f280000300a00 */
[----:B------:R3:W-:Y:S04]  /*15320*/  STL.64 [R1+0x2c8], R12 ;  /* 0x0002c80c01007387 */ /* 0x0007e80000100a00 */
[----:B------:R-:W4:Y:S04]  /*15330*/  LDL.LU.64 R226, [R1+0x280] ;  /* 0x0002800001e27983 */ /* 0x000f280000300a00 */
[----:B-1----:R-:W4:Y:S01]  /*15340*/  LDL.LU.64 R210, [R1+0x278] ;  /* 0x0002780001d27983 */ /* 0x002f220000300a00 */
[----:B------:R-:W-:-:S02]  /*15350*/  ISETP.GE.U32.AND P3, PT, R252, 0x7ffffef4, PT ;  /* 0x7ffffef4fc00780c */ /* 0x000fc40003f66070 */
[----:B------:R-:W-:Y:S01]  /*15360*/  IADD3 R252, R15, -0x8e, RZ ;  /* 0xffffff720ffc7810 */ /* 0x000fe20007ffe0ff */
[----:B------:R-:W-:Y:S01]  /*15370*/  LDGSTS.E [R241+0x78000], desc[UR8][R116.64], !P5 ;  /* 0x7800000074f17fae */ /* 0x000fe2000e921848 */
[----:B------:R-:W1:Y:S02]  /*15380*/  LDC R15, c[0x0][0x230] ;  /* 0x00008c00ff0f7b82 */ /* 0x000e640000000800 */
[----:B------:R-:W-:Y:S01]  /*15390*/  ISETP.GE.U32.AND P4, PT, R252, 0x7ffffef3, PT ;  /* 0x7ffffef3fc00780c */ /* 0x000fe20003f86070 */
[----:B------:R-:W-:Y:S01]  /*153a0*/  VIADD R252, R14, 0xffffff71 ;  /* 0xffffff710efc7836 */ /* 0x000fe20000000000 */
[----:B------:R3:W-:Y:S04]  /*153b0*/  LDGSTS.E [R241+0x7c000], desc[UR8][R12.64], !P5 ;  /* 0x7c0000000cf17fae */ /* 0x0007e8000e921848 */
[----:B------:R-:W-:Y:S01]  /*153c0*/  ISETP.GE.U32.AND P5, PT, R252, 0x7ffffef2, PT ;  /* 0x7ffffef2fc00780c */ /* 0x000fe20003fa6070 */
[----:B------:R-:W1:Y:S01]  /*153d0*/  LDC R14, c[0x0][0x230] ;  /* 0x00008c00ff0e7b82 */ /* 0x000e620000000800 */
[----:B------:R-:W-:Y:S01]  /*153e0*/  IADD3 R252, R16, -0x90, RZ ;  /* 0xffffff7010fc7810 */ /* 0x000fe20007ffe0ff */
[----:B------:R-:W-:-:S04]  /*153f0*/  IMAD.WIDE R68, R251, 0x4, R68 ;  /* 0x00000004fb447825 */ /* 0x000fc800078e0244 */
[C---:B--2---:R-:W-:Y:S01]  /*15400*/  IMAD.WIDE R52, R251.reuse, 0x4, R52 ;  /* 0x00000004fb347825 */ /* 0x044fe200078e0234 */
[----:B------:R-:W-:Y:S03]  /*15410*/  STL.64 [R1+0x2c0], R68 ;  /* 0x0002c04401007387 */ /* 0x000fe60000100a00 */
[C---:B---3--:R-:W-:Y:S01]  /*15420*/  IMAD.WIDE R36, R251.reuse, 0x4, R36 ;  /* 0x00000004fb247825 */ /* 0x048fe200078e0224 */
[----:B------:R4:W-:Y:S04]  /*15430*/  STL.64 [R1+0x2b8], R52 ;  /* 0x0002b83401007387 */ /* 0x0009e80000100a00 */
[----:B------:R-:W2:Y:S04]  /*15440*/  LDL.LU.64 R16, [R1+0x270] ;  /* 0x0002700001107983 */ /* 0x000ea80000300a00 */
[----:B------:R3:W-:Y:S01]  /*15450*/  STL.64 [R1+0x2b0], R36 ;  /* 0x0002b02401007387 */ /* 0x0007e20000100a00 */
[----:B------:R-:W-:-:S03]  /*15460*/  IMAD.WIDE R12, R251, 0x4, R100 ;  /* 0x00000004fb0c7825 */ /* 0x000fc600078e0264 */
[----:B------:R-:W2:Y:S01]  /*15470*/  LDL.LU.64 R248, [R1+0x268] ;  /* 0x0002680001f87983 */ /* 0x000ea20000300a00 */
[----:B------:R-:W1:Y:S03]  /*15480*/  LDC R100, c[0x0][0x230] ;  /* 0x00008c00ff647b82 */ /* 0x000e660000000800 */
[----:B------:R-:W-:Y:S04]  /*15490*/  LDGSTS.E [R241+0x70004], desc[UR8][R68.64], !P6 ;  /* 0x7000400044f17fae */ /* 0x000fe8000f121848 */
[----:B------:R4:W-:Y:S04]  /*154a0*/  LDGSTS.E [R241+0x74004], desc[UR8][R52.64], !P6 ;  /* 0x7400400034f17fae */ /* 0x0009e8000f121848 */
[----:B------:R1:W-:Y:S04]  /*154b0*/  STL.64 [R1+0x2a8], R12 ;  /* 0x0002a80c01007387 */ /* 0x0003e80000100a00 */
[----:B------:R-:W-:Y:S04]  /*154c0*/  LDGSTS.E [R241+0x78004], desc[UR8][R36.64], !P6 ;  /* 0x7800400024f17fae */ /* 0x000fe8000f121848 */
[----:B------:R1:W-:Y:S01]  /*154d0*/  LDGSTS.E [R241+0x7c004], desc[UR8][R12.64], !P6 ;  /* 0x7c0040000cf17fae */ /* 0x0003e2000f121848 */
[----:B----4-:R-:W-:-:S03]  /*154e0*/  IMAD.WIDE R52, R251, 0x4, R98 ;  /* 0x00000004fb347825 */ /* 0x010fc600078e0262 */
[----:B------:R-:W4:Y:S04]  /*154f0*/  LDL.LU.64 R98, [R1+0xce0] ;  /* 0x000ce00001627983 */ /* 0x000f280000300a00 */
[----:B---3--:R-:W3:Y:S04]  /*15500*/  LDL.LU.64 R36, [R1+0xcd8] ;  /* 0x000cd80001247983 */ /* 0x008ee80000300a00 */
[----:B------:R-:W3:Y:S04]  /*15510*/  LDL.LU.64 R116, [R1+0xcd0] ;  /* 0x000cd00001747983 */ /* 0x000ee80000300a00 */
[----:B------:R1:W-:Y:S04]  /*15520*/  STL.64 [R1+0x2a0], R52 ;  /* 0x0002a03401007387 */ /* 0x0003e80000100a00 */
[----:B------:R-:W3:Y:S01]  /*15530*/  LDL.LU.64 R68, [R1+0xcc8] ;  /* 0x000cc80001447983 */ /* 0x000ee20000300a00 */
[----:B------:R-:W-:-:S03]  /*15540*/  IMAD.WIDE R20, R251, 0x4, R20 ;  /* 0x00000004fb147825 */ /* 0x000fc600078e0214 */
[----:B------:R-:W-:Y:S01]  /*15550*/  LDGSTS.E [R241+0x70008], desc[UR8][R52.64], !P1 ;  /* 0x7000800034f17fae */ /* 0x000fe2000c921848 */
[----:B------:R-:W-:-:S03]  /*15560*/  IMAD.WIDE R18, R251, 0x4, R18 ;  /* 0x00000004fb127825 */ /* 0x000fc600078e0212 */
[----:B------:R-:W-:Y:S01]  /*15570*/  STL.64 [R1+0x298], R20 ;  /* 0x0002981401007387 */ /* 0x000fe20000100a00 */
[----:B-1----:R-:W-:-:S03]  /*15580*/  IMAD.WIDE R12, R251, 0x4, R84 ;  /* 0x00000004fb0c7825 */ /* 0x002fc600078e0254 */
[----:B------:R1:W-:Y:S04]  /*15590*/  STL.64 [R1+0x290], R18 ;  /* 0x0002901201007387 */ /* 0x0003e80000100a00 */
[----:B------:R2:W-:Y:S01]  /*155a0*/  STL.64 [R1+0x288], R12 ;  /* 0x0002880c01007387 */ /* 0x0005e20000100a00 */
[----:B------:R-:W-:-:S03]  /*155b0*/  IMAD.WIDE R226, R251, 0x4, R226 ;  /* 0x00000004fbe27825 */ /* 0x000fc600078e02e2 */
[----:B------:R-:W-:Y:S04]  /*155c0*/  LDGSTS.E [R241+0x74008], desc[UR8][R20.64], !P1 ;  /* 0x7400800014f17fae */ /* 0x000fe8000c921848 */
[----:B------:R-:W3:Y:S04]  /*155d0*/  LDL.LU.64 R84, [R1+0xcc0] ;  /* 0x000cc00001547983 */ /* 0x000ee80000300a00 */
[----:B------:R1:W-:Y:S04]  /*155e0*/  LDGSTS.E [R241+0x78008], desc[UR8][R18.64], !P1 ;  /* 0x7800800012f17fae */ /* 0x0003e8000c921848 */
[----:B------:R-:W3:Y:S04]  /*155f0*/  LDL.LU.64 R52, [R1+0xcb8] ;  /* 0x000cb80001347983 */ /* 0x000ee80000300a00 */
[----:B------:R2:W-:Y:S01]  /*15600*/  STL.64 [R1+0x280], R226 ;  /* 0x000280e201007387 */ /* 0x0005e20000100a00 */
[----:B-1----:R-:W-:-:S03]  /*15610*/  IMAD.WIDE R18, R251, 0x4, R210 ;  /* 0x00000004fb127825 */ /* 0x002fc600078e02d2 */
[----:B------:R-:W3:Y:S04]  /*15620*/  LDL.LU.64 R20, [R1+0xcb0] ;  /* 0x000cb00001147983 */ /* 0x000ee80000300a00 */
[----:B------:R-:W-:Y:S04]  /*15630*/  STL.64 [R1+0x278], R18 ;  /* 0x0002781201007387 */ /* 0x000fe80000100a00 */
[----:B------:R-:W3:Y:S04]  /*15640*/  LDL.LU.64 R210, [R1+0xca8] ;  /* 0x000ca80001d27983 */ /* 0x000ee80000300a00 */
[----:B------:R1:W-:Y:S04]  /*15650*/  LDGSTS.E [R241+0x7c008], desc[UR8][R12.64], !P1 ;  /* 0x7c0080000cf17fae */ /* 0x0003e8000c921848 */
[----:B------:R-:W-:Y:S04]  /*15660*/  LDGSTS.E [R241+0x7000c], desc[UR8][R226.64], !P0 ;  /* 0x7000c000e2f17fae */ /* 0x000fe8000c121848 */
[----:B------:R-:W-:Y:S01]  /*15670*/  LDGSTS.E [R241+0x7400c], desc[UR8][R18.64], !P0 ;  /* 0x7400c00012f17fae */ /* 0x000fe2000c121848 */
[----:B--2---:R-:W-:-:S04]  /*15680*/  IMAD.WIDE R16, R251, 0x4, R16 ;  /* 0x00000004fb107825 */ /* 0x004fc800078e0210 */
[C---:B-1----:R-:W-:Y:S01]  /*15690*/  IMAD.WIDE R12, R251.reuse, 0x4, R248 ;  /* 0x00000004fb0c7825 */ /* 0x042fe200078e02f8 */
[----:B------:R1:W-:Y:S04]  /*156a0*/  STL.64 [R1+0x270], R16 ;  /* 0x0002701001007387 */ /* 0x0003e80000100a00 */
[----:B------:R2:W-:Y:S04]  /*156b0*/  STL.64 [R1+0x268], R12 ;  /* 0x0002680c01007387 */ /* 0x0005e80000100a00 */
[----:B------:R1:W-:Y:S04]  /*156c0*/  LDGSTS.E [R241+0x7800c], desc[UR8][R16.64], !P0 ;  /* 0x7800c00010f17fae */ /* 0x0003e8000c121848 */
[----:B------:R-:W2:Y:S04]  /*156d0*/  LDL.LU.64 R226, [R1+0xca0] ;  /* 0x000ca00001e27983 */ /* 0x000ea80000300a00 */
[----:B------:R2:W-:Y:S04]  /*156e0*/  LDGSTS.E [R241+0x7c00c], desc[UR8][R12.64], !P0 ;  /* 0x7c00c0000cf17fae */ /* 0x0005e8000c121848 */
[----:B------:R-:W-:Y:S01]  /*156f0*/  STL.64 [R1+0x21b0], R240 ;  /* 0x0021b0f001007387 */ /* 0x000fe20000100a00 */
[----:B----4-:R-:W-:-:S04]  /*15700*/  IMAD.WIDE R98, R251, 0x4, R98 ;  /* 0x00000004fb627825 */ /* 0x010fc800078e0262 */
[C---:B---3--:R-:W-:Y:S01]  /*15710*/  IMAD.WIDE R36, R251.reuse, 0x4, R36 ;  /* 0x00000004fb247825 */ /* 0x048fe200078e0224 */
[----:B------:R3:W-:Y:S03]  /*15720*/  STL.64 [R1+0x18b0], R98 ;  /* 0x0018b06201007387 */ /* 0x0007e60000100a00 */
[C---:B-1----:R-:W-:Y:S01]  /*15730*/  IMAD.WIDE R16, R251.reuse, 0x4, R116 ;  /* 0x00000004fb107825 */ /* 0x042fe200078e0274 */
[----:B------:R-:W-:Y:S04]  /*15740*/  LDGSTS.E [R6+0x40000], desc[UR8][R98.64], !P3 ;  /* 0x4000000062067fae */ /* 0x000fe8000d921848 */
[----:B------:R-:W-:Y:S01]  /*15750*/  LDGSTS.E [R6+0x44000], desc[UR8][R36.64], !P3 ;  /* 0x4400000024067fae */ /* 0x000fe2000d921848 */
[----:B--2---:R-:W-:-:S03]  /*15760*/  IMAD.WIDE R12, R251, 0x4, R68 ;  /* 0x00000004fb0c7825 */ /* 0x004fc600078e0244 */
[----:B------:R-:W-:Y:S04]  /*15770*/  LDGSTS.E [R6+0x48000], desc[UR8][R16.64], !P3 ;  /* 0x4800000010067fae */ /* 0x000fe8000d921848 */
[----:B------:R-:W2:Y:S04]  /*15780*/  LDL.LU.64 R68, [R1+0xc98] ;  /* 0x000c980001447983 */ /* 0x000ea80000300a00 */
[----:B------:R1:W-:Y:S04]  /*15790*/  STL.64 [R1+0x18a8], R36 ;  /* 0x0018a82401007387 */ /* 0x0003e80000100a00 */
[----:B------:R-:W4:Y:S04]  /*157a0*/  LDL.LU.64 R18, [R1+0xc90] ;  /* 0x000c900001127983 */ /* 0x000f280000300a00 */
[----:B------:R1:W-:Y:S04]  /*157b0*/  STL.64 [R1+0x18a0], R16 ;  /* 0x0018a01001007387 */ /* 0x0003e80000100a00 */
[----:B------:R-:W4:Y:S04]  /*157c0*/  LDL.LU.64 R248, [R1+0xc88] ;  /* 0x000c880001f87983 */ /* 0x000f280000300a00 */
[----:B------:R1:W-:Y:S04]  /*157d0*/  STL.64 [R1+0x1898], R12 ;  /* 0x0018980c01007387 */ /* 0x0003e80000100a00 */
[----:B---3--:R-:W3:Y:S01]  /*157e0*/  LDL.LU.64 R98, [R1+0xc80] ;  /* 0x000c800001627983 */ /* 0x008ee20000300a00 */
[----:B------:R-:W-:-:S03]  /*157f0*/  IMAD.WIDE R84, R251, 0x4, R84 ;  /* 0x00000004fb547825 */ /* 0x000fc600078e0254 */
[----:B-1----:R-:W3:Y:S01]  /*15800*/  LDL.LU.64 R36, [R1+0xc78] ;  /* 0x000c780001247983 */ /* 0x002ee20000300a00 */
[----:B------:R-:W-:-:S03]  /*15810*/  IMAD.WIDE R52, R251, 0x4, R52 ;  /* 0x00000004fb347825 */ /* 0x000fc600078e0234 */
[----:B------:R-:W-:Y:S04]  /*15820*/  STL.64 [R1+0x1890], R84 ;  /* 0x0018905401007387 */ /* 0x000fe80000100a00 */
[----:B------:R1:W-:Y:S01]  /*15830*/  STL.64 [R1+0x1888], R52 ;  /* 0x0018883401007387 */ /* 0x0003e20000100a00 */
[----:B------:R-:W-:-:S03]  /*15840*/  IMAD.WIDE R20, R251, 0x4, R20 ;  /* 0x00000004fb147825 */ /* 0x000fc600078e0214 */
[----:B------:R1:W-:Y:S04]  /*15850*/  LDGSTS.E [R6+0x4c000], desc[UR8][R12.64], !P3 ;  /* 0x4c0000000c067fae */ /* 0x0003e8000d921848 */
[----:B------:R-:W3:Y:S04]  /*15860*/  LDL.LU.64 R16, [R1+0xc70] ;  /* 0x000c700001107983 */ /* 0x000ee80000300a00 */
[----:B------:R1:W-:Y:S02]  /*15870*/  STL.64 [R1+0x1880], R20 ;  /* 0x0018801401007387 */ /* 0x0003e40000100a00 */
[----:B-1----:R-:W-:-:S02]  /*15880*/  IMAD.WIDE R12, R251, 0x4, R210 ;  /* 0x00000004fb0c7825 */ /* 0x002fc400078e02d2 */
[----:B------:R1:W-:Y:S04]  /*15890*/  LDGSTS.E [R6+0x40004], desc[UR8][R84.64], !P4 ;  /* 0x4000400054067fae */ /* 0x0003e8000e121848 */
[----:B------:R-:W3:Y:S04]  /*158a0*/  LDL.LU.64 R210, [R1+0xc68] ;  /* 0x000c680001d27983 */ /* 0x000ee80000300a00 */
[----:B------:R4:W-:Y:S04]  /*158b0*/  STL.64 [R1+0x1878], R12 ;  /* 0x0018780c01007387 */ /* 0x0009e80000100a00 */
[----:B------:R-:W-:Y:S04]  /*158c0*/  LDGSTS.E [R6+0x44004], desc[UR8][R52.64], !P4 ;  /* 0x4400400034067fae */ /* 0x000fe8000e121848 */
[----:B------:R-:W-:Y:S04]  /*158d0*/  LDGSTS.E [R6+0x48004], desc[UR8][R20.64], !P4 ;  /* 0x4800400014067fae */ /* 0x000fe8000e121848 */
[----:B------:R4:W-:Y:S04]  /*158e0*/  LDGSTS.E [R6+0x4c004], desc[UR8][R12.64], !P4 ;  /* 0x4c0040000c067fae */ /* 0x0009e8000e121848 */
[----:B------:R-:W3:Y:S04]  /*158f0*/  LDL.LU.64 R52, [R1+0x960] ;  /* 0x0009600001347983 */ /* 0x000ee80000300a00 */
[----:B------:R-:W3:Y:S01]  /*15900*/  LDL.LU.64 R20, [R1+0x958] ;  /* 0x0009580001147983 */ /* 0x000ee20000300a00 */
[----:B------:R-:W-:-:S03]  /*15910*/  ISETP.GE.U32.AND P6, PT, R252, 0x7ffffef1, PT ;  /* 0x7ffffef1fc00780c */ /* 0x000fc60003fc6070 */
[----:B------:R-:W3:Y:S01]  /*15920*/  LDL.LU.64 R116, [R1+0x950] ;  /* 0x0009500001747983 */ /* 0x000ee20000300a00 */
[----:B-1----:R-:W-:-:S05]  /*15930*/  IMAD.WIDE R84, R251, 0x4, R226 ;  /* 0x00000004fb547825 */ /* 0x002fca00078e02e2 */
[----:B------:R-:W-:Y:S04]  /*15940*/  STL.64 [R1+0x1868], R84 ;  /* 0x0018685401007387 */ /* 0x000fe80000100a00 */
[----:B------:R-:W3:Y:S04]  /*15950*/  LDL.LU.64 R226, [R1+0x948] ;  /* 0x0009480001e27983 */ /* 0x000ee80000300a00 */
[----:B------:R-:W-:Y:S01]  /*15960*/  LDGSTS.E [R6+0x40008], desc[UR8][R84.64], !P5 ;  /* 0x4000800054067fae */ /* 0x000fe2000e921848 */
[----:B--2---:R-:W-:-:S04]  /*15970*/  IMAD.WIDE R68, R251, 0x4, R68 ;  /* 0x00000004fb447825 */ /* 0x004fc800078e0244 */
[C---:B----4-:R-:W-:Y:S01]  /*15980*/  IMAD.WIDE R18, R251.reuse, 0x4, R18 ;  /* 0x00000004fb127825 */ /* 0x050fe200078e0212 */
[----:B------:R1:W-:Y:S03]  /*15990*/  STL.64 [R1+0x1860], R68 ;  /* 0x0018604401007387 */ /* 0x0003e60000100a00 */
[C---:B------:R-:W-:Y:S01]  /*159a0*/  IMAD.WIDE R12, R251.reuse, 0x4, R248 ;  /* 0x00000004fb0c7825 */ /* 0x040fe200078e02f8 */
[----:B------:R2:W-:Y:S04]  /*159b0*/  STL.64 [R1+0x1858], R18 ;  /* 0x0018581201007387 */ /* 0x0005e80000100a00 */
[----:B------:R-:W-:Y:S01]  /*159c0*/  LDGSTS.E [R6+0x44008], desc[UR8][R68.64], !P5 ;  /* 0x4400800044067fae */ /* 0x000fe2000e921848 */
[----:B---3--:R-:W-:-:S03]  /*159d0*/  IMAD.WIDE R98, R251, 0x4, R98 ;  /* 0x00000004fb627825 */ /* 0x008fc600078e0262 */
[----:B------:R3:W-:Y:S04]  /*159e0*/  STL.64 [R1+0x1850], R12 ;  /* 0x0018500c01007387 */ /* 0x0007e80000100a00 */
[----:B------:R2:W-:Y:S04]  /*159f0*/  LDGSTS.E [R6+0x48008], desc[UR8][R18.64], !P5 ;  /* 0x4800800012067fae */ /* 0x0005e8000e921848 */
[----:B-1----:R-:W4:Y:S04]  /*15a00*/  LDL.LU.64 R68, [R1+0x940] ;  /* 0x0009400001447983 */ /* 0x002f280000300a00 */
[----:B------:R3:W-:Y:S01]  /*15a10*/  LDGSTS.E [R6+0x4c008], desc[UR8][R12.64], !P5 ;  /* 0x4c0080000c067fae */ /* 0x0007e2000e921848 */
[----:B--2---:R-:W-:-:S03]  /*15a20*/  IMAD.WIDE R18, R251, 0x4, R36 ;  /* 0x00000004fb127825 */ /* 0x004fc600078e0224 */
[----:B------:R-:W-:Y:S04]  /*15a30*/  LDGSTS.E [R6+0x4000c], desc[UR8][R98.64], !P6 ;  /* 0x4000c00062067fae */ /* 0x000fe8000f121848 */
[----:B------:R-:W2:Y:S04]  /*15a40*/  LDL.LU.64 R36, [R1+0x938] ;  /* 0x0009380001247983 */ /* 0x000ea80000300a00 */
[----:B------:R1:W-:Y:S01]  /*15a50*/  STL.64 [R1+0x1848], R98 ;  /* 0x0018486201007387 */ /* 0x0003e20000100a00 */
[----:B------:R-:W-:-:S03]  /*15a60*/  IMAD.WIDE R16, R251, 0x4, R16 ;  /* 0x00000004fb107825 */ /* 0x000fc600078e0210 */
[----:B------:R-:W2:Y:S04]  /*15a70*/  LDL.LU.64 R248, [R1+0x930] ;  /* 0x0009300001f87983 */ /* 0x000ea80000300a00 */
[----:B------:R1:W-:Y:S01]  /*15a80*/  STL.64 [R1+0x1840], R18 ;  /* 0x0018401201007387 */ /* 0x0003e20000100a00 */
[----:B---3--:R-:W-:-:S03]  /*15a90*/  IMAD.WIDE R12, R251, 0x4, R210 ;  /* 0x00000004fb0c7825 */ /* 0x008fc600078e02d2 */
[----:B------:R-:W3:Y:S04]  /*15aa0*/  LDL.LU.64 R84, [R1+0x928] ;  /* 0x0009280001547983 */ /* 0x000ee80000300a00 */
[----:B------:R1:W-:Y:S04]  /*15ab0*/  STL.64 [R1+0x1838], R16 ;  /* 0x0018381001007387 */ /* 0x0003e80000100a00 */
[----:B------:R1:W-:Y:S04]  /*15ac0*/  STL.64 [R1+0x1830], R12 ;  /* 0x0018300c01007387 */ /* 0x0003e80000100a00 */
[----:B-1----:R-:W3:Y:S01]  /*15ad0*/  LDL.LU.64 R98, [R1+0x920] ;  /* 0x0009200001627983 */ /* 0x002ee20000300a00 */
[----:B------:R-:W-:-:S02]  /*15ae0*/  VIADD R252, R15, 0xffffff53 ;  /* 0xffffff530ffc7836 */ /* 0x000fc40000000000 */
[----:B------:R-:W1:Y:S01]  /*15af0*/  LDC R15, c[0x0][0x230] ;  /* 0x00008c00ff0f7b82 */ /* 0x000e620000000800 */
[----:B------:R-:W3:Y:S02]  /*15b00*/  LDL.LU.64 R210, [R1+0x918] ;  /* 0x0009180001d27983 */ /* 0x000ee40000300a00 */
[----:B------:R-:W-:Y:S01]  /*15b10*/  ISETP.GE.U32.AND P1, PT, R252, 0x7ffffed4, PT ;  /* 0x7ffffed4fc00780c */ /* 0x000fe20003f26070 */
[C---:B------:R-:W-:Y:S01]  /*15b20*/  IMAD.WIDE R52, R251.reuse, 0x4, R52 ;  /* 0x00000004fb347825 */ /* 0x040fe200078e0234 */
[----:B------:R-:W-:Y:S01]  /*15b30*/  IADD3 R252, R14, -0xae, RZ ;  /* 0xffffff520efc7810 */ /* 0x000fe20007ffe0ff */
[----:B------:R1:W-:Y:S02]  /*15b40*/  LDGSTS.E [R6+0x4400c], desc[UR8][R18.64], !P6 ;  /* 0x4400c00012067fae */ /* 0x0003e4000f121848 */
[----:B------:R-:W-:Y:S01]  /*15b50*/  IMAD.WIDE R20, R251, 0x4, R20 ;  /* 0x00000004fb147825 */ /* 0x000fe200078e0214 */
[----:B------:R-:W3:Y:S01]  /*15b60*/  LDC R14, c[0x0][0x230] ;  /* 0x00008c00ff0e7b82 */ /* 0x000ee20000000800 */
[----:B------:R-:W-:Y:S01]  /*15b70*/  LDGSTS.E [R6+0x4800c], desc[UR8][R16.64], !P6 ;  /* 0x4800c00010067fae */ /* 0x000fe2000f121848 */
[----:B------:R-:W-:-:S03]  /*15b80*/  ISETP.GE.U32.AND P0, PT, R252, 0x7ffffed3, PT ;  /* 0x7ffffed3fc00780c */ /* 0x000fc60003f06070 */
[----:B------:R1:W-:Y:S02]  /*15b90*/  LDGSTS.E [R6+0x4c00c], desc[UR8][R12.64], !P6 ;  /* 0x4c00c0000c067fae */ /* 0x0003e4000f121848 */
[C---:B-1----:R-:W-:Y:S02]  /*15ba0*/  IMAD.WIDE R18, R251.reuse, 0x4, R116 ;  /* 0x00000004fb127825 */ /* 0x042fe400078e0274 */
[----:B------:R1:W-:Y:S04]  /*15bb0*/  STL.64 [R1+0x14a8], R52 ;  /* 0x0014a83401007387 */ /* 0x0003e80000100a00 */
[----:B------:R1:W-:Y:S04]  /*15bc0*/  STL.64 [R1+0x14a0], R20 ;  /* 0x0014a01401007387 */ /* 0x0003e80000100a00 */
[----:B------:R-:W3:Y:S04]  /*15bd0*/  LDL.LU.64 R16, [R1+0x910] ;  /* 0x0009100001107983 */ /* 0x000ee80000300a00 */
[----:B------:R2:W-:Y:S04]  /*15be0*/  STL.64 [R1+0x1498], R18 ;  /* 0x0014981201007387 */ /* 0x0005e80000100a00 */
[----:B------:R-:W-:Y:S04]  /*15bf0*/  LDGSTS.E [R6+0x50000], desc[UR8][R52.64], !P1 ;  /* 0x5000000034067fae */ /* 0x000fe8000c921848 */
[----:B------:R-:W3:Y:S04]  /*15c00*/  LDL.LU.64 R116, [R1+0x908] ;  /* 0x0009080001747983 */ /* 0x000ee80000300a00 */
[----:B------:R-:W-:Y:S04]  /*15c10*/  LDGSTS.E [R6+0x54000], desc[UR8][R20.64], !P1 ;  /* 0x5400000014067fae */ /* 0x000fe8000c921848 */
[----:B------:R2:W-:Y:S01]  /*15c20*/  LDGSTS.E [R6+0x58000], desc[UR8][R18.64], !P1 ;  /* 0x5800000012067fae */ /* 0x0005e2000c921848 */
[----:B------:R-:W-:-:S05]  /*15c30*/  IMAD.WIDE R12, R251, 0x4, R226 ;  /* 0x00000004fb0c7825 */ /* 0x000fca00078e02e2 */
[----:B------:R3:W-:Y:S04]  /*15c40*/  STL.64 [R1+0x1490], R12 ;  /* 0x0014900c01007387 */ /* 0x0007e80000100a00 */
[----:B------:R-:W3:Y:S04]  /*15c50*/  LDL.LU.64 R226, [R1+0x900] ;  /* 0x0009000001e27983 */ /* 0x000ee80000300a00 */
[----:B-1----:R-:W3:Y:S04]  /*15c60*/  LDL.LU.64 R52, [R1+0x8f8] ;  /* 0x0008f80001347983 */ /* 0x002ee80000300a00 */
[----:B------:R-:W3:Y:S04]  /*15c70*/  LDL.LU.64 R20, [R1+0x8f0] ;  /* 0x0008f00001147983 */ /* 0x000ee80000300a00 */
[----:B------:R3:W-:Y:S01]  /*15c80*/  LDGSTS.E [R6+0x5c000], desc[UR8][R12.64], !P1 ;  /* 0x5c0000000c067fae */ /* 0x0007e2000c921848 */
[----:B----4-:R-:W-:-:S05]  /*15c90*/  IMAD.WIDE R68, R251, 0x4, R68 ;  /* 0x00000004fb447825 */ /* 0x010fca00078e0244 */
[----:B------:R1:W-:Y:S04]  /*15ca0*/  STL.64 [R1+0x1488], R68 ;  /* 0x0014884401007387 */ /* 0x0003e80000100a00 */
[----:B------:R1:W-:Y:S01]  /*15cb0*/  LDGSTS.E [R6+0x50004], desc[UR8][R68.64], !P0 ;  /* 0x5000400044067fae */ /* 0x0003e2000c121848 */
[----:B--2---:R-:W-:-:S04]  /*15cc0*/  IMAD.WIDE R36, R251, 0x4, R36 ;  /* 0x00000004fb247825 */ /* 0x004fc800078e0224 */
[C---:B------:R-:W-:Y:S01]  /*15cd0*/  IMAD.WIDE R18, R251.reuse, 0x4, R248 ;  /* 0x00000004fb127825 */ /* 0x040fe200078e02f8 */
[----:B------:R2:W-:Y:S04]  /*15ce0*/  STL.64 [R1+0x1480], R36 ;  /* 0x0014802401007387 */ /* 0x0005e80000100a00 */
[----:B------:R4:W-:Y:S01]  /*15cf0*/  STL.64 [R1+0x1478], R18 ;  /* 0x0014781201007387 */ /* 0x0009e20000100a00 */
[----:B---3--:R-:W-:-:S03]  /*15d00*/  IMAD.WIDE R12, R251, 0x4, R84 ;  /* 0x00000004fb0c7825 */ /* 0x008fc600078e0254 */
[----:B------:R-:W3:Y:S04]  /*15d10*/  LDL.LU.64 R248, [R1+0x8e8] ;  /* 0x0008e80001f87983 */ /* 0x000ee80000300a00 */
[----:B------:R4:W-:Y:S04]  /*15d20*/  STL.64 [R1+0x1470], R12 ;  /* 0x0014700c01007387 */ /* 0x0009e80000100a00 */
[----:B------:R-:W-:Y:S01]  /*15d30*/  LDGSTS.E [R6+0x54004], desc[UR8][R36.64], !P0 ;  /* 0x5400400024067fae */ /* 0x000fe2000c121848 */
[----:B-1----:R-:W-:-:S03]  /*15d40*/  IMAD.WIDE R68, R251, 0x4, R98 ;  /* 0x00000004fb447825 */ /* 0x002fc600078e0262 */
[----:B------:R4:W-:Y:S04]  /*15d50*/  LDGSTS.E [R6+0x58004], desc[UR8][R18.64], !P0 ;  /* 0x5800400012067fae */ /* 0x0009e8000c121848 */
[----:B------:R-:W3:Y:S04]  /*15d60*/  LDL.LU.64 R98, [R1+0x5e0] ;  /* 0x0005e00001627983 */ /* 0x000ee80000300a00 */
[----:B------:R-:W3:Y:S04]  /*15d70*/  LDL.LU.64 R84, [R1+0x5d8] ;  /* 0x0005d80001547983 */ /* 0x000ee80000300a00 */
[----:B------:R1:W-:Y:S04]  /*15d80*/  STL.64 [R1+0x1468], R68 ;  /* 0x0014684401007387 */ /* 0x0003e80000100a00 */
[----:B--2---:R-:W2:Y:S01]  /*15d90*/  LDL.LU.64 R36, [R1+0x5d0] ;  /* 0x0005d00001247983 */ /* 0x004ea20000300a00 */
[----:B------:R-:W-:-:S02]  /*15da0*/  VIADD R252, R100, 0xffffff51 ;  /* 0xffffff5164fc7836 */ /* 0x000fc40000000000 */
[----:B----4-:R-:W-:Y:S01]  /*15db0*/  IMAD.WIDE R18, R251, 0x4, R210 ;  /* 0x00000004fb127825 */ /* 0x010fe200078e02d2 */
[----:B------:R4:W-:Y:S01]  /*15dc0*/  LDGSTS.E [R6+0x5c004], desc[UR8][R12.64], !P0 ;  /* 0x5c0040000c067fae */ /* 0x0009e2000c121848 */
[----:B------:R-:W2:Y:S01]  /*15dd0*/  LDC R100, c[0x0][0x230] ;  /* 0x00008c00ff647b82 */ /* 0x000ea20000000800 */
[----:B------:R-:W-:Y:S02]  /*15de0*/  ISETP.GE.U32.AND P3, PT, R252, 0x7ffffed2, PT ;  /* 0x7ffffed2fc00780c */ /* 0x000fe40003f66070 */
[----:B------:R1:W-:Y:S01]  /*15df0*/  STL.64 [R1+0x1460], R18 ;  /* 0x0014601201007387 */ /* 0x0003e20000100a00 */
[----:B------:R-:W-:-:S03]  /*15e00*/  IADD3 R252, R15, -0xb0, RZ ;  /* 0xffffff500ffc7810 */ /* 0x000fc60007ffe0ff */
[----:B------:R-:W2:Y:S01]  /*15e10*/  LDL.LU.64 R210, [R1+0x5c8] ;  /* 0x0005c80001d27983 */ /* 0x000ea20000300a00 */
[C---:B------:R-:W-:Y:S01]  /*15e20*/  IMAD.WIDE R16, R251.reuse, 0x4, R16 ;  /* 0x00000004fb107825 */ /* 0x040fe200078e0210 */
[----:B------:R-:W-:Y:S01]  /*15e30*/  ISETP.GE.U32.AND P4, PT, R252, 0x7ffffed1, PT ;  /* 0x7ffffed1fc00780c */ /* 0x000fe20003f86070 */
[----:B------:R-:W2:Y:S03]  /*15e40*/  LDC R15, c[0x0][0x230] ;  /* 0x00008c00ff0f7b82 */ /* 0x000ea60000000800 */
[----:B------:R1:W-:Y:S04]  /*15e50*/  STL.64 [R1+0x1458], R16 ;  /* 0x0014581001007387 */ /* 0x0003e80000100a00 */
[----:B------:R-:W-:Y:S01]  /*15e60*/  LDGSTS.E [R6+0x50008], desc[UR8][R68.64], !P3 ;  /* 0x5000800044067fae */ /* 0x000fe2000d921848 */
[----:B----4-:R-:W-:-:S03]  /*15e70*/  IMAD.WIDE R12, R251, 0x4, R116 ;  /* 0x00000004fb0c7825 */ /* 0x010fc600078e0274 */
[----:B------:R-:W-:Y:S04]  /*15e80*/  LDGSTS.E [R6+0x54008], desc[UR8][R18.64], !P3 ;  /* 0x5400800012067fae */ /* 0x000fe8000d921848 */
[----:B------:R3:W-:Y:S04]  /*15e90*/  STL.64 [R1+0x1450], R12 ;  /* 0x0014500c01007387 */ /* 0x0007e80000100a00 */
[----:B------:R-:W-:Y:S04]  /*15ea0*/  LDGSTS.E [R6+0x58008], desc[UR8][R16.64], !P3 ;  /* 0x5800800010067fae */ /* 0x000fe8000d921848 */
        /* <DEDUP_REMOVED lines=8> */
[----:B------:R-:W4:Y:S04]  /*15f30*/  LDL.LU.64 R16, [R1+0x5b0] ;  /* 0x0005b00001107983 */ /* 0x000f280000300a00 */
[----:B------:R1:W-:Y:S04]  /*15f40*/  STL.64 [R1+0x1438], R20 ;  /* 0x0014381401007387 */ /* 0x0003e80000100a00 */
[----:B------:R-:W4:Y:S04]  /*15f50*/  LDL.LU.64 R116, [R1+0x5a8] ;  /* 0x0005a80001747983 */ /* 0x000f280000300a00 */
[----:B------:R-:W-:Y:S04]  /*15f60*/  LDGSTS.E [R6+0x5000c], desc[UR8][R226.64], !P4 ;  /* 0x5000c000e2067fae */ /* 0x000fe8000e121848 */
[----:B------:R-:W-:Y:S04]  /*15f70*/  LDGSTS.E [R6+0x5400c], desc[UR8][R52.64], !P4 ;  /* 0x5400c00034067fae */ /* 0x000fe8000e121848 */
[----:B------:R-:W-:Y:S01]  /*15f80*/  LDGSTS.E [R6+0x5800c], desc[UR8][R20.64], !P4 ;  /* 0x5800c00014067fae */ /* 0x000fe2000e121848 */
[----:B---3--:R-:W-:-:S05]  /*15f90*/  IMAD.WIDE R12, R251, 0x4, R248 ;  /* 0x00000004fb0c7825 */ /* 0x008fca00078e02f8 */
[----:B------:R3:W-:Y:S04]  /*15fa0*/  STL.64 [R1+0x1430], R12 ;  /* 0x0014300c01007387 */ /* 0x0007e80000100a00 */
[----:B-1----:R-:W4:Y:S04]  /*15fb0*/  LDL.LU.64 R226, [R1+0x5a0] ;  /* 0x0005a00001e27983 */ /* 0x002f280000300a00 */
[----:B------:R-:W4:Y:S01]  /*15fc0*/  LDL.LU.64 R52, [R1+0x598] ;  /* 0x0005980001347983 */ /* 0x000f220000300a00 */
[----:B------:R-:W-:-:S03]  /*15fd0*/  IMAD.WIDE R98, R251, 0x4, R98 ;  /* 0x00000004fb627825 */ /* 0x000fc600078e0262 */
[----:B------:R-:W4:Y:S01]  /*15fe0*/  LDL.LU.64 R20, [R1+0x590] ;  /* 0x0005900001147983 */ /* 0x000f220000300a00 */
[----:B------:R-:W-:-:S03]  /*15ff0*/  IMAD.WIDE R84, R251, 0x4, R84 ;  /* 0x00000004fb547825 */ /* 0x000fc600078e0254 */
[----:B------:R1:W-:Y:S01]  /*16000*/  STL.64 [R1+0x1128], R98 ;  /* 0x0011286201007387 */ /* 0x0003e20000100a00 */
[----:B--2---:R-:W-:-:S03]  /*16010*/  IMAD.WIDE R36, R251, 0x4, R36 ;  /* 0x00000004fb247825 */ /* 0x004fc600078e0224 */
[----:B------:R2:W-:Y:S04]  /*16020*/  STL.64 [R1+0x1120], R84 ;  /* 0x0011205401007387 */ /* 0x0005e80000100a00 */
[----:B------:R4:W-:Y:S04]  /*16030*/  STL.64 [R1+0x1118], R36 ;  /* 0x0011182401007387 */ /* 0x0009e80000100a00 */
[----:B------:R-:W4:Y:S01]  /*16040*/  LDL.LU.64 R248, [R1+0x588] ;  /* 0x0005880001f87983 */ /* 0x000f220000300a00 */
[----:B------:R-:W-:Y:S02]  /*16050*/  VIADD R252, R14, 0xffffff33 ;  /* 0xffffff330efc7836 */ /* 0x000fe40000000000 */
[----:B------:R-:W4:Y:S01]  /*16060*/  LDC R14, c[0x0][0x230] ;  /* 0x00008c00ff0e7b82 */ /* 0x000f220000000800 */
[----:B------:R3:W-:Y:S02]  /*16070*/  LDGSTS.E [R6+0x5c00c], desc[UR8][R12.64], !P4 ;  /* 0x5c00c0000c067fae */ /* 0x0007e4000e121848 */
[----:B------:R-:W-:-:S02]  /*16080*/  ISETP.GE.U32.AND P5, PT, R252, 0x7ffffeb4, PT ;  /* 0x7ffffeb4fc00780c */ /* 0x000fc40003fa6070 */
[----:B------:R-:W-:-:S03]  /*16090*/  IADD3 R252, R100, -0xce, RZ ;  /* 0xffffff3264fc7810 */ /* 0x000fc60007ffe0ff */
[----:B------:R-:W4:Y:S01]  /*160a0*/  LDC R100, c[0x0][0x230] ;  /* 0x00008c00ff647b82 */ /* 0x000f220000000800 */
[----:B---3--:R-:W-:Y:S01]  /*160b0*/  IMAD.WIDE R12, R251, 0x4, R210 ;  /* 0x00000004fb0c7825 */ /* 0x008fe200078e02d2 */
[----:B------:R-:W-:-:S06]  /*160c0*/  ISETP.GE.U32.AND P6, PT, R252, 0x7ffffeb3, PT ;  /* 0x7ffffeb3fc00780c */ /* 0x000fcc0003fc6070 */
[----:B------:R-:W-:Y:S04]  /*160d0*/  LDGSTS.E [R6+0x60000], desc[UR8][R98.64], !P5 ;  /* 0x6000000062067fae */ /* 0x000fe8000e921848 */
[----:B------:R3:W-:Y:S04]  /*160e0*/  STL.64 [R1+0xe00], R12 ;  /* 0x000e000c01007387 */ /* 0x0007e80000100a00 */
[----:B------:R-:W-:Y:S04]  /*160f0*/  LDGSTS.E [R6+0x64000], desc[UR8][R84.64], !P5 ;  /* 0x6400000054067fae */ /* 0x000fe8000e921848 */
[----:B-1----:R-:W3:Y:S04]  /*16100*/  LDL.LU.64 R98, [R1+0x580] ;  /* 0x0005800001627983 */ /* 0x002ee80000300a00 */
[----:B------:R-:W-:Y:S04]  /*16110*/  LDGSTS.E [R6+0x68000], desc[UR8][R36.64], !P5 ;  /* 0x6800000024067fae */ /* 0x000fe8000e921848 */
[----:B--2---:R-:W2:Y:S01]  /*16120*/  LDL.LU.64 R84, [R1+0x578] ;  /* 0x0005780001547983 */ /* 0x004ea20000300a00 */
[----:B------:R-:W-:-:S02]  /*16130*/  VIADD R252, R15, 0xffffff31 ;  /* 0xffffff310ffc7836 */ /* 0x000fc40000000000 */
[----:B----4-:R-:W-:Y:S01]  /*16140*/  IMAD.WIDE R68, R251, 0x4, R68 ;  /* 0x00000004fb447825 */ /* 0x010fe200078e0244 */
[----:B------:R3:W-:Y:S01]  /*16150*/  LDGSTS.E [R6+0x6c000], desc[UR8][R12.64], !P5 ;  /* 0x6c0000000c067fae */ /* 0x0007e2000e921848 */
[----:B------:R-:W1:Y:S03]  /*16160*/  LDC R15, c[0x0][0x230] ;  /* 0x00008c00ff0f7b82 */ /* 0x000e660000000800 */
[----:B------:R-:W4:Y:S04]  /*16170*/  LDL.LU.64 R36, [R1+0x570] ;  /* 0x0005700001247983 */ /* 0x000f280000300a00 */
[----:B------:R-:W4:Y:S01]  /*16180*/  LDL.LU.64 R210, [R1+0x568] ;  /* 0x0005680001d27983 */ /* 0x000f220000300a00 */
[----:B------:R-:W-:-:S03]  /*16190*/  ISETP.GE.U32.AND P1, PT, R252, 0x7ffffeb2, PT ;  /* 0x7ffffeb2fc00780c */ /* 0x000fc60003f26070 */
[----:B------:R3:W-:Y:S04]  /*161a0*/  STL.64 [R1+0xde8], R68 ;  /* 0x000de84401007387 */ /* 0x0007e80000100a00 */
[----:B------:R-:W-:Y:S01]  /*161b0*/  LDGSTS.E [R6+0x60004], desc[UR8][R68.64], !P6 ;  /* 0x6000400044067fae */ /* 0x000fe2000f121848 */
[----:B------:R-:W-:-:S04]  /*161c0*/  IMAD.WIDE R18, R251, 0x4, R18 ;  /* 0x00000004fb127825 */ /* 0x000fc800078e0212 */
[C---:B------:R-:W-:Y:S01]  /*161d0*/  IMAD.WIDE R16, R251.reuse, 0x4, R16 ;  /* 0x00000004fb107825 */ /* 0x040fe200078e0210 */
[----:B------:R1:W-:Y:S04]  /*161e0*/  STL.64 [R1+0xdd8], R18 ;  /* 0x000dd81201007387 */ /* 0x0003e80000100a00 */
[----:B------:R1:W-:Y:S01]  /*161f0*/  LDGSTS.E [R6+0x64004], desc[UR8][R18.64], !P6 ;  /* 0x6400400012067fae */ /* 0x0003e2000f121848 */
[----:B---3--:R-:W-:-:S03]  /*16200*/  IMAD.WIDE R12, R251, 0x4, R116 ;  /* 0x00000004fb0c7825 */ /* 0x008fc600078e0274 */
[----:B------:R3:W-:Y:S04]  /*16210*/  STL.64 [R1+0xdd0], R16 ;  /* 0x000dd01001007387 */ /* 0x0007e80000100a00 */
[----:B------:R3:W-:Y:S04]  /*16220*/  STL.64 [R1+0xdc8], R12 ;  /* 0x000dc80c01007387 */ /* 0x0007e80000100a00 */
[----:B------:R3:W-:Y:S04]  /*16230*/  LDGSTS.E [R6+0x68004], desc[UR8][R16.64], !P6 ;  /* 0x6800400010067fae */ /* 0x0007e8000f121848 */
[----:B------:R-:W4:Y:S04]  /*16240*/  LDL.LU.64 R68, [R1+0x260] ;  /* 0x0002600001447983 */ /* 0x000f280000300a00 */
[----:B------:R3:W-:Y:S01]  /*16250*/  LDGSTS.E [R6+0x6c004], desc[UR8][R12.64], !P6 ;  /* 0x6c0040000c067fae */ /* 0x0007e2000f121848 */
[----:B------:R-:W-:-:S04]  /*16260*/  IMAD.WIDE R226, R251, 0x4, R226 ;  /* 0x00000004fbe27825 */ /* 0x000fc800078e02e2 */
[C---:B-1----:R-:W-:Y:S01]  /*16270*/  IMAD.WIDE R18, R251.reuse, 0x4, R52 ;  /* 0x00000004fb127825 */ /* 0x042fe200078e0234 */
[----:B------:R1:W-:Y:S03]  /*16280*/  STL.64 [R1+0xdc0], R226 ;  /* 0x000dc0e201007387 */ /* 0x0003e60000100a00 */
[C---:B---3--:R-:W-:Y:S01]  /*16290*/  IMAD.WIDE R16, R251.reuse, 0x4, R20 ;  /* 0x00000004fb107825 */ /* 0x048fe200078e0214 */
[----:B------:R-:W3:Y:S04]  /*162a0*/  LDL.LU.64 R52, [R1+0x258] ;  /* 0x0002580001347983 */ /* 0x000ee80000300a00 */
[----:B------:R2:W-:Y:S04]  /*162b0*/  STL.64 [R1+0xdb8], R18 ;  /* 0x000db81201007387 */ /* 0x0005e80000100a00 */
[----:B------:R-:W3:Y:S04]  /*162c0*/  LDL.LU.64 R20, [R1+0x250] ;  /* 0x0002500001147983 */ /* 0x000ee80000300a00 */
[----:B------:R4:W-:Y:S04]  /*162d0*/  STL.64 [R1+0xdb0], R16 ;  /* 0x000db01001007387 */ /* 0x0009e80000100a00 */
[----:B------:R-:W3:Y:S01]  /*162e0*/  LDL.LU.64 R116, [R1+0x248] ;  /* 0x0002480001747983 */ /* 0x000ee20000300a00 */
[----:B------:R-:W-:-:S03]  /*162f0*/  IMAD.WIDE R12, R251, 0x4, R248 ;  /* 0x00000004fb0c7825 */ /* 0x000fc600078e02f8 */
[----:B------:R-:W-:Y:S04]  /*16300*/  LDGSTS.E [R6+0x60008], desc[UR8][R226.64], !P1 ;  /* 0x60008000e2067fae */ /* 0x000fe8000c921848 */
[----:B------:R4:W-:Y:S01]  /*16310*/  STL.64 [R1+0xda8], R12 ;  /* 0x000da80c01007387 */ /* 0x0009e20000100a00 */
[----:B------:R-:W-:Y:S02]  /*16320*/  IADD3 R252, R14, -0xd0, RZ ;  /* 0xffffff300efc7810 */ /* 0x000fe40007ffe0ff */
[----:B------:R-:W3:Y:S01]  /*16330*/  LDC R14, c[0x0][0x230] ;  /* 0x00008c00ff0e7b82 */ /* 0x000ee20000000800 */
[----:B------:R-:W-:Y:S04]  /*16340*/  LDGSTS.E [R6+0x64008], desc[UR8][R18.64], !P1 ;  /* 0x6400800012067fae */ /* 0x000fe8000c921848 */
[----:B-1----:R-:W3:Y:S01]  /*16350*/  LDL.LU.64 R226, [R1+0x240] ;  /* 0x0002400001e27983 */ /* 0x002ee20000300a00 */
[----:B------:R-:W-:Y:S01]  /*16360*/  ISETP.GE.U32.AND P0, PT, R252, 0x7ffffeb1, PT ;  /* 0x7ffffeb1fc00780c */ /* 0x000fe20003f06070 */
[----:B------:R-:W-:-:S02]  /*16370*/  VIADD R252, R100, 0xffffff13 ;  /* 0xffffff1364fc7836 */ /* 0x000fc40000000000 */
[----:B------:R-:W-:Y:S01]  /*16380*/  LDGSTS.E [R6+0x68008], desc[UR8][R16.64], !P1 ;  /* 0x6800800010067fae */ /* 0x000fe2000c921848 */
[----:B------:R-:W1:Y:S03]  /*16390*/  LDC R100, c[0x0][0x230] ;  /* 0x00008c00ff647b82 */ /* 0x000e660000000800 */
[----:B------:R4:W-:Y:S01]  /*163a0*/  LDGSTS.E [R6+0x6c008], desc[UR8][R12.64], !P1 ;  /* 0x6c0080000c067fae */ /* 0x0009e2000c921848 */
[----:B------:R-:W-:-:S05]  /*163b0*/  IMAD.WIDE R98, R251, 0x4, R98 ;  /* 0x00000004fb627825 */ /* 0x000fca00078e0262 */
[----:B------:R1:W-:Y:S01]  /*163c0*/  STL.64 [R1+0xac8], R98 ;  /* 0x000ac86201007387 */ /* 0x0003e20000100a00 */
[----:B--2---:R-:W-:-:S03]  /*163d0*/  IMAD.WIDE R84, R251, 0x4, R84 ;  /* 0x00000004fb547825 */ /* 0x004fc600078e0254 */
[----:B------:R-:W2:Y:S01]  /*163e0*/  LDL.LU.64 R18, [R1+0x238] ;  /* 0x0002380001127983 */ /* 0x000ea20000300a00 */
[----:B------:R-:W-:-:S03]  /*163f0*/  ISETP.GE.U32.AND P3, PT, R252, 0x7ffffe94, PT ;  /* 0x7ffffe94fc00780c */ /* 0x000fc60003f66070 */
[----:B------:R1:W-:Y:S01]  /*16400*/  STL.64 [R1+0xac0], R84 ;  /* 0x000ac05401007387 */ /* 0x0003e20000100a00 */
[----:B----4-:R-:W-:-:S03]  /*16410*/  IMAD.WIDE R36, R251, 0x4, R36 ;  /* 0x00000004fb247825 */ /* 0x010fc600078e0224 */
[----:B------:R-:W4:Y:S01]  /*16420*/  LDL.LU.64 R16, [R1+0x230] ;  /* 0x0002300001107983 */ /* 0x000f220000300a00 */
[----:B------:R-:W-:-:S03]  /*16430*/  IMAD.WIDE R12, R251, 0x4, R210 ;  /* 0x00000004fb0c7825 */ /* 0x000fc600078e02d2 */
[----:B------:R1:W-:Y:S04]  /*16440*/  STL.64 [R1+0xab8], R36 ;  /* 0x000ab82401007387 */ /* 0x0003e80000100a00 */
[----:B------:R-:W4:Y:S04]  /*16450*/  LDL.LU.64 R248, [R1+0x228] ;  /* 0x0002280001f87983 */ /* 0x000f280000300a00 */
[----:B------:R3:W-:Y:S04]  /*16460*/  STL.64 [R1+0xab0], R12 ;  /* 0x000ab00c01007387 */ /* 0x0007e80000100a00 */
[----:B------:R-:W-:Y:S04]  /*16470*/  LDGSTS.E [R6+0x6000c], desc[UR8][R98.64], !P0 ;  /* 0x6000c00062067fae */ /* 0x000fe8000c121848 */
[----:B------:R-:W4:Y:S04]  /*16480*/  LDL.LU.64 R210, [R1+0x220] ;  /* 0x0002200001d27983 */ /* 0x000f280000300a00 */
[----:B------:R-:W-:Y:S04]  /*16490*/  LDGSTS.E [R6+0x6400c], desc[UR8][R84.64], !P0 ;  /* 0x6400c00054067fae */ /* 0x000fe8000c121848 */
[----:B-1----:R-:W4:Y:S04]  /*164a0*/  LDL.LU.64 R98, [R1+0x218] ;  /* 0x0002180001627983 */ /* 0x002f280000300a00 */
[----:B------:R-:W-:Y:S04]  /*164b0*/  LDGSTS.E [R6+0x6800c], desc[UR8][R36.64], !P0 ;  /* 0x6800c00024067fae */ /* 0x000fe8000c121848 */
[----:B------:R-:W4:Y:S04]  /*164c0*/  LDL.LU.64 R84, [R1+0x210] ;  /* 0x0002100001547983 */ /* 0x000f280000300a00 */
[----:B------:R1:W-:Y:S04]  /*164d0*/  LDGSTS.E [R6+0x6c00c], desc[UR8][R12.64], !P0 ;  /* 0x6c00c0000c067fae */ /* 0x0003e8000c121848 */
[----:B------:R-:W4:Y:S01]  /*164e0*/  LDL.LU.64 R36, [R1+0x208] ;  /* 0x0002080001247983 */ /* 0x000f220000300a00 */
[----:B------:R-:W-:-:S05]  /*164f0*/  IMAD.WIDE R68, R251, 0x4, R68 ;  /* 0x00000004fb447825 */ /* 0x000fca00078e0244 */
[----:B------:R1:W-:Y:S04]  /*16500*/  STL.64 [R1+0xa78], R68 ;  /* 0x000a784401007387 */ /* 0x0003e80000100a00 */
[----:B------:R-:W-:Y:S01]  /*16510*/  LDGSTS.E [R6+0x70000], desc[UR8][R68.64], !P3 ;  /* 0x7000000044067fae */ /* 0x000fe2000d921848 */
[----:B---3--:R-:W-:-:S04]  /*16520*/  IMAD.WIDE R52, R251, 0x4, R52 ;  /* 0x00000004fb347825 */ /* 0x008fc800078e0234 */
[C---:B------:R-:W-:Y:S01]  /*16530*/  IMAD.WIDE R20, R251.reuse, 0x4, R20 ;  /* 0x00000004fb147825 */ /* 0x040fe200078e0214 */
[----:B------:R-:W-:Y:S04]  /*16540*/  STL.64 [R1+0xa70], R52 ;  /* 0x000a703401007387 */ /* 0x000fe80000100a00 */
[----:B------:R-:W-:Y:S01]  /*16550*/  LDGSTS.E [R6+0x74000], desc[UR8][R52.64], !P3 ;  /* 0x7400000034067fae */ /* 0x000fe2000d921848 */
[----:B-1----:R-:W-:-:S03]  /*16560*/  IMAD.WIDE R12, R251, 0x4, R116 ;  /* 0x00000004fb0c7825 */ /* 0x002fc600078e0274 */
[----:B------:R1:W-:Y:S04]  /*16570*/  STL.64 [R1+0xa68], R20 ;  /* 0x000a681401007387 */ /* 0x0003e80000100a00 */
[----:B------:R1:W-:Y:S04]  /*16580*/  LDGSTS.E [R6+0x78000], desc[UR8][R20.64], !P3 ;  /* 0x7800000014067fae */ /* 0x0003e8000d921848 */
[----:B------:R3:W-:Y:S04]  /*16590*/  STL.64 [R1+0xa60], R12 ;  /* 0x000a600c01007387 */ /* 0x0007e80000100a00 */
[----:B------:R-:W3:Y:S01]  /*165a0*/  LDL.LU.64 R68, [R1+0x200] ;  /* 0x0002000001447983 */ /* 0x000ee20000300a00 */
[----:B-1----:R-:W-:-:S03]  /*165b0*/  IMAD.WIDE R20, R251, 0x4, R226 ;  /* 0x00000004fb147825 */ /* 0x002fc600078e02e2 */
[----:B------:R-:W3:Y:S04]  /*165c0*/  LDL.LU.64 R52, [R1+0x1f8] ;  /* 0x0001f80001347983 */ /* 0x000ee80000300a00 */
[----:B------:R-:W3:Y:S04]  /*165d0*/  LDL.LU.64 R116, [R1+0x1f0] ;  /* 0x0001f00001747983 */ /* 0x000ee80000300a00 */
[----:B------:R1:W-:Y:S04]  /*165e0*/  STL.64 [R1+0xa58], R20 ;  /* 0x000a581401007387 */ /* 0x0003e80000100a00 */
[----:B------:R-:W3:Y:S01]  /*165f0*/  LDL.LU.64 R226, [R1+0x1e8] ;  /* 0x0001e80001e27983 */ /* 0x000ee20000300a00 */
[----:B------:R-:W-:-:S02]  /*16600*/  IADD3 R252, R15, -0xee, RZ ;  /* 0xffffff120ffc7810 */ /* 0x000fc40007ffe0ff */
[----:B------:R-:W1:Y:S01]  /*16610*/  LDC R15, c[0x0][0x230] ;  /* 0x00008c00ff0f7b82 */ /* 0x000e620000000800 */
[----:B------:R3:W-:Y:S01]  /*16620*/  LDGSTS.E [R6+0x7c000], desc[UR8][R12.64], !P3 ;  /* 0x7c0000000c067fae */ /* 0x0007e2000d921848 */
[----:B------:R-:W-:Y:S01]  /*16630*/  ISETP.GE.U32.AND P4, PT, R252, 0x7ffffe93, PT ;  /* 0x7ffffe93fc00780c */ /* 0x000fe20003f86070 */
[----:B------:R-:W-:Y:S02]  /*16640*/  VIADD R252, R14, 0xffffff11 ;  /* 0xffffff110efc7836 */ /* 0x000fe40000000000 */
[----:B--2---:R-:W-:-:S03]  /*16650*/  IMAD.WIDE R18, R251, 0x4, R18 ;  /* 0x00000004fb127825 */ /* 0x004fc600078e0212 */
[----:B------:R-:W-:Y:S01]  /*16660*/  ISETP.GE.U32.AND P5, PT, R252, 0x7ffffe92, PT ;  /* 0x7ffffe92fc00780c */ /* 0x000fe20003fa6070 */
[----:B------:R-:W2:Y:S01]  /*16670*/  LDC R14, c[0x0][0x230] ;  /* 0x00008c00ff0e7b82 */ /* 0x000ea20000000800 */
[C---:B----4-:R-:W-:Y:S01]  /*16680*/  IMAD.WIDE R16, R251.reuse, 0x4, R16 ;  /* 0x00000004fb107825 */ /* 0x050fe200078e0210 */
[----:B------:R4:W-:Y:S04]  /*16690*/  STL.64 [R1+0xa50], R18 ;  /* 0x000a501201007387 */ /* 0x0009e80000100a00 */
[----:B------:R-:W-:Y:S01]  /*166a0*/  LDGSTS.E [R6+0x70004], desc[UR8][R20.64], !P4 ;  /* 0x7000400014067fae */ /* 0x000fe2000e121848 */
[----:B---3--:R-:W-:-:S03]  /*166b0*/  IMAD.WIDE R12, R251, 0x4, R248 ;  /* 0x00000004fb0c7825 */ /* 0x008fc600078e02f8 */
[----:B------:R3:W-:Y:S04]  /*166c0*/  STL.64 [R1+0xa48], R16 ;  /* 0x000a481001007387 */ /* 0x0007e80000100a00 */
[----:B------:R4:W-:Y:S04]  /*166d0*/  LDGSTS.E [R6+0x74004], desc[UR8][R18.64], !P4 ;  /* 0x7400400012067fae */ /* 0x0009e8000e121848 */
[----:B------:R3:W-:Y:S01]  /*166e0*/  STL.64 [R1+0xa40], R12 ;  /* 0x000a400c01007387 */ /* 0x0007e20000100a00 */
[----:B------:R-:W-:-:S03]  /*166f0*/  IMAD.WIDE R210, R251, 0x4, R210 ;  /* 0x00000004fbd27825 */ /* 0x000fc600078e02d2 */
[----:B------:R-:W-:Y:S04]  /*16700*/  LDGSTS.E [R6+0x78004], desc[UR8][R16.64], !P4 ;  /* 0x7800400010067fae */ /* 0x000fe8000e121848 */
[----:B------:R3:W-:Y:S01]  /*16710*/  LDGSTS.E [R6+0x7c004], desc[UR8][R12.64], !P4 ;  /* 0x7c0040000c067fae */ /* 0x0007e2000e121848 */
[----:B------:R-:W-:-:S03]  /*16720*/  IMAD.WIDE R98, R251, 0x4, R98 ;  /* 0x00000004fb627825 */ /* 0x000fc600078e0262 */
[----:B-1----:R-:W2:Y:S04]  /*16730*/  LDL.LU.64 R20, [R1+0xc60] ;  /* 0x000c600001147983 */ /* 0x002ea80000300a00 */
[----:B------:R1:W-:Y:S01]  /*16740*/  STL.64 [R1+0xa38], R210 ;  /* 0x000a38d201007387 */ /* 0x0003e20000100a00 */
[----:B----4-:R-:W-:-:S03]  /*16750*/  IMAD.WIDE R18, R251, 0x4, R84 ;  /* 0x00000004fb127825 */ /* 0x010fc600078e0254 */
[----:B------:R4:W-:Y:S04]  /*16760*/  STL.64 [R1+0xa30], R98 ;  /* 0x000a306201007387 */ /* 0x0009e80000100a00 */
[----:B---3--:R-:W3:Y:S01]  /*16770*/  LDL.LU.64 R16, [R1+0xc58] ;  /* 0x000c580001107983 */ /* 0x008ee20000300a00 */
[----:B------:R-:W-:-:S03]  /*16780*/  IMAD.WIDE R12, R251, 0x4, R36 ;  /* 0x00000004fb0c7825 */ /* 0x000fc600078e0224 */
[----:B------:R4:W-:Y:S04]  /*16790*/  STL.64 [R1+0xa28], R18 ;  /* 0x000a281201007387 */ /* 0x0009e80000100a00 */
[----:B------:R-:W3:Y:S04]  /*167a0*/  LDL.LU.64 R84, [R1+0xc50] ;  /* 0x000c500001547983 */ /* 0x000ee80000300a00 */
[----:B------:R4:W-:Y:S04]  /*167b0*/  STL.64 [R1+0xa20], R12 ;  /* 0x000a200c01007387 */ /* 0x0009e80000100a00 */
[----:B------:R-:W3:Y:S04]  /*167c0*/  LDL.LU.64 R36, [R1+0xc48] ;  /* 0x000c480001247983 */ /* 0x000ee80000300a00 */
[----:B------:R-:W-:Y:S04]  /*167d0*/  LDGSTS.E [R6+0x70008], desc[UR8][R210.64], !P5 ;  /* 0x70008000d2067fae */ /* 0x000fe8000e921848 */
[----:B------:R-:W-:Y:S04]  /*167e0*/  LDGSTS.E [R6+0x74008], desc[UR8][R98.64], !P5 ;  /* 0x7400800062067fae */ /* 0x000fe8000e921848 */
[----:B------:R4:W-:Y:S04]  /*167f0*/  LDGSTS.E [R6+0x78008], desc[UR8][R18.64], !P5 ;  /* 0x7800800012067fae */ /* 0x0009e8000e921848 */
[----:B-1----:R-:W3:Y:S04]  /*16800*/  LDL.LU.64 R210, [R1+0xc40] ;  /* 0x000c400001d27983 */ /* 0x002ee80000300a00 */
[----:B------:R1:W-:Y:S04]  /*16810*/  LDGSTS.E [R6+0x7c008], desc[UR8][R12.64], !P5 ;  /* 0x7c0080000c067fae */ /* 0x0003e8000e921848 */
[----:B----4-:R-:W4:Y:S01]  /*16820*/  LDL.LU.64 R98, [R1+0xc38] ;  /* 0x000c380001627983 */ /* 0x010f220000300a00 */
[----:B------:R-:W-:-:S04]  /*16830*/  IMAD.WIDE R68, R251, 0x4, R68 ;  /* 0x00000004fb447825 */ /* 0x000fc800078e0244 */
[C---:B------:R-:W-:Y:S01]  /*16840*/  IMAD.WIDE R52, R251.reuse, 0x4, R52 ;  /* 0x00000004fb347825 */ /* 0x040fe200078e0234 */
[----:B------:R-:W-:Y:S03]  /*16850*/  STL.64 [R1+0xa18], R68 ;  /* 0x000a184401007387 */ /* 0x000fe60000100a00 */
[C---:B------:R-:W-:Y:S01]  /*16860*/  IMAD.WIDE R18, R251.reuse, 0x4, R116 ;  /* 0x00000004fb127825 */ /* 0x040fe200078e0274 */
[----:B------:R-:W-:Y:S04]  /*16870*/  STL.64 [R1+0xa00], R52 ;  /* 0x000a003401007387 */ /* 0x000fe80000100a00 */
[----:B------:R2:W-:Y:S01]  /*16880*/  STL.64 [R1+0xa08], R18 ;  /* 0x000a081201007387 */ /* 0x0005e20000100a00 */
[----:B-1----:R-:W-:-:S03]  /*16890*/  IMAD.WIDE R12, R251, 0x4, R226 ;  /* 0x00000004fb0c7825 */ /* 0x002fc600078e02e2 */
[----:B------:R-:W4:Y:S04]  /*168a0*/  LDL.LU.64 R248, [R1+0xc30] ;  /* 0x000c300001f87983 */ /* 0x000f280000300a00 */
[----:B------:R1:W-:Y:S04]  /*168b0*/  STL.64 [R1+0xa10], R12 ;  /* 0x000a100c01007387 */ /* 0x0003e80000100a00 */
[----:B------:R-:W4:Y:S01]  /*168c0*/  LDL.LU.64 R226, [R1+0xc28] ;  /* 0x000c280001e27983 */ /* 0x000f220000300a00 */
[----:B------:R-:W-:Y:S02]  /*168d0*/  IADD3 R252, R100, -0xf0, RZ ;  /* 0xffffff1064fc7810 */ /* 0x000fe40007ffe0ff */
[----:B------:R-:W1:Y:S02]  /*168e0*/  LDC R100, c[0x0][0x230] ;  /* 0x00008c00ff647b82 */ /* 0x000e640000000800 */
[----:B------:R-:W-:Y:S01]  /*168f0*/  ISETP.GE.U32.AND P6, PT, R252, 0x7ffffe91, PT ;  /* 0x7ffffe91fc00780c */ /* 0x000fe20003fc6070 */
[----:B------:R-:W-:-:S05]  /*16900*/  VIADD R252, R15, 0xffffff6f ;  /* 0xffffff6f0ffc7836 */ /* 0x000fca0000000000 */
[----:B------:R-:W1:Y:S01]  /*16910*/  LDC R15, c[0x0][0x230] ;  /* 0x00008c00ff0f7b82 */ /* 0x000e620000000800 */
[----:B------:R-:W-:Y:S02]  /*16920*/  ISETP.GE.U32.AND P1, PT, R252, 0x7ffffef0, PT ;  /* 0x7ffffef0fc00780c */ /* 0x000fe40003f26070 */
[----:B--2---:R-:W-:-:S04]  /*16930*/  IADD3 R252, R14, -0x92, RZ ;  /* 0xffffff6e0efc7810 */ /* 0x004fc80007ffe0ff */
[----:B------:R-:W-:Y:S01]  /*16940*/  LDGSTS.E [R6+0x7000c], desc[UR8][R68.64], !P6 ;  /* 0x7000c00044067fae */ /* 0x000fe2000f121848 */
[----:B------:R-:W2:Y:S01]  /*16950*/  LDC R14, c[0x0][0x230] ;  /* 0x00008c00ff0e7b82 */ /* 0x000ea20000000800 */
[----:B------:R-:W-:Y:S02]  /*16960*/  ISETP.GE.U32.AND P0, PT, R252, 0x7ffffeef, PT ;  /* 0x7ffffeeffc00780c */ /* 0x000fe40003f06070 */
[----:B------:R-:W-:Y:S04]  /*16970*/  LDGSTS.E [R6+0x7400c], desc[UR8][R52.64], !P6 ;  /* 0x7400c00034067fae */ /* 0x000fe8000f121848 */
[----:B------:R2:W-:Y:S01]  /*16980*/  LDGSTS.E [R6+0x7800c], desc[UR8][R18.64], !P6 ;  /* 0x7800c00012067fae */ /* 0x0005e2000f121848 */
[----:B-1----:R-:W-:Y:S02]  /*16990*/  VIADD R252, R100, 0xffffff6d ;  /* 0xffffff6d64fc7836 */ /* 0x002fe40000000000 */
[----:B------:R-:W1:Y:S01]  /*169a0*/  LDC R100, c[0x0][0x230] ;  /* 0x00008c00ff647b82 */ /* 0x000e620000000800 */
[----:B------:R1:W-:Y:S02]  /*169b0*/  STL.64 [R1+0x2108], R6 ;  /* 0x0021080601007387 */ /* 0x0003e40000100a00 */
[----:B------:R-:W-:-:S02]  /*169c0*/  ISETP.GE.U32.AND P3, PT, R252, 0x7ffffeee, PT ;  /* 0x7ffffeeefc00780c */ /* 0x000fc40003f66070 */
[----:B------:R1:W-:Y:S01]  /*169d0*/  LDGSTS.E [R6+0x7c00c], desc[UR8][R12.64], !P6 ;  /* 0x7c00c0000c067fae */ /* 0x0003e2000f121848 */
[----:B------:R-:W-:Y:S02]  /*169e0*/  IADD3 R252, R15, -0x94, RZ ;  /* 0xffffff6c0ffc7810 */ /* 0x000fe40007ffe0ff */
[----:B------:R-:W4:Y:S02]  /*169f0*/  LDC R15, c[0x0][0x230] ;  /* 0x00008c00ff0f7b82 */ /* 0x000f240000000800 */
[----:B------:R-:W-:Y:S01]  /*16a00*/  ISETP.GE.U32.AND P4, PT, R252, 0x7ffffeed, PT ;  /* 0x7ffffeedfc00780c */ /* 0x000fe20003f86070 */
[----:B--2---:R-:W-:Y:S02]  /*16a10*/  VIADD R252, R14, 0xffffff4f ;  /* 0xffffff4f0efc7836 */ /* 0x004fe40000000000 */
[----:B------:R-:W-:-:S03]  /*16a20*/  IMAD.WIDE R18, R251, 0x4, R20 ;  /* 0x00000004fb127825 */ /* 0x000fc600078e0214 */
[----:B------:R-:W2:Y:S01]  /*16a30*/  LDC R14, c[0x0][0x230] ;  /* 0x00008c00ff0e7b82 */ /* 0x000ea20000000800 */
[----:B------:R-:W2:Y:S01]  /*16a40*/  LDL.LU.64 R20, [R1+0xc20] ;  /* 0x000c200001147983 */ /* 0x000ea20000300a00 */
[----:B------:R-:W-:-:S03]  /*16a50*/  ISETP.GE.U32.AND P5, PT, R252, 0x7ffffed0, PT ;  /* 0x7ffffed0fc00780c */ /* 0x000fc60003fa6070 */
[----:B------:R-:W2:Y:S01]  /*16a60*/  LDL.LU.64 R116, [R1+0xc18] ;  /* 0x000c180001747983 */ /* 0x000ea20000300a00 */
[C---:B---3--:R-:W-:Y:S01]  /*16a70*/  IMAD.WIDE R16, R251.reuse, 0x4, R16 ;  /* 0x00000004fb107825 */ /* 0x048fe200078e0210 */
[----:B-1----:R-:W-:Y:S02]  /*16a80*/  IADD3 R252, R100, -0xb2, RZ ;  /* 0xffffff4e64fc7810 */ /* 0x002fe40007ffe0ff */
[----:B------:R-:W-:Y:S01]  /*16a90*/  LDGSTS.E [R5+0x40000], desc[UR8][R18.64], !P1 ;  /* 0x4000000012057fae */ /* 0x000fe2000c921848 */
[----:B------:R-:W1:Y:S03]  /*16aa0*/  LDC R52, c[0x0][0x230] ;  /* 0x00008c00ff347b82 */ /* 0x000e660000000800 */
[----:B------:R-:W3:Y:S01]  /*16ab0*/  LDL.LU.64 R100, [R1+0xc10] ;  /* 0x000c100001647983 */ /* 0x000ee20000300a00 */
[----:B------:R-:W-:-:S03]  /*16ac0*/  IMAD.WIDE R12, R251, 0x4, R84 ;  /* 0x00000004fb0c7825 */ /* 0x000fc600078e0254 */
[----:B------:R1:W-:Y:S04]  /*16ad0*/  STL.64 [R1+0x1828], R18 ;  /* 0x0018281201007387 */ /* 0x0003e80000100a00 */
[----:B------:R-:W3:Y:S01]  /*16ae0*/  LDL.LU.64 R68, [R1+0xc08] ;  /* 0x000c080001447983 */ /* 0x000ee20000300a00 */
[----:B------:R-:W-:-:S03]  /*16af0*/  IMAD.WIDE R6, R251, 0x4, R36 ;  /* 0x00000004fb067825 */ /* 0x000fc600078e0224 */
[----:B------:R4:W-:Y:S04]  /*16b00*/  STL.64 [R1+0x1820], R16 ;  /* 0x0018201001007387 */ /* 0x0009e80000100a00 */
[----:B------:R4:W-:Y:S04]  /*16b10*/  STL.64 [R1+0x1818], R12 ;  /* 0x0018180c01007387 */ /* 0x0009e80000100a00 */
[----:B------:R4:W-:Y:S04]  /*16b20*/  STL.64 [R1+0x1810], R6 ;  /* 0x0018100601007387 */ /* 0x0009e80000100a00 */
[----:B-1----:R-:W3:Y:S01]  /*16b30*/  LDL.LU.64 R18, [R1+0xc00] ;  /* 0x000c000001127983 */ /* 0x002ee20000300a00 */
[----:B------:R-:W-:-:S03]  /*16b40*/  IMAD.WIDE R210, R251, 0x4, R210 ;  /* 0x00000004fbd27825 */ /* 0x000fc600078e02d2 */
[----:B------:R-:W3:Y:S04]  /*16b50*/  LDL.LU.64 R84, [R1+0xbf8] ;  /* 0x000bf80001547983 */ /* 0x000ee80000300a00 */
[----:B------:R1:W-:Y:S04]  /*16b60*/  STL.64 [R1+0x1808], R210 ;  /* 0x001808d201007387 */ /* 0x0003e80000100a00 */
[----:B------:R-:W3:Y:S04]  /*16b70*/  LDL.LU.64 R36, [R1+0xbf0] ;  /* 0x000bf00001247983 */ /* 0x000ee80000300a00 */
[----:B------:R4:W-:Y:S04]  /*16b80*/  LDGSTS.E [R5+0x44000], desc[UR8][R16.64], !P1 ;  /* 0x4400000010057fae */ /* 0x0009e8000c921848 */
[----:B------:R1:W-:Y:S04]  /*16b90*/  LDGSTS.E [R5+0x48000], desc[UR8][R12.64], !P1 ;  /* 0x480000000c057fae */ /* 0x0003e8000c921848 */
[----:B------:R1:W-:Y:S01]  /*16ba0*/  LDGSTS.E [R5+0x4c000], desc[UR8][R6.64], !P1 ;  /* 0x4c00000006057fae */ /* 0x0003e2000c921848 */
[----:B----4-:R-:W-:-:S03]  /*16bb0*/  IMAD.WIDE R16, R251, 0x4, R98 ;  /* 0x00000004fb107825 */ /* 0x010fc600078e0262 */
[----:B------:R-:W-:Y:S04]  /*16bc0*/  LDGSTS.E [R5+0x40004], desc[UR8][R210.64], !P0 ;  /* 0x40004000d2057fae */ /* 0x000fe8000c121848 */
[----:B------:R4:W-:Y:S04]  /*16bd0*/  STL.64 [R1+0x1800], R16 ;  /* 0x0018001001007387 */ /* 0x0009e80000100a00 */
[----:B------:R-:W3:Y:S01]  /*16be0*/  LDL.LU.64 R98, [R1+0xbe8] ;  /* 0x000be80001627983 */ /* 0x000ee20000300a00 */
[----:B------:R-:W-:Y:S01]  /*16bf0*/  ISETP.GE.U32.AND P6, PT, R252, 0x7ffffecf, PT ;  /* 0x7ffffecffc00780c */ /* 0x000fe20003fc6070 */
[----:B-1----:R-:W-:-:S02]  /*16c00*/  IMAD.WIDE R12, R251, 0x4, R248 ;  /* 0x00000004fb0c7825 */ /* 0x002fc400078e02f8 */
[----:B------:R4:W-:Y:S02]  /*16c10*/  LDGSTS.E [R5+0x44004], desc[UR8][R16.64], !P0 ;  /* 0x4400400010057fae */ /* 0x0009e4000c121848 */
[----:B------:R-:W-:Y:S02]  /*16c20*/  IMAD.WIDE R6, R251, 0x4, R226 ;  /* 0x00000004fb067825 */ /* 0x000fe400078e02e2 */
[----:B------:R3:W-:Y:S04]  /*16c30*/  STL.64 [R1+0x17f8], R12 ;  /* 0x0017f80c01007387 */ /* 0x0007e80000100a00 */
[----:B------:R1:W-:Y:S04]  /*16c40*/  STL.64 [R1+0x17f0], R6 ;  /* 0x0017f00601007387 */ /* 0x0003e80000100a00 */
[----:B------:R-:W3:Y:S04]  /*16c50*/  LDL.LU.64 R226, [R1+0x8e0] ;  /* 0x0008e00001e27983 */ /* 0x000ee80000300a00 */
[----:B------:R-:W3:Y:S01]  /*16c60*/  LDL.LU.64 R210, [R1+0x8d8] ;  /* 0x0008d80001d27983 */ /* 0x000ee20000300a00 */
[----:B------:R-:W-:-:S02]  /*16c70*/  VIADD R252, R15, 0xffffff4d ;  /* 0xffffff4d0ffc7836 */ /* 0x000fc40000000000 */
[----:B------:R-:W1:Y:S01]  /*16c80*/  LDC R15, c[0x0][0x230] ;  /* 0x00008c00ff0f7b82 */ /* 0x000e620000000800 */
[----:B------:R3:W-:Y:S02]  /*16c90*/  LDGSTS.E [R5+0x48004], desc[UR8][R12.64], !P0 ;  /* 0x480040000c057fae */ /* 0x0007e4000c121848 */
[----:B------:R-:W-:Y:S02]  /*16ca0*/  ISETP.GE.U32.AND P1, PT, R252, 0x7ffffece, PT ;  /* 0x7ffffecefc00780c */ /* 0x000fe40003f26070 */
[----:B------:R1:W-:Y:S01]  /*16cb0*/  LDGSTS.E [R5+0x4c004], desc[UR8][R6.64], !P0 ;  /* 0x4c00400006057fae */ /* 0x0003e2000c121848 */
[----:B--2---:R-:W-:Y:S02]  /*16cc0*/  IADD3 R252, R14, -0xb4, RZ ;  /* 0xffffff4c0efc7810 */ /* 0x004fe40007ffe0ff */
[----:B------:R-:W2:Y:S02]  /*16cd0*/  LDC R14, c[0x0][0x230] ;  /* 0x00008c00ff0e7b82 */ /* 0x000ea40000000800 */
[----:B------:R-:W-:Y:S01]  /*16ce0*/  ISETP.GE.U32.AND P0, PT, R252, 0x7ffffecd, PT ;  /* 0x7ffffecdfc00780c */ /* 0x000fe20003f06070 */
[----:B------:R-:W-:-:S02]  /*16cf0*/  VIADD R252, R52, 0xffffff2f ;  /* 0xffffff2f34fc7836 */ /* 0x000fc40000000000 */
[----:B------:R-:W-:-:S04]  /*16d00*/  IMAD.WIDE R20, R251, 0x4, R20 ;  /* 0x00000004fb147825 */ /* 0x000fc800078e0214 */
[C---:B----4-:R-:W-:Y:S01]  /*16d10*/  IMAD.WIDE R16, R251.reuse, 0x4, R116 ;  /* 0x00000004fb107825 */ /* 0x050fe200078e0274 */
[----:B------:R-:W-:Y:S04]  /*16d20*/  STL.64 [R1+0x17e8], R20 ;  /* 0x0017e81401007387 */ /* 0x000fe80000100a00 */
[----:B------:R4:W-:Y:S01]  /*16d30*/  STL.64 [R1+0x17e0], R16 ;  /* 0x0017e01001007387 */ /* 0x0009e20000100a00 */
[----:B---3--:R-:W-:-:S03]  /*16d40*/  IMAD.WIDE R12, R251, 0x4, R100 ;  /* 0x00000004fb0c7825 */ /* 0x008fc600078e0264 */
[----:B------:R-:W3:Y:S04]  /*16d50*/  LDL.LU.64 R248, [R1+0x8d0] ;  /* 0x0008d00001f87983 */ /* 0x000ee80000300a00 */
[----:B------:R2:W-:Y:S01]  /*16d60*/  STL.64 [R1+0x17d8], R12 ;  /* 0x0017d80c01007387 */ /* 0x0005e20000100a00 */
[----:B-1----:R-:W-:-:S03]  /*16d70*/  IMAD.WIDE R6, R251, 0x4, R68 ;  /* 0x00000004fb067825 */ /* 0x002fc600078e0244 */
[----:B------:R-:W-:Y:S01]  /*16d80*/  LDGSTS.E [R5+0x40008], desc[UR8][R20.64], !P3 ;  /* 0x4000800014057fae */ /* 0x000fe2000d921848 */
[----:B------:R-:W1:Y:S03]  /*16d90*/  LDC R68, c[0x0][0x230] ;  /* 0x00008c00ff447b82 */ /* 0x000e660000000800 */
[----:B------:R-:W3:Y:S04]  /*16da0*/  LDL.LU.64 R116, [R1+0x8c8] ;  /* 0x0008c80001747983 */ /* 0x000ee80000300a00 */
[----:B------:R4:W-:Y:S04]  /*16db0*/  LDGSTS.E [R5+0x44008], desc[UR8][R16.64], !P3 ;  /* 0x4400800010057fae */ /* 0x0009e8000d921848 */
[----:B------:R1:W-:Y:S01]  /*16dc0*/  STL.64 [R1+0x17d0], R6 ;  /* 0x0017d00601007387 */ /* 0x0003e20000100a00 */
[----:B------:R-:W-:-:S03]  /*16dd0*/  IMAD.WIDE R18, R251, 0x4, R18 ;  /* 0x00000004fb127825 */ /* 0x000fc600078e0212 */
[----:B------:R2:W-:Y:S01]  /*16de0*/  LDGSTS.E [R5+0x48008], desc[UR8][R12.64], !P3 ;  /* 0x480080000c057fae */ /* 0x0005e2000d921848 */
[----:B----4-:R-:W-:-:S03]  /*16df0*/  IMAD.WIDE R16, R251, 0x4, R84 ;  /* 0x00000004fb107825 */ /* 0x010fc600078e0254 */
[----:B------:R-:W4:Y:S04]  /*16e00*/  LDL.LU.64 R52, [R1+0x8c0] ;  /* 0x0008c00001347983 */ /* 0x000f280000300a00 */
[----:B------:R-:W4:Y:S01]  /*16e10*/  LDL.LU.64 R20, [R1+0x8b8] ;  /* 0x0008b80001147983 */ /* 0x000f220000300a00 */
[----:B--2---:R-:W-:-:S03]  /*16e20*/  IMAD.WIDE R12, R251, 0x4, R36 ;  /* 0x00000004fb0c7825 */ /* 0x004fc600078e0224 */
[----:B------:R-:W2:Y:S04]  /*16e30*/  LDL.LU.64 R100, [R1+0x8b0] ;  /* 0x0008b00001647983 */ /* 0x000ea80000300a00 */
[----:B------:R1:W-:Y:S04]  /*16e40*/  STL.64 [R1+0x17c8], R18 ;  /* 0x0017c81201007387 */ /* 0x0003e80000100a00 */
[----:B------:R1:W-:Y:S04]  /*16e50*/  STL.64 [R1+0x17c0], R16 ;  /* 0x0017c01001007387 */ /* 0x0003e80000100a00 */
[----:B------:R3:W-:Y:S04]  /*16e60*/  STL.64 [R1+0x17b8], R12 ;  /* 0x0017b80c01007387 */ /* 0x0007e80000100a00 */
[----:B------:R-:W2:Y:S04]  /*16e70*/  LDL.LU.64 R84, [R1+0x8a8] ;  /* 0x0008a80001547983 */ /* 0x000ea80000300a00 */
[----:B------:R1:W-:Y:S04]  /*16e80*/  LDGSTS.E [R5+0x4c008], desc[UR8][R6.64], !P3 ;  /* 0x4c00800006057fae */ /* 0x0003e8000d921848 */
[----:B------:R1:W-:Y:S04]  /*16e90*/  LDGSTS.E [R5+0x4000c], desc[UR8][R18.64], !P4 ;  /* 0x4000c00012057fae */ /* 0x0003e8000e121848 */
[----:B------:R1:W-:Y:S02]  /*16ea0*/  LDGSTS.E [R5+0x4400c], desc[UR8][R16.64], !P4 ;  /* 0x4400c00010057fae */ /* 0x0003e4000e121848 */
[----:B-1----:R-:W-:-:S02]  /*16eb0*/  IMAD.WIDE R6, R251, 0x4, R98 ;  /* 0x00000004fb067825 */ /* 0x002fc400078e0262 */
[----:B------:R3:W-:Y:S04]  /*16ec0*/  LDGSTS.E [R5+0x4800c], desc[UR8][R12.64], !P4 ;  /* 0x4800c0000c057fae */ /* 0x0007e8000e121848 */
[----:B------:R1:W-:Y:S04]  /*16ed0*/  STL.64 [R1+0x17b0], R6 ;  /* 0x0017b00601007387 */ /* 0x0003e80000100a00 */
[----:B------:R-:W2:Y:S04]  /*16ee0*/  LDL.LU.64 R36, [R1+0x8a0] ;  /* 0x0008a00001247983 */ /* 0x000ea80000300a00 */
[----:B------:R-:W2:Y:S04]  /*16ef0*/  LDL.LU.64 R98, [R1+0x898] ;  /* 0x0008980001627983 */ /* 0x000ea80000300a00 */
[----:B------:R1:W-:Y:S01]  /*16f00*/  LDGSTS.E [R5+0x4c00c], desc[UR8][R6.64], !P4 ;  /* 0x4c00c00006057fae */ /* 0x0003e2000e121848 */
[----:B------:R-:W-:-:S04]  /*16f10*/  IMAD.WIDE R18, R251, 0x4, R226 ;  /* 0x00000004fb127825 */ /* 0x000fc800078e02e2 */
[C---:B------:R-:W-:Y:S01]  /*16f20*/  IMAD.WIDE R16, R251.reuse, 0x4, R210 ;  /* 0x00000004fb107825 */ /* 0x040fe200078e02d2 */
[----:B------:R1:W-:Y:S04]  /*16f30*/  STL.64 [R1+0x1428], R18 ;  /* 0x0014281201007387 */ /* 0x0003e80000100a00 */
[----:B------:R-:W2:Y:S04]  /*16f40*/  LDL.LU.64 R226, [R1+0x890] ;  /* 0x0008900001e27983 */ /* 0x000ea80000300a00 */
[----:B------:R-:W-:Y:S04]  /*16f50*/  STL.64 [R1+0x1420], R16 ;  /* 0x0014201001007387 */ /* 0x000fe80000100a00 */
[----:B------:R-:W2:Y:S04]  /*16f60*/  LDL.LU.64 R210, [R1+0x888] ;  /* 0x0008880001d27983 */ /* 0x000ea80000300a00 */
[----:B------:R-:W-:Y:S04]  /*16f70*/  LDGSTS.E [R5+0x50000], desc[UR8][R18.64], !P5 ;  /* 0x5000000012057fae */ /* 0x000fe8000e921848 */
[----:B------:R-:W-:Y:S01]  /*16f80*/  LDGSTS.E [R5+0x54000], desc[UR8][R16.64], !P5 ;  /* 0x5400000010057fae */ /* 0x000fe2000e921848 */
[----:B---3--:R-:W-:-:S05]  /*16f90*/  IMAD.WIDE R12, R251, 0x4, R248 ;  /* 0x00000004fb0c7825 */ /* 0x008fca00078e02f8 */
[----:B------:R2:W-:Y:S04]  /*16fa0*/  STL.64 [R1+0x1418], R12 ;  /* 0x0014180c01007387 */ /* 0x0005e80000100a00 */
[----:B------:R2:W-:Y:S01]  /*16fb0*/  LDGSTS.E [R5+0x58000], desc[UR8][R12.64], !P5 ;  /* 0x580000000c057fae */ /* 0x0005e2000e921848 */
[----:B-1----:R-:W-:-:S05]  /*16fc0*/  IMAD.WIDE R6, R251, 0x4, R116 ;  /* 0x00000004fb067825 */ /* 0x002fca00078e0274 */
[----:B------:R1:W-:Y:S04]  /*16fd0*/  STL.64 [R1+0x1410], R6 ;  /* 0x0014100601007387 */ /* 0x0003e80000100a00 */
[----:B------:R-:W3:Y:S04]  /*16fe0*/  LDL.LU.64 R18, [R1+0x880] ;  /* 0x0008800001127983 */ /* 0x000ee80000300a00 */
[----:B------:R1:W-:Y:S01]  /*16ff0*/  LDGSTS.E [R5+0x5c000], desc[UR8][R6.64], !P5 ;  /* 0x5c00000006057fae */ /* 0x0003e2000e921848 */
[----:B----4-:R-:W-:-:S04]  /*17000*/  IMAD.WIDE R52, R251, 0x4, R52 ;  /* 0x00000004fb347825 */ /* 0x010fc800078e0234 */
[C---:B------:R-:W-:Y:S01]  /*17010*/  IMAD.WIDE R20, R251.reuse, 0x4, R20 ;  /* 0x00000004fb147825 */ /* 0x040fe200078e0214 */
[----:B------:R-:W-:Y:S03]  /*17020*/  STL.64 [R1+0x1408], R52 ;  /* 0x0014083401007387 */ /* 0x000fe60000100a00 */
[C---:B--2---:R-:W-:Y:S01]  /*17030*/  IMAD.WIDE R12, R251.reuse, 0x4, R100 ;  /* 0x00000004fb0c7825 */ /* 0x044fe200078e0264 */
[----:B------:R-:W2:Y:S04]  /*17040*/  LDL.LU.64 R16, [R1+0x878] ;  /* 0x0008780001107983 */ /* 0x000ea80000300a00 */
[----:B------:R4:W-:Y:S04]  /*17050*/  STL.64 [R1+0x1400], R20 ;  /* 0x0014001401007387 */ /* 0x0009e80000100a00 */
[----:B------:R-:W2:Y:S04]  /*17060*/  LDL.LU.64 R248, [R1+0x870] ;  /* 0x0008700001f87983 */ /* 0x000ea80000300a00 */
[----:B------:R4:W-:Y:S01]  /*17070*/  STL.64 [R1+0x13f8], R12 ;  /* 0x0013f80c01007387 */ /* 0x0009e20000100a00 */
[----:B-1----:R-:W-:-:S03]  /*17080*/  IMAD.WIDE R6, R251, 0x4, R84 ;  /* 0x00000004fb067825 */ /* 0x002fc600078e0254 */
[----:B------:R-:W2:Y:S04]  /*17090*/  LDL.LU.64 R116, [R1+0x868] ;  /* 0x0008680001747983 */ /* 0x000ea80000300a00 */
[----:B------:R1:W-:Y:S04]  /*170a0*/  LDGSTS.E [R5+0x50004], desc[UR8][R52.64], !P6 ;  /* 0x5000400034057fae */ /* 0x0003e8000f121848 */
[----:B------:R-:W-:Y:S04]  /*170b0*/  LDGSTS.E [R5+0x54004], desc[UR8][R20.64], !P6 ;  /* 0x5400400014057fae */ /* 0x000fe8000f121848 */
[----:B------:R1:W-:Y:S04]  /*170c0*/  STL.64 [R1+0x13f0], R6 ;  /* 0x0013f00601007387 */ /* 0x0003e80000100a00 */
[----:B------:R1:W-:Y:S04]  /*170d0*/  LDGSTS.E [R5+0x58004], desc[UR8][R12.64], !P6 ;  /* 0x580040000c057fae */ /* 0x0003e8000f121848 */
[----:B----4-:R-:W4:Y:S04]  /*170e0*/  LDL.LU.64 R20, [R1+0x560] ;  /* 0x0005600001147983 */ /* 0x010f280000300a00 */
[----:B------:R-:W4:Y:S01]  /*170f0*/  LDL.LU.64 R100, [R1+0x558] ;  /* 0x0005580001647983 */ /* 0x000f220000300a00 */
[----:B-1----:R-:W-:-:S03]  /*17100*/  IMAD.WIDE R52, R251, 0x4, R36 ;  /* 0x00000004fb347825 */ /* 0x002fc600078e0224 */
[----:B------:R-:W4:Y:S01]  /*17110*/  LDL.LU.64 R84, [R1+0x550] ;  /* 0x0005500001547983 */ /* 0x000f220000300a00 */
[----:B------:R-:W-:-:S03]  /*17120*/  IMAD.WIDE R36, R251, 0x4, R98 ;  /* 0x00000004fb247825 */ /* 0x000fc600078e0262 */
[----:B------:R1:W-:Y:S04]  /*17130*/  STL.64 [R1+0x13e8], R52 ;  /* 0x0013e83401007387 */ /* 0x0003e80000100a00 */
[----:B------:R1:W-:Y:S04]  /*17140*/  LDGSTS.E [R5+0x5c004], desc[UR8][R6.64], !P6 ;  /* 0x5c00400006057fae */ /* 0x0003e8000f121848 */
[----:B------:R1:W-:Y:S04]  /*17150*/  STL.64 [R1+0x13e0], R36 ;  /* 0x0013e02401007387 */ /* 0x0003e80000100a00 */
[----:B------:R-:W-:Y:S04]  /*17160*/  LDGSTS.E [R5+0x50008], desc[UR8][R52.64], !P1 ;  /* 0x5000800034057fae */ /* 0x000fe8000c921848 */
[----:B------:R-:W-:Y:S01]  /*17170*/  LDGSTS.E [R5+0x54008], desc[UR8][R36.64], !P1 ;  /* 0x5400800024057fae */ /* 0x000fe2000c921848 */
[----:B------:R-:W-:-:S05]  /*17180*/  IMAD.WIDE R12, R251, 0x4, R226 ;  /* 0x00000004fb0c7825 */ /* 0x000fca00078e02e2 */
[----:B------:R2:W-:Y:S01]  /*17190*/  STL.64 [R1+0x13d8], R12 ;  /* 0x0013d80c01007387 */ /* 0x0005e20000100a00 */
[----:B-1----:R-:W-:-:S03]  /*171a0*/  IMAD.WIDE R6, R251, 0x4, R210 ;  /* 0x00000004fb067825 */ /* 0x002fc600078e02d2 */
[----:B------:R1:W-:Y:S04]  /*171b0*/  LDGSTS.E [R5+0x58008], desc[UR8][R12.64], !P1 ;  /* 0x580080000c057fae */ /* 0x0003e8000c921848 */
[----:B------:R-:W4:Y:S04]  /*171c0*/  LDL.LU.64 R210, [R1+0x548] ;  /* 0x0005480001d27983 */ /* 0x000f280000300a00 */
[----:B------:R1:W-:Y:S04]  /*171d0*/  STL.64 [R1+0x13d0], R6 ;  /* 0x0013d00601007387 */ /* 0x0003e80000100a00 */
[----:B------:R-:W4:Y:S04]  /*171e0*/  LDL.LU.64 R52, [R1+0x540] ;  /* 0x0005400001347983 */ /* 0x000f280000300a00 */
[----:B------:R-:W4:Y:S04]  /*171f0*/  LDL.LU.64 R36, [R1+0x538] ;  /* 0x0005380001247983 */ /* 0x000f280000300a00 */
[----:B------:R-:W4:Y:S04]  /*17200*/  LDL.LU.64 R98, [R1+0x530] ;  /* 0x0005300001627983 */ /* 0x000f280000300a00 */
[----:B------:R-:W4:Y:S04]  /*17210*/  LDL.LU.64 R226, [R1+0x528] ;  /* 0x0005280001e27983 */ /* 0x000f280000300a00 */
[----:B------:R1:W-:Y:S01]  /*17220*/  LDGSTS.E [R5+0x5c008], desc[UR8][R6.64], !P1 ;  /* 0x5c00800006057fae */ /* 0x0003e2000c921848 */
[----:B---3--:R-:W-:-:S05]  /*17230*/  IMAD.WIDE R18, R251, 0x4, R18 ;  /* 0x00000004fb127825 */ /* 0x008fca00078e0212 */
[----:B------:R-:W-:Y:S04]  /*17240*/  STL.64 [R1+0x13c8], R18 ;  /* 0x0013c81201007387 */ /* 0x000fe80000100a00 */
[----:B------:R-:W-:Y:S01]  /*17250*/  LDGSTS.E [R5+0x5000c], desc[UR8][R18.64], !P0 ;  /* 0x5000c00012057fae */ /* 0x000fe2000c121848 */
[----:B--2---:R-:W-:-:S04]  /*17260*/  IMAD.WIDE R16, R251, 0x4, R16 ;  /* 0x00000004fb107825 */ /* 0x004fc800078e0210 */
[C---:B-1----:R-:W-:Y:S01]  /*17270*/  IMAD.WIDE R12, R251.reuse, 0x4, R248 ;  /* 0x00000004fb0c7825 */ /* 0x042fe200078e02f8 */
[----:B------:R1:W-:Y:S04]  /*17280*/  STL.64 [R1+0x13c0], R16 ;  /* 0x0013c01001007387 */ /* 0x0003e80000100a00 */
[----:B------:R1:W-:Y:S01]  /*17290*/  LDGSTS.E [R5+0x5400c], desc[UR8][R16.64], !P0 ;  /* 0x5400c00010057fae */ /* 0x0003e2000c121848 */
[----:B------:R-:W-:-:S03]  /*172a0*/  IMAD.WIDE R6, R251, 0x4, R116 ;  /* 0x00000004fb067825 */ /* 0x000fc600078e0274 */
[----:B------:R2:W-:Y:S04]  /*172b0*/  STL.64 [R1+0x13b8], R12 ;  /* 0x0013b80c01007387 */ /* 0x0005e80000100a00 */
[----:B------:R2:W-:Y:S04]  /*172c0*/  LDGSTS.E [R5+0x5800c], desc[UR8][R12.64], !P0 ;  /* 0x5800c0000c057fae */ /* 0x0005e8000c121848 */
[----:B------:R3:W-:Y:S04]  /*172d0*/  STL.64 [R1+0x13b0], R6 ;  /* 0x0013b00601007387 */ /* 0x0007e80000100a00 */
[----:B------:R3:W-:Y:S01]  /*172e0*/  LDGSTS.E [R5+0x5c00c], desc[UR8][R6.64], !P0 ;  /* 0x5c00c00006057fae */ /* 0x0007e2000c121848 */
[----:B----4-:R-:W-:-:S04]  /*172f0*/  IMAD.WIDE R20, R251, 0x4, R20 ;  /* 0x00000004fb147825 */ /* 0x010fc800078e0214 */
[----:B-1----:R-:W-:-:S04]  /*17300*/  IMAD.WIDE R16, R251, 0x4, R100 ;  /* 0x00000004fb107825 */ /* 0x002fc800078e0264 */
[C---:B--2---:R-:W-:Y:S02]  /*17310*/  IMAD.WIDE R12, R251.reuse, 0x4, R84 ;  /* 0x00000004fb0c7825 */ /* 0x044fe400078e0254 */
[----:B------:R-:W2:Y:S04]  /*17320*/  LDL.LU.64 R84, [R1+0x520] ;  /* 0x0005200001547983 */ /* 0x000ea80000300a00 */
[----:B------:R1:W-:Y:S04]  /*17330*/  STL.64 [R1+0xda0], R20 ;  /* 0x000da01401007387 */ /* 0x0003e80000100a00 */
[----:B------:R-:W4:Y:S04]  /*17340*/  LDL.LU.64 R18, [R1+0x518] ;  /* 0x0005180001127983 */ /* 0x000f280000300a00 */
[----:B------:R-:W-:Y:S04]  /*17350*/  STL.64 [R1+0xd98], R16 ;  /* 0x000d981001007387 */ /* 0x000fe80000100a00 */
[----:B------:R-:W4:Y:S04]  /*17360*/  LDL.LU.64 R116, [R1+0x510] ;  /* 0x0005100001747983 */ /* 0x000f280000300a00 */
[----:B------:R1:W-:Y:S04]  /*17370*/  STL.64 [R1+0xd90], R12 ;  /* 0x000d900c01007387 */ /* 0x0003e80000100a00 */
[----:B------:R-:W4:Y:S01]  /*17380*/  LDL.LU.64 R100, [R1+0x508] ;  /* 0x0005080001647983 */ /* 0x000f220000300a00 */
[----:B---3--:R-:W-:-:S05]  /*17390*/  IMAD.WIDE R6, R251, 0x4, R210 ;  /* 0x00000004fb067825 */ /* 0x008fca00078e02d2 */
[----:B------:R3:W-:Y:S04]  /*173a0*/  STL.64 [R1+0xd88], R6 ;  /* 0x000d880601007387 */ /* 0x0007e80000100a00 */
[----:B------:R-:W4:Y:S01]  /*173b0*/  LDL.LU.64 R210, [R1+0x500] ;  /* 0x0005000001d27983 */ /* 0x000f220000300a00 */
[----:B------:R-:W-:Y:S02]  /*173c0*/  ISETP.GE.U32.AND P3, PT, R252, 0x7ffffeb0, PT ;  /* 0x7ffffeb0fc00780c */ /* 0x000fe40003f66070 */
[----:B------:R-:W-:Y:S02]  /*173d0*/  IADD3 R252, R15, -0xd2, RZ ;  /* 0xffffff2e0ffc7810 */ /* 0x000fe40007ffe0ff */
[----:B------:R-:W1:Y:S02]  /*173e0*/  LDC R15, c[0x0][0x230] ;  /* 0x00008c00ff0f7b82 */ /* 0x000e640000000800 */
[----:B------:R-:W-:Y:S01]  /*173f0*/  ISETP.GE.U32.AND P4, PT, R252, 0x7ffffeaf, PT ;  /* 0x7ffffeaffc00780c */ /* 0x000fe20003f86070 */
[----:B------:R-:W-:-:S05]  /*17400*/  VIADD R252, R14, 0xffffff2d ;  /* 0xffffff2d0efc7836 */ /* 0x000fca0000000000 */
[----:B------:R-:W3:Y:S01]  /*17410*/  LDC R14, c[0x0][0x230] ;  /* 0x00008c00ff0e7b82 */ /* 0x000ee20000000800 */
[----:B------:R-:W-:Y:S01]  /*17420*/  ISETP.GE.U32.AND P5, PT, R252, 0x7ffffeae, PT ;  /* 0x7ffffeaefc00780c */ /* 0x000fe20003fa6070 */
[----:B------:R1:W-:Y:S01]  /*17430*/  LDGSTS.E [R5+0x60000], desc[UR8][R20.64], !P3 ;  /* 0x6000000014057fae */ /* 0x0003e2000d921848 */
[----:B------:R-:W-:Y:S01]  /*17440*/  IADD3 R252, R68, -0xd4, RZ ;  /* 0xffffff2c44fc7810 */ /* 0x000fe20007ffe0ff */
[----:B------:R-:W-:Y:S02]  /*17450*/  IMAD.WIDE R36, R251, 0x4, R36 ;  /* 0x00000004fb247825 */ /* 0x000fe400078e0224 */
[----:B------:R-:W-:Y:S02]  /*17460*/  LDGSTS.E [R5+0x64000], desc[UR8][R16.64], !P3 ;  /* 0x6400000010057fae */ /* 0x000fe4000d921848 */
[----:B------:R-:W3:Y:S01]  /*17470*/  LDC R68, c[0x0][0x230] ;  /* 0x00008c00ff447b82 */ /* 0x000ee20000000800 */
[----:B------:R-:W-:Y:S01]  /*17480*/  ISETP.GE.U32.AND P6, PT, R252, 0x7ffffead, PT ;  /* 0x7ffffeadfc00780c */ /* 0x000fe20003fc6070 */
[----:B------:R3:W-:Y:S04]  /*17490*/  LDGSTS.E [R5+0x68000], desc[UR8][R12.64], !P3 ;  /* 0x680000000c057fae */ /* 0x0007e8000d921848 */
[----:B------:R3:W-:Y:S01]  /*174a0*/  LDGSTS.E [R5+0x6c000], desc[UR8][R6.64], !P3 ;  /* 0x6c00000006057fae */ /* 0x0007e2000d921848 */
[----:B-1----:R-:W-:Y:S01]  /*174b0*/  VIADD R252, R15, 0xffffff0f ;  /* 0xffffff0f0ffc7836 */ /* 0x002fe20000000000 */
[----:B------:R-:W1:Y:S04]  /*174c0*/  LDC R20, c[0x0][0x230] ;  /* 0x00008c00ff147b82 */ /* 0x000e680000000800 */
[----:B------:R-:W-:-:S02]  /*174d0*/  ISETP.GE.U32.AND P1, PT, R252, 0x7ffffe90, PT ;  /* 0x7ffffe90fc00780c */ /* 0x000fc40003f26070 */
[----:B---3--:R-:W-:Y:S01]  /*174e0*/  IADD3 R252, R14, -0xf2, RZ ;  /* 0xffffff0e0efc7810 */ /* 0x008fe20007ffe0ff */
[C---:B------:R-:W-:Y:S01]  /*174f0*/  IMAD.WIDE R12, R251.reuse, 0x4, R98 ;  /* 0x00000004fb0c7825 */ /* 0x040fe200078e0262 */
[----:B------:R-:W3:Y:S02]  /*17500*/  LDC R15, c[0x0][0x230] ;  /* 0x00008c00ff0f7b82 */ /* 0x000ee40000000800 */
[----:B------:R-:W-:Y:S01]  /*17510*/  ISETP.GE.U32.AND P0, PT, R252, 0x7ffffe8f, PT ;  /* 0x7ffffe8ffc00780c */ /* 0x000fe20003f06070 */
[----:B------:R-:W-:Y:S02]  /*17520*/  VIADD R252, R68, 0xffffff0d ;  /* 0xffffff0d44fc7836 */ /* 0x000fe40000000000 */
[----:B------:R-:W-:-:S03]  /*17530*/  IMAD.WIDE R68, R251, 0x4, R52 ;  /* 0x00000004fb447825 */ /* 0x000fc600078e0234 */
[----:B------:R-:W1:Y:S01]  /*17540*/  LDC R14, c[0x0][0x230] ;  /* 0x00008c00ff0e7b82 */ /* 0x000e620000000800 */
[C---:B------:R-:W-:Y:S01]  /*17550*/  IMAD.WIDE R6, R251.reuse, 0x4, R226 ;  /* 0x00000004fb067825 */ /* 0x040fe200078e02e2 */
[----:B------:R3:W-:Y:S04]  /*17560*/  STL.64 [R1+0xd80], R68 ;  /* 0x000d804401007387 */ /* 0x0007e80000100a00 */
[----:B------:R-:W4:Y:S04]  /*17570*/  LDL.LU.64 R16, [R1+0x4f8] ;  /* 0x0004f80001107983 */ /* 0x000f280000300a00 */
[----:B------:R3:W-:Y:S04]  /*17580*/  STL.64 [R1+0xd78], R36 ;  /* 0x000d782401007387 */ /* 0x0007e80000100a00 */
[----:B------:R-:W4:Y:S04]  /*17590*/  LDL.LU.64 R248, [R1+0x4f0] ;  /* 0x0004f00001f87983 */ /* 0x000f280000300a00 */
[----:B------:R4:W-:Y:S04]  /*175a0*/  STL.64 [R1+0xd70], R12 ;  /* 0x000d700c01007387 */ /* 0x0009e80000100a00 */
[----:B------:R-:W4:Y:S04]  /*175b0*/  LDL.LU.64 R52, [R1+0x4e8] ;  /* 0x0004e80001347983 */ /* 0x000f280000300a00 */
[----:B------:R1:W-:Y:S04]  /*175c0*/  STL.64 [R1+0xd68], R6 ;  /* 0x000d680601007387 */ /* 0x0003e80000100a00 */
[----:B------:R-:W4:Y:S04]  /*175d0*/  LDL.LU.64 R98, [R1+0x1e0] ;  /* 0x0001e00001627983 */ /* 0x000f280000300a00 */
[----:B------:R-:W-:Y:S04]  /*175e0*/  LDGSTS.E [R5+0x60004], desc[UR8][R68.64], !P4 ;  /* 0x6000400044057fae */ /* 0x000fe8000e121848 */
[----:B------:R-:W-:Y:S04]  /*175f0*/  LDGSTS.E [R5+0x64004], desc[UR8][R36.64], !P4 ;  /* 0x6400400024057fae */ /* 0x000fe8000e121848 */
[----:B------:R1:W-:Y:S04]  /*17600*/  LDGSTS.E [R5+0x68004], desc[UR8][R12.64], !P4 ;  /* 0x680040000c057fae */ /* 0x0003e8000e121848 */
[----:B---3--:R-:W3:Y:S04]  /*17610*/  LDL.LU.64 R68, [R1+0x1d8] ;  /* 0x0001d80001447983 */ /* 0x008ee80000300a00 */
[----:B------:R-:W3:Y:S04]  /*17620*/  LDL.LU.64 R36, [R1+0x1d0] ;  /* 0x0001d00001247983 */ /* 0x000ee80000300a00 */
[----:B------:R-:W3:Y:S01]  /*17630*/  LDL.LU.64 R226, [R1+0x1c8] ;  /* 0x0001c80001e27983 */ /* 0x000ee20000300a00 */
[----:B--2---:R-:W-:-:S03]  /*17640*/  IMAD.WIDE R84, R251, 0x4, R84 ;  /* 0x00000004fb547825 */ /* 0x004fc600078e0254 */
[----:B------:R2:W-:Y:S01]  /*17650*/  LDGSTS.E [R5+0x6c004], desc[UR8][R6.64], !P4 ;  /* 0x6c00400006057fae */ /* 0x0005e2000e121848 */
[----:B----4-:R-:W-:-:S03]  /*17660*/  IMAD.WIDE R18, R251, 0x4, R18 ;  /* 0x00000004fb127825 */ /* 0x010fc600078e0212 */
[----:B------:R4:W-:Y:S01]  /*17670*/  STL.64 [R1+0xd60], R84 ;  /* 0x000d605401007387 */ /* 0x0009e20000100a00 */
[----:B-1----:R-:W-:-:S03]  /*17680*/  IMAD.WIDE R12, R251, 0x4, R116 ;  /* 0x00000004fb0c7825 */ /* 0x002fc600078e0274 */
[----:B------:R1:W-:Y:S01]  /*17690*/  STL.64 [R1+0xd58], R18 ;  /* 0x000d581201007387 */ /* 0x0003e20000100a00 */
[----:B--2---:R-:W-:-:S03]  /*176a0*/  IMAD.WIDE R6, R251, 0x4, R100 ;  /* 0x00000004fb067825 */ /* 0x004fc600078e0264 */
[----:B------:R2:W-:Y:S04]  /*176b0*/  STL.64 [R1+0xd50], R12 ;  /* 0x000d500c01007387 */ /* 0x0005e80000100a00 */
[----:B------:R-:W-:Y:S04]  /*176c0*/  LDGSTS.E [R5+0x60008], desc[UR8][R84.64], !P5 ;  /* 0x6000800054057fae */ /* 0x000fe8000e921848 */
[----:B------:R2:W-:Y:S04]  /*176d0*/  STL.64 [R1+0xd48], R6 ;  /* 0x000d480601007387 */ /* 0x0005e80000100a00 */
[----:B------:R1:W-:Y:S04]  /*176e0*/  LDGSTS.E [R5+0x64008], desc[UR8][R18.64], !P5 ;  /* 0x6400800012057fae */ /* 0x0003e8000e921848 */
[----:B----4-:R-:W4:Y:S04]  /*176f0*/  LDL.LU.64 R84, [R1+0x1c0] ;  /* 0x0001c00001547983 */ /* 0x010f280000300a00 */
[----:B------:R-:W4:Y:S04]  /*17700*/  LDL.LU.64 R116, [R1+0x1b8] ;  /* 0x0001b80001747983 */ /* 0x000f280000300a00 */
[----:B------:R-:W4:Y:S04]  /*17710*/  LDL.LU.64 R100, [R1+0x1b0] ;  /* 0x0001b00001647983 */ /* 0x000f280000300a00 */
[----:B------:R2:W-:Y:S04]  /*17720*/  LDGSTS.E [R5+0x68008], desc[UR8][R12.64], !P5 ;  /* 0x680080000c057fae */ /* 0x0005e8000e921848 */
[----:B------:R2:W-:Y:S01]  /*17730*/  LDGSTS.E [R5+0x6c008], desc[UR8][R6.64], !P5 ;  /* 0x6c00800006057fae */ /* 0x0005e2000e921848 */
[----:B-1----:R-:W-:-:S05]  /*17740*/  IMAD.WIDE R18, R251, 0x4, R210 ;  /* 0x00000004fb127825 */ /* 0x002fca00078e02d2 */
[----:B------:R3:W-:Y:S04]  /*17750*/  STL.64 [R1+0xd40], R18 ;  /* 0x000d401201007387 */ /* 0x0007e80000100a00 */
[----:B------:R-:W4:Y:S04]  /*17760*/  LDL.LU.64 R210, [R1+0x1a8] ;  /* 0x0001a80001d27983 */ /* 0x000f280000300a00 */
[----:B------:R3:W-:Y:S01]  /*17770*/  LDGSTS.E [R5+0x6000c], desc[UR8][R18.64], !P6 ;  /* 0x6000c00012057fae */ /* 0x0007e2000f121848 */
[----:B------:R-:W-:-:S04]  /*17780*/  IMAD.WIDE R16, R251, 0x4, R16 ;  /* 0x00000004fb107825 */ /* 0x000fc800078e0210 */
[C---:B--2---:R-:W-:Y:S01]  /*17790*/  IMAD.WIDE R12, R251.reuse, 0x4, R248 ;  /* 0x00000004fb0c7825 */ /* 0x044fe200078e02f8 */
[----:B------:R-:W-:Y:S03]  /*177a0*/  STL.64 [R1+0xd38], R16 ;  /* 0x000d381001007387 */ /* 0x000fe60000100a00 */
[C---:B------:R-:W-:Y:S01]  /*177b0*/  IMAD.WIDE R6, R251.reuse, 0x4, R52 ;  /* 0x00000004fb067825 */ /* 0x040fe200078e0234 */
[----:B------:R1:W-:Y:S04]  /*177c0*/  STL.64 [R1+0xd30], R12 ;  /* 0x000d300c01007387 */ /* 0x0003e80000100a00 */
[----:B------:R-:W-:Y:S01]  /*177d0*/  LDGSTS.E [R5+0x6400c], desc[UR8][R16.64], !P6 ;  /* 0x6400c00010057fae */ /* 0x000fe2000f121848 */
[----:B------:R-:W-:-:S03]  /*177e0*/  IMAD.WIDE R98, R251, 0x4, R98 ;  /* 0x00000004fb627825 */ /* 0x000fc600078e0262 */
[----:B------:R2:W-:Y:S04]  /*177f0*/  STL.64 [R1+0xd28], R6 ;  /* 0x000d280601007387 */ /* 0x0005e80000100a00 */
[----:B------:R1:W-:Y:S04]  /*17800*/  LDGSTS.E [R5+0x6800c], desc[UR8][R12.64], !P6 ;  /* 0x6800c0000c057fae */ /* 0x0003e8000f121848 */
[----:B------:R-:W4:Y:S04]  /*17810*/  LDL.LU.64 R52, [R1+0x1a0] ;  /* 0x0001a00001347983 */ /* 0x000f280000300a00 */
[----:B------:R2:W-:Y:S01]  /*17820*/  STL.64 [R1+0xd20], R98 ;  /* 0x000d206201007387 */ /* 0x0005e20000100a00 */
[----:B---3--:R-:W-:-:S03]  /*17830*/  IMAD.WIDE R18, R251, 0x4, R68 ;  /* 0x00000004fb127825 */ /* 0x008fc600078e0244 */
[----:B------:R2:W-:Y:S01]  /*17840*/  LDGSTS.E [R5+0x6c00c], desc[UR8][R6.64], !P6 ;  /* 0x6c00c00006057fae */ /* 0x0005e2000f121848 */
[----:B-1----:R-:W-:-:S03]  /*17850*/  IMAD.WIDE R12, R251, 0x4, R36 ;  /* 0x00000004fb0c7825 */ /* 0x002fc600078e0224 */
[----:B------:R-:W3:Y:S04]  /*17860*/  LDL.LU.64 R16, [R1+0x198] ;  /* 0x0001980001107983 */ /* 0x000ee80000300a00 */
[----:B------:R1:W-:Y:S01]  /*17870*/  STL.64 [R1+0xd18], R18 ;  /* 0x000d181201007387 */ /* 0x0003e20000100a00 */
[----:B--2---:R-:W-:-:S03]  /*17880*/  IMAD.WIDE R6, R251, 0x4, R226 ;  /* 0x00000004fb067825 */ /* 0x004fc600078e02e2 */
[----:B------:R-:W2:Y:S04]  /*17890*/  LDL.LU.64 R68, [R1+0x190] ;  /* 0x0001900001447983 */ /* 0x000ea80000300a00 */
[----:B------:R1:W-:Y:S04]  /*178a0*/  STL.64 [R1+0xd10], R12 ;  /* 0x000d100c01007387 */ /* 0x0003e80000100a00 */
[----:B------:R-:W2:Y:S04]  /*178b0*/  LDL.LU.64 R36, [R1+0x188] ;  /* 0x0001880001247983 */ /* 0x000ea80000300a00 */
[----:B------:R1:W-:Y:S04]  /*178c0*/  STL.64 [R1+0xd08], R6 ;  /* 0x000d080601007387 */ /* 0x0003e80000100a00 */
[----:B------:R-:W-:Y:S04]  /*178d0*/  LDGSTS.E [R5+0x70000], desc[UR8][R98.64], !P1 ;  /* 0x7000000062057fae */ /* 0x000fe8000c921848 */
[----:B------:R1:W-:Y:S04]  /*178e0*/  LDGSTS.E [R5+0x74000], desc[UR8][R18.64], !P1 ;  /* 0x7400000012057fae */ /* 0x0003e8000c921848 */
[----:B------:R1:W-:Y:S04]  /*178f0*/  LDGSTS.E [R5+0x78000], desc[UR8][R12.64], !P1 ;  /* 0x780000000c057fae */ /* 0x0003e8000c921848 */
[----:B------:R-:W2:Y:S04]  /*17900*/  LDL.LU.64 R98, [R1+0x180] ;  /* 0x0001800001627983 */ /* 0x000ea80000300a00 */
[----:B------:R-:W2:Y:S01]  /*17910*/  LDL.LU.64 R226, [R1+0x178] ;  /* 0x0001780001e27983 */ /* 0x000ea20000300a00 */
[----:B----4-:R-:W-:-:S03]  /*17920*/  IMAD.WIDE R84, R251, 0x4, R84 ;  /* 0x00000004fb547825 */ /* 0x010fc600078e0254 */
[----:B------:R4:W-:Y:S01]  /*17930*/  LDGSTS.E [R5+0x7c000], desc[UR8][R6.64], !P1 ;  /* 0x7c00000006057fae */ /* 0x0009e2000c921848 */
[----:B-1----:R-:W-:-:S03]  /*17940*/  IMAD.WIDE R18, R251, 0x4, R116 ;  /* 0x00000004fb127825 */ /* 0x002fc600078e0274 */
[----:B------:R-:W-:Y:S01]  /*17950*/  STL.64 [R1+0xd00], R84 ;  /* 0x000d005401007387 */ /* 0x000fe20000100a00 */
[----:B------:R-:W-:-:S03]  /*17960*/  IMAD.WIDE R12, R251, 0x4, R100 ;  /* 0x00000004fb0c7825 */ /* 0x000fc600078e0264 */
[----:B------:R1:W-:Y:S04]  /*17970*/  STL.64 [R1+0xcf8], R18 ;  /* 0x000cf81201007387 */ /* 0x0003e80000100a00 */
[----:B------:R-:W2:Y:S04]  /*17980*/  LDL.LU.64 R248, [R1+0x170] ;  /* 0x0001700001f87983 */ /* 0x000ea80000300a00 */
[----:B------:R2:W-:Y:S01]  /*17990*/  STL.64 [R1+0xcf0], R12 ;  /* 0x000cf00c01007387 */ /* 0x0005e20000100a00 */
[----:B------:R-:W-:-:S03]  /*179a0*/  ISETP.GE.U32.AND P3, PT, R252, 0x7ffffe8e, PT ;  /* 0x7ffffe8efc00780c */ /* 0x000fc60003f66070 */
[----:B------:R-:W-:Y:S04]  /*179b0*/  LDGSTS.E [R5+0x70004], desc[UR8][R84.64], !P0 ;  /* 0x7000400054057fae */ /* 0x000fe8000c121848 */
[----:B------:R1:W-:Y:S04]  /*179c0*/  LDGSTS.E [R5+0x74004], desc[UR8][R18.64], !P0 ;  /* 0x7400400012057fae */ /* 0x0003e8000c121848 */
[----:B------:R2:W-:Y:S01]  /*179d0*/  LDGSTS.E [R5+0x78004], desc[UR8][R12.64], !P0 ;  /* 0x780040000c057fae */ /* 0x0005e2000c121848 */
[----:B----4-:R-:W-:-:S03]  /*179e0*/  IMAD.WIDE R6, R251, 0x4, R210 ;  /* 0x00000004fb067825 */ /* 0x010fc600078e02d2 */
[----:B------:R-:W4:Y:S04]  /*179f0*/  LDL.LU.64 R210, [R1+0x168] ;  /* 0x0001680001d27983 */ /* 0x000f280000300a00 */
[----:B------:R2:W-:Y:S04]  /*17a00*/  STL.64 [R1+0xc68], R6 ;  /* 0x000c680601007387 */ /* 0x0005e80000100a00 */
[----:B------:R2:W-:Y:S01]  /*17a10*/  LDGSTS.E [R5+0x7c004], desc[UR8][R6.64], !P0 ;  /* 0x7c00400006057fae */ /* 0x0005e2000c121848 */
[----:B------:R-:W-:Y:S02]  /*17a20*/  IADD3 R252, R15, -0xf4, RZ ;  /* 0xffffff0c0ffc7810 */ /* 0x000fe40007ffe0ff */
[----:B------:R-:W4:Y:S02]  /*17a30*/  LDC R15, c[0x0][0x230] ;  /* 0x00008c00ff0f7b82 */ /* 0x000f240000000800 */
[----:B------:R-:W-:Y:S01]  /*17a40*/  ISETP.GE.U32.AND P4, PT, R252, 0x7ffffe8d, PT ;  /* 0x7ffffe8dfc00780c */ /* 0x000fe20003f86070 */
[----:B-1----:R-:W-:-:S02]  /*17a50*/  IMAD.WIDE R18, R251, 0x4, R52 ;  /* 0x00000004fb127825 */ /* 0x002fc400078e0234 */
[----:B------:R-:W4:Y:S04]  /*17a60*/  LDL.LU.64 R52, [R1+0xbe0] ;  /* 0x000be00001347983 */ /* 0x000f280000300a00 */
[----:B------:R-:W4:Y:S04]  /*17a70*/  LDL.LU.64 R116, [R1+0xbd8] ;  /* 0x000bd80001747983 */ /* 0x000f280000300a00 */
[----:B------:R-:W4:Y:S01]  /*17a80*/  LDL.LU.64 R100, [R1+0xbd0] ;  /* 0x000bd00001647983 */ /* 0x000f220000300a00 */
[----:B---3--:R-:W-:-:S03]  /*17a90*/  IMAD.WIDE R16, R251, 0x4, R16 ;  /* 0x00000004fb107825 */ /* 0x008fc600078e0210 */
[----:B------:R1:W-:Y:S04]  /*17aa0*/  STL.64 [R1+0xc78], R18 ;  /* 0x000c781201007387 */ /* 0x0003e80000100a00 */
[----:B------:R-:W3:Y:S01]  /*17ab0*/  LDL.LU.64 R84, [R1+0xbc8] ;  /* 0x000bc80001547983 */ /* 0x000ee20000300a00 */
[----:B--2---:R-:W-:-:S03]  /*17ac0*/  IMAD.WIDE R12, R251, 0x4, R68 ;  /* 0x00000004fb0c7825 */ /* 0x004fc600078e0244 */
[----:B------:R2:W-:Y:S01]  /*17ad0*/  STL.64 [R1+0xc88], R16 ;  /* 0x000c881001007387 */ /* 0x0005e20000100a00 */
[----:B------:R-:W-:-:S03]  /*17ae0*/  IMAD.WIDE R6, R251, 0x4, R36 ;  /* 0x00000004fb067825 */ /* 0x000fc600078e0224 */
[----:B------:R2:W-:Y:S04]  /*17af0*/  STL.64 [R1+0xc98], R12 ;  /* 0x000c980c01007387 */ /* 0x0005e80000100a00 */
[----:B------:R-:W-:Y:S04]  /*17b00*/  LDGSTS.E [R5+0x70008], desc[UR8][R18.64], !P3 ;  /* 0x7000800012057fae */ /* 0x000fe8000d921848 */
[----:B------:R4:W-:Y:S04]  /*17b10*/  STL.64 [R1+0xca8], R6 ;  /* 0x000ca80601007387 */ /* 0x0009e80000100a00 */
[----:B------:R2:W-:Y:S04]  /*17b20*/  LDGSTS.E [R5+0x74008], desc[UR8][R16.64], !P3 ;  /* 0x7400800010057fae */ /* 0x0005e8000d921848 */
[----:B-1----:R-:W3:Y:S01]  /*17b30*/  LDL.LU.64 R18, [R1+0xbc0] ;  /* 0x000bc00001127983 */ /* 0x002ee20000300a00 */
[----:B------:R-:W-:-:S03]  /*17b40*/  IMAD.WIDE R98, R251, 0x4, R98 ;  /* 0x00000004fb627825 */ /* 0x000fc600078e0262 */
[----:B------:R-:W3:Y:S01]  /*17b50*/  LDL.LU.64 R68, [R1+0xbb8] ;  /* 0x000bb80001447983 */ /* 0x000ee20000300a00 */
[----:B--2---:R-:W-:-:S03]  /*17b60*/  IMAD.WIDE R16, R251, 0x4, R226 ;  /* 0x00000004fb107825 */ /* 0x004fc600078e02e2 */
[----:B------:R1:W-:Y:S04]  /*17b70*/  STL.64 [R1+0xcb8], R98 ;  /* 0x000cb86201007387 */ /* 0x0003e80000100a00 */
[----:B------:R-:W2:Y:S04]  /*17b80*/  LDL.LU.64 R36, [R1+0xbb0] ;  /* 0x000bb00001247983 */ /* 0x000ea80000300a00 */
[----:B------:R1:W-:Y:S04]  /*17b90*/  LDGSTS.E [R5+0x78008], desc[UR8][R12.64], !P3 ;  /* 0x780080000c057fae */ /* 0x0003e8000d921848 */
[----:B------:R4:W-:Y:S04]  /*17ba0*/  STL.64 [R1+0xcc8], R16 ;  /* 0x000cc81001007387 */ /* 0x0009e80000100a00 */
[----:B------:R4:W-:Y:S04]  /*17bb0*/  LDGSTS.E [R5+0x7c008], desc[UR8][R6.64], !P3 ;  /* 0x7c00800006057fae */ /* 0x0009e8000d921848 */
[----:B------:R-:W2:Y:S01]  /*17bc0*/  LDL.LU.64 R226, [R1+0xba8] ;  /* 0x000ba80001e27983 */ /* 0x000ea20000300a00 */
[----:B-1----:R-:W-:-:S03]  /*17bd0*/  IMAD.WIDE R12, R251, 0x4, R248 ;  /* 0x00000004fb0c7825 */ /* 0x002fc600078e02f8 */
[----:B------:R-:W-:Y:S04]  /*17be0*/  LDGSTS.E [R5+0x7000c], desc[UR8][R98.64], !P4 ;  /* 0x7000c00062057fae */ /* 0x000fe8000e121848 */
[----:B------:R1:W-:Y:S01]  /*17bf0*/  STL.64 [R1+0xcd8], R12 ;  /* 0x000cd80c01007387 */ /* 0x0003e20000100a00 */
[----:B------:R-:W-:Y:S02]  /*17c00*/  VIADD R252, R14, 0xffffff6b ;  /* 0xffffff6b0efc7836 */ /* 0x000fe40000000000 */
[----:B------:R-:W1:Y:S01]  /*17c10*/  LDC R14, c[0x0][0x230] ;  /* 0x00008c00ff0e7b82 */ /* 0x000e620000000800 */
[----:B------:R1:W-:Y:S01]  /*17c20*/  LDGSTS.E [R5+0x7400c], desc[UR8][R16.64], !P4 ;  /* 0x7400c00010057fae */ /* 0x0003e2000e121848 */
[----:B----4-:R-:W-:Y:S01]  /*17c30*/  IMAD.WIDE R6, R251, 0x4, R210 ;  /* 0x00000004fb067825 */ /* 0x010fe200078e02d2 */
[----:B------:R-:W-:-:S02]  /*17c40*/  ISETP.GE.U32.AND P5, PT, R252, 0x7ffffeec, PT ;  /* 0x7ffffeecfc00780c */ /* 0x000fc40003fa6070 */
[----:B------:R4:W-:Y:S04]  /*17c50*/  LDGSTS.E [R5+0x7800c], desc[UR8][R12.64], !P4 ;  /* 0x7800c0000c057fae */ /* 0x0009e8000e121848 */
[----:B------:R3:W-:Y:S04]  /*17c60*/  STL.64 [R1+0xce8], R6 ;  /* 0x000ce80601007387 */ /* 0x0007e80000100a00 */
[----:B------:R-:W2:Y:S04]  /*17c70*/  LDL.LU.64 R98, [R1+0xba0] ;  /* 0x000ba00001627983 */ /* 0x000ea80000300a00 */
[----:B------:R-:W2:Y:S01]  /*17c80*/  LDL.LU.64 R210, [R1+0xb98] ;  /* 0x000b980001d27983 */ /* 0x000ea20000300a00 */
[----:B------:R-:W-:-:S02]  /*17c90*/  IADD3 R252, R20, -0x96, RZ ;  /* 0xffffff6a14fc7810 */ /* 0x000fc40007ffe0ff */
[----:B------:R-:W1:Y:S01]  /*17ca0*/  LDC R20, c[0x0][0x230] ;  /* 0x00008c00ff147b82 */ /* 0x000e620000000800 */
[----:B------:R3:W-:Y:S01]  /*17cb0*/  LDGSTS.E [R5+0x7c00c], desc[UR8][R6.64], !P4 ;  /* 0x7c00c00006057fae */ /* 0x0007e2000e121848 */
[----:B------:R-:W-:Y:S01]  /*17cc0*/  ISETP.GE.U32.AND P6, PT, R252, 0x7ffffeeb, PT ;  /* 0x7ffffeebfc00780c */ /* 0x000fe20003fc6070 */
[----:B------:R-:W-:-:S05]  /*17cd0*/  VIADD R252, R15, 0xffffff69 ;  /* 0xffffff690ffc7836 */ /* 0x000fca0000000000 */
[----:B------:R-:W4:Y:S01]  /*17ce0*/  LDC R15, c[0x0][0x230] ;  /* 0x00008c00ff0f7b82 */ /* 0x000f220000000800 */
[----:B------:R-:W-:Y:S02]  /*17cf0*/  ISETP.GE.U32.AND P1, PT, R252, 0x7ffffeea, PT ;  /* 0x7ffffeeafc00780c */ /* 0x000fe40003f26070 */
[----:B-1----:R-:W-:-:S05]  /*17d00*/  IADD3 R252, R14, -0x98, RZ ;  /* 0xffffff680efc7810 */ /* 0x002fca0007ffe0ff */
[----:B------:R-:W1:Y:S01]  /*17d10*/  LDC R14, c[0x0][0x230] ;  /* 0x00008c00ff0e7b82 */ /* 0x000e620000000800 */
[----:B------:R-:W-:Y:S01]  /*17d20*/  ISETP.GE.U32.AND P0, PT, R252, 0x7ffffee9, PT ;  /* 0x7ffffee9fc00780c */ /* 0x000fe20003f06070 */
[----:B------:R-:W-:-:S06]  /*17d30*/  VIADD R252, R20, 0xffffff4b ;  /* 0xffffff4b14fc7836 */ /* 0x000fcc0000000000 */
[----:B------:R-:W2:Y:S01]  /*17d40*/  LDC R20, c[0x0][0x230] ;  /* 0x00008c00ff147b82 */ /* 0x000ea20000000800 */
[----:B------:R-:W-:Y:S02]  /*17d50*/  ISETP.GE.U32.AND P3, PT, R252, 0x7ffffecc, PT ;  /* 0x7ffffeccfc00780c */ /* 0x000fe40003f66070 */
[----:B----4-:R-:W-:-:S05]  /*17d60*/  IADD3 R252, R15, -0xb6, RZ ;  /* 0xffffff4a0ffc7810 */ /* 0x010fca0007ffe0ff */
[----:B------:R-:W4:Y:S01]  /*17d70*/  LDC R15, c[0x0][0x230] ;  /* 0x00008c00ff0f7b82 */ /* 0x000f220000000800 */
[----:B------:R-:W-:Y:S01]  /*17d80*/  ISETP.GE.U32.AND P4, PT, R252, 0x7ffffecb, PT ;  /* 0x7ffffecbfc00780c */ /* 0x000fe20003f86070 */
[----:B-1----:R-:W-:-:S06]  /*17d90*/  VIADD R252, R14, 0xffffff49 ;  /* 0xffffff490efc7836 */ /* 0x002fcc0000000000 */
[----:B------:R-:W1:Y:S01]  /*17da0*/  LDC R14, c[0x0][0x230] ;  /* 0x00008c00ff0e7b82 */ /* 0x000e620000000800 */
[----:B------:R-:W-:-:S04]  /*17db0*/  IMAD.WIDE R52, R251, 0x4, R52 ;  /* 0x00000004fb347825 */ /* 0x000fc800078e0234 */
[C---:B------:R-:W-:Y:S01]  /*17dc0*/  IMAD.WIDE R16, R251.reuse, 0x4, R116 ;  /* 0x00000004fb107825 */ /* 0x040fe200078e0274 */
[----:B------:R4:W-:Y:S03]  /*17dd0*/  STL.64 [R1+0x17a8], R52 ;  /* 0x0017a83401007387 */ /* 0x0009e60000100a00 */
[C---:B------:R-:W-:Y:S01]  /*17de0*/  IMAD.WIDE R12, R251.reuse, 0x4, R100 ;  /* 0x00000004fb0c7825 */ /* 0x040fe200078e0264 */
[----:B------:R4:W-:Y:S04]  /*17df0*/  STL.64 [R1+0x17a0], R16 ;  /* 0x0017a01001007387 */ /* 0x0009e80000100a00 */
[----:B------:R-:W2:Y:S01]  /*17e00*/  LDL.LU.64 R248, [R1+0xb90] ;  /* 0x000b900001f87983 */ /* 0x000ea20000300a00 */
[----:B---3--:R-:W-:-:S03]  /*17e10*/  IMAD.WIDE R6, R251, 0x4, R84 ;  /* 0x00000004fb067825 */ /* 0x008fc600078e0254 */
[----:B------:R2:W-:Y:S04]  /*17e20*/  STL.64 [R1+0x1798], R12 ;  /* 0x0017980c01007387 */ /* 0x0005e80000100a00 */
[----:B------:R-:W-:Y:S04]  /*17e30*/  LDGSTS.E [R4+0x40000], desc[UR8][R52.64], !P5 ;  /* 0x4000000034047fae */ /* 0x000fe8000e921848 */
[----:B------:R-:W3:Y:S04]  /*17e40*/  LDL.LU.64 R116, [R1+0xb88] ;  /* 0x000b880001747983 */ /* 0x000ee80000300a00 */
[----:B------:R1:W-:Y:S04]  /*17e50*/  LDGSTS.E [R4+0x44000], desc[UR8][R16.64], !P5 ;  /* 0x4400000010047fae */ /* 0x0003e8000e921848 */
[----:B------:R2:W-:Y:S04]  /*17e60*/  STL.64 [R1+0x1790], R6 ;  /* 0x0017900601007387 */ /* 0x0005e80000100a00 */
[----:B------:R2:W-:Y:S04]  /*17e70*/  LDGSTS.E [R4+0x48000], desc[UR8][R12.64], !P5 ;  /* 0x480000000c047fae */ /* 0x0005e8000e921848 */
[----:B------:R-:W3:Y:S01]  /*17e80*/  LDL.LU.64 R84, [R1+0xb80] ;  /* 0x000b800001547983 */ /* 0x000ee20000300a00 */
[----:B------:R-:W-:-:S03]  /*17e90*/  IMAD.WIDE R18, R251, 0x4, R18 ;  /* 0x00000004fb127825 */ /* 0x000fc600078e0212 */
[----:B----4-:R-:W4:Y:S01]  /*17ea0*/  LDL.LU.64 R52, [R1+0xb78] ;  /* 0x000b780001347983 */ /* 0x010f220000300a00 */
[----:B-1----:R-:W-:-:S03]  /*17eb0*/  IMAD.WIDE R16, R251, 0x4, R68 ;  /* 0x00000004fb107825 */ /* 0x002fc600078e0244 */
[----:B------:R-:W4:Y:S01]  /*17ec0*/  LDL.LU.64 R100, [R1+0xb70] ;  /* 0x000b700001647983 */ /* 0x000f220000300a00 */
[----:B------:R-:W1:Y:S03]  /*17ed0*/  LDC R68, c[0x0][0x230] ;  /* 0x00008c00ff447b82 */ /* 0x000e660000000800 */
[----:B------:R1:W-:Y:S01]  /*17ee0*/  STL.64 [R1+0x1788], R18 ;  /* 0x0017881201007387 */ /* 0x0003e20000100a00 */
[----:B--2---:R-:W-:-:S03]  /*17ef0*/  IMAD.WIDE R12, R251, 0x4, R36 ;  /* 0x00000004fb0c7825 */ /* 0x004fc600078e0224 */
[----:B------:R2:W-:Y:S04]  /*17f00*/  LDGSTS.E [R4+0x4c000], desc[UR8][R6.64], !P5 ;  /* 0x4c00000006047fae */ /* 0x0005e8000e921848 */
[----:B------:R1:W-:Y:S04]  /*17f10*/  STL.64 [R1+0x1780], R16 ;  /* 0x0017801001007387 */ /* 0x0003e80000100a00 */
[----:B------:R1:W-:Y:S01]  /*17f20*/  STL.64 [R1+0x1778], R12 ;  /* 0x0017780c01007387 */ /* 0x0003e20000100a00 */
[----:B--2---:R-:W-:-:S03]  /*17f30*/  IMAD.WIDE R6, R251, 0x4, R226 ;  /* 0x00000004fb067825 */ /* 0x004fc600078e02e2 */
[----:B------:R1:W-:Y:S04]  /*17f40*/  LDGSTS.E [R4+0x40004], desc[UR8][R18.64], !P6 ;  /* 0x4000400012047fae */ /* 0x0003e8000f121848 */
[----:B------:R-:W2:Y:S01]  /*17f50*/  LDL.LU.64 R226, [R1+0xb68] ;  /* 0x000b680001e27983 */ /* 0x000ea20000300a00 */
[----:B------:R-:W-:Y:S02]  /*17f60*/  ISETP.GE.U32.AND P5, PT, R252, 0x7ffffeca, PT ;  /* 0x7ffffecafc00780c */ /* 0x000fe40003fa6070 */
[----:B------:R-:W-:Y:S01]  /*17f70*/  IADD3 R252, R20, -0xb8, RZ ;  /* 0xffffff4814fc7810 */ /* 0x000fe20007ffe0ff */
[----:B------:R3:W-:Y:S04]  /*17f80*/  STL.64 [R1+0x1770], R6 ;  /* 0x0017700601007387 */ /* 0x0007e80000100a00 */
[----:B------:R-:W2:Y:S04]  /*17f90*/  LDL.LU.64 R36, [R1+0x860] ;  /* 0x0008600001247983 */ /* 0x000ea80000300a00 */
[----:B------:R1:W-:Y:S04]  /*17fa0*/  LDGSTS.E [R4+0x44004], desc[UR8][R16.64], !P6 ;  /* 0x4400400010047fae */ /* 0x0003e8000f121848 */
[----:B------:R-:W2:Y:S04]  /*17fb0*/  LDL.LU.64 R20, [R1+0x858] ;  /* 0x0008580001147983 */ /* 0x000ea80000300a00 */
[----:B------:R1:W-:Y:S04]  /*17fc0*/  LDGSTS.E [R4+0x48004], desc[UR8][R12.64], !P6 ;  /* 0x480040000c047fae */ /* 0x0003e8000f121848 */
[----:B------:R3:W-:Y:S01]  /*17fd0*/  LDGSTS.E [R4+0x4c004], desc[UR8][R6.64], !P6 ;  /* 0x4c00400006047fae */ /* 0x0007e2000f121848 */
[----:B-1----:R-:W-:-:S04]  /*17fe0*/  IMAD.WIDE R18, R251, 0x4, R98 ;  /* 0x00000004fb127825 */ /* 0x002fc800078e0262 */
[C---:B------:R-:W-:Y:S01]  /*17ff0*/  IMAD.WIDE R16, R251.reuse, 0x4, R210 ;  /* 0x00000004fb107825 */ /* 0x040fe200078e02d2 */
[----:B------:R1:W-:Y:S04]  /*18000*/  STL.64 [R1+0x1768], R18 ;  /* 0x0017681201007387 */ /* 0x0003e80000100a00 */
[----:B------:R-:W2:Y:S04]  /*18010*/  LDL.LU.64 R98, [R1+0x850] ;  /* 0x0008500001627983 */ /* 0x000ea80000300a00 */
[----:B------:R-:W-:Y:S04]  /*18020*/  STL.64 [R1+0x1760], R16 ;  /* 0x0017601001007387 */ /* 0x000fe80000100a00 */
[----:B------:R-:W2:Y:S04]  /*18030*/  LDL.LU.64 R210, [R1+0x848] ;  /* 0x0008480001d27983 */ /* 0x000ea80000300a00 */
[----:B------:R-:W-:Y:S04]  /*18040*/  LDGSTS.E [R4+0x40008], desc[UR8][R18.64], !P1 ;  /* 0x4000800012047fae */ /* 0x000fe8000c921848 */
[----:B------:R-:W-:Y:S01]  /*18050*/  LDGSTS.E [R4+0x44008], desc[UR8][R16.64], !P1 ;  /* 0x4400800010047fae */ /* 0x000fe2000c921848 */
[----:B------:R-:W-:-:S05]  /*18060*/  IMAD.WIDE R12, R251, 0x4, R248 ;  /* 0x00000004fb0c7825 */ /* 0x000fca00078e02f8 */
[----:B------:R4:W-:Y:S04]  /*18070*/  STL.64 [R1+0x1758], R12 ;  /* 0x0017580c01007387 */ /* 0x0009e80000100a00 */
[----:B------:R4:W-:Y:S01]  /*18080*/  LDGSTS.E [R4+0x48008], desc[UR8][R12.64], !P1 ;  /* 0x480080000c047fae */ /* 0x0009e2000c921848 */
[----:B---3--:R-:W-:-:S05]  /*18090*/  IMAD.WIDE R6, R251, 0x4, R116 ;  /* 0x00000004fb067825 */ /* 0x008fca00078e0274 */
[----:B------:R2:W-:Y:S04]  /*180a0*/  STL.64 [R1+0x1750], R6 ;  /* 0x0017500601007387 */ /* 0x0005e80000100a00 */
[----:B-1----:R-:W3:Y:S04]  /*180b0*/  LDL.LU.64 R18, [R1+0x840] ;  /* 0x0008400001127983 */ /* 0x002ee80000300a00 */
[----:B------:R2:W-:Y:S01]  /*180c0*/  LDGSTS.E [R4+0x4c008], desc[UR8][R6.64], !P1 ;  /* 0x4c00800006047fae */ /* 0x0005e2000c921848 */
[----:B------:R-:W-:-:S04]  /*180d0*/  IMAD.WIDE R84, R251, 0x4, R84 ;  /* 0x00000004fb547825 */ /* 0x000fc800078e0254 */
[C---:B----4-:R-:W-:Y:S01]  /*180e0*/  IMAD.WIDE R52, R251.reuse, 0x4, R52 ;  /* 0x00000004fb347825 */ /* 0x050fe200078e0234 */
        /* <DEDUP_REMOVED lines=8> */
[----:B------:R-:W-:Y:S01]  /*18170*/  LDGSTS.E [R4+0x4400c], desc[UR8][R52.64], !P0 ;  /* 0x4400c00034047fae */ /* 0x000fe2000c121848 */
[----:B--2---:R-:W-:-:S03]  /*18180*/  IMAD.WIDE R6, R251, 0x4, R226 ;  /* 0x00000004fb067825 */ /* 0x004fc600078e02e2 */
[----:B------:R2:W-:Y:S04]  /*18190*/  LDGSTS.E [R4+0x4800c], desc[UR8][R12.64], !P0 ;  /* 0x4800c0000c047fae */ /* 0x0005e8000c121848 */
[----:B------:R2:W-:Y:S04]  /*181a0*/  STL.64 [R1+0x1730], R6 ;  /* 0x0017300601007387 */ /* 0x0005e80000100a00 */
[----:B-1----:R-:W4:Y:S01]  /*181b0*/  LDL.LU.64 R84, [R1+0x820] ;  /* 0x0008200001547983 */ /* 0x002f220000300a00 */
[----:B------:R-:W-:-:S03]  /*181c0*/  IMAD.WIDE R36, R251, 0x4, R36 ;  /* 0x00000004fb247825 */ /* 0x000fc600078e0224 */
[----:B------:R-:W4:Y:S01]  /*181d0*/  LDL.LU.64 R52, [R1+0x818] ;  /* 0x0008180001347983 */ /* 0x000f220000300a00 */
[----:B------:R-:W-:-:S03]  /*181e0*/  IMAD.WIDE R20, R251, 0x4, R20 ;  /* 0x00000004fb147825 */ /* 0x000fc600078e0214 */
[----:B------:R-:W4:Y:S04]  /*181f0*/  LDL.LU.64 R226, [R1+0x810] ;  /* 0x0008100001e27983 */ /* 0x000f280000300a00 */
[----:B------:R1:W-:Y:S04]  /*18200*/  STL.64 [R1+0x13a8], R36 ;  /* 0x0013a82401007387 */ /* 0x0003e80000100a00 */
[----:B------:R1:W-:Y:S04]  /*18210*/  LDGSTS.E [R4+0x4c00c], desc[UR8][R6.64], !P0 ;  /* 0x4c00c00006047fae */ /* 0x0003e8000c121848 */
[----:B------:R1:W-:Y:S01]  /*18220*/  STL.64 [R1+0x13a0], R20 ;  /* 0x0013a01401007387 */ /* 0x0003e20000100a00 */
[----:B------:R-:W-:Y:S01]  /*18230*/  ISETP.GE.U32.AND P6, PT, R252, 0x7ffffec9, PT ;  /* 0x7ffffec9fc00780c */ /* 0x000fe20003fc6070 */
[----:B--2---:R-:W-:-:S02]  /*18240*/  IMAD.WIDE R12, R251, 0x4, R98 ;  /* 0x00000004fb0c7825 */ /* 0x004fc400078e0262 */
[----:B------:R-:W-:Y:S01]  /*18250*/  LDGSTS.E [R4+0x50000], desc[UR8][R36.64], !P3 ;  /* 0x5000000024047fae */ /* 0x000fe2000d921848 */
[----:B------:R-:W2:Y:S03]  /*18260*/  LDC R98, c[0x0][0x230] ;  /* 0x00008c00ff627b82 */ /* 0x000ea60000000800 */
[----:B------:R4:W-:Y:S01]  /*18270*/  STL.64 [R1+0x1398], R12 ;  /* 0x0013980c01007387 */ /* 0x0009e20000100a00 */
[----:B-1----:R-:W-:-:S03]  /*18280*/  IMAD.WIDE R6, R251, 0x4, R210 ;  /* 0x00000004fb067825 */ /* 0x002fc600078e02d2 */
[----:B------:R-:W-:Y:S04]  /*18290*/  LDGSTS.E [R4+0x54000], desc[UR8][R20.64], !P3 ;  /* 0x5400000014047fae */ /* 0x000fe8000d921848 */
[----:B------:R-:W2:Y:S01]  /*182a0*/  LDL.LU.64 R210, [R1+0x808] ;  /* 0x0008080001d27983 */ /* 0x000ea20000300a00 */
[----:B------:R-:W-:Y:S02]  /*182b0*/  VIADD R252, R15, 0xffffff2b ;  /* 0xffffff2b0ffc7836 */ /* 0x000fe40000000000 */
[----:B------:R-:W1:Y:S01]  /*182c0*/  LDC R15, c[0x0][0x230] ;  /* 0x00008c00ff0f7b82 */ /* 0x000e620000000800 */
[----:B------:R4:W-:Y:S02]  /*182d0*/  LDGSTS.E [R4+0x58000], desc[UR8][R12.64], !P3 ;  /* 0x580000000c047fae */ /* 0x0009e4000d921848 */
[----:B------:R-:W-:-:S02]  /*182e0*/  ISETP.GE.U32.AND P1, PT, R252, 0x7ffffeac, PT ;  /* 0x7ffffeacfc00780c */ /* 0x000fc40003f26070 */
[----:B------:R-:W-:Y:S01]  /*182f0*/  IADD3 R252, R14, -0xd6, RZ ;  /* 0xffffff2a0efc7810 */ /* 0x000fe20007ffe0ff */
[----:B------:R4:W-:Y:S02]  /*18300*/  STL.64 [R1+0x1390], R6 ;  /* 0x0013900601007387 */ /* 0x0009e40000100a00 */
[----:B------:R-:W1:Y:S01]  /*18310*/  LDC R14, c[0x0][0x230] ;  /* 0x00008c00ff0e7b82 */ /* 0x000e620000000800 */
[----:B------:R-:W-:Y:S01]  /*18320*/  ISETP.GE.U32.AND P0, PT, R252, 0x7ffffeab, PT ;  /* 0x7ffffeabfc00780c */ /* 0x000fe20003f06070 */
[----:B------:R-:W-:Y:S01]  /*18330*/  VIADD R252, R68, 0xffffff29 ;  /* 0xffffff2944fc7836 */ /* 0x000fe20000000000 */
[----:B------:R4:W-:Y:S04]  /*18340*/  LDGSTS.E [R4+0x5c000], desc[UR8][R6.64], !P3 ;  /* 0x5c00000006047fae */ /* 0x0009e8000d921848 */
[----:B------:R-:W2:Y:S04]  /*18350*/  LDL.LU.64 R68, [R1+0x800] ;  /* 0x0008000001447983 */ /* 0x000ea80000300a00 */
[----:B------:R-:W2:Y:S04]  /*18360*/  LDL.LU.64 R36, [R1+0x7f8] ;  /* 0x0007f80001247983 */ /* 0x000ea80000300a00 */
[----:B------:R-:W2:Y:S04]  /*18370*/  LDL.LU.64 R100, [R1+0x7f0] ;  /* 0x0007f00001647983 */ /* 0x000ea80000300a00 */
[----:B------:R-:W2:Y:S01]  /*18380*/  LDL.LU.64 R20, [R1+0x7e8] ;  /* 0x0007e80001147983 */ /* 0x000ea20000300a00 */
[----:B---3--:R-:W-:-:S05]  /*18390*/  IMAD.WIDE R18, R251, 0x4, R18 ;  /* 0x00000004fb127825 */ /* 0x008fca00078e0212 */
[----:B------:R-:W-:Y:S04]  /*183a0*/  STL.64 [R1+0x1388], R18 ;  /* 0x0013881201007387 */ /* 0x000fe80000100a00 */
[----:B------:R-:W-:Y:S01]  /*183b0*/  LDGSTS.E [R4+0x50004], desc[UR8][R18.64], !P4 ;  /* 0x5000400012047fae */ /* 0x000fe2000e121848 */
[----:B----4-:R-:W-:-:S04]  /*183c0*/  IMAD.WIDE R16, R251, 0x4, R16 ;  /* 0x00000004fb107825 */ /* 0x010fc800078e0210 */
[C---:B------:R-:W-:Y:S01]  /*183d0*/  IMAD.WIDE R12, R251.reuse, 0x4, R248 ;  /* 0x00000004fb0c7825 */ /* 0x040fe200078e02f8 */
[----:B------:R3:W-:Y:S04]  /*183e0*/  STL.64 [R1+0x1380], R16 ;  /* 0x0013801001007387 */ /* 0x0007e80000100a00 */
[----:B------:R3:W-:Y:S01]  /*183f0*/  LDGSTS.E [R4+0x54004], desc[UR8][R16.64], !P4 ;  /* 0x5400400010047fae */ /* 0x0007e2000e121848 */
[----:B------:R-:W-:-:S03]  /*18400*/  IMAD.WIDE R6, R251, 0x4, R116 ;  /* 0x00000004fb067825 */ /* 0x000fc600078e0274 */
[----:B------:R4:W-:Y:S04]  /*18410*/  STL.64 [R1+0x1378], R12 ;  /* 0x0013780c01007387 */ /* 0x0009e80000100a00 */
[----:B------:R2:W-:Y:S04]  /*18420*/  STL.64 [R1+0x1370], R6 ;  /* 0x0013700601007387 */ /* 0x0005e80000100a00 */
[----:B------:R4:W-:Y:S04]  /*18430*/  LDGSTS.E [R4+0x58004], desc[UR8][R12.64], !P4 ;  /* 0x580040000c047fae */ /* 0x0009e8000e121848 */
[----:B------:R2:W-:Y:S01]  /*18440*/  LDGSTS.E [R4+0x5c004], desc[UR8][R6.64], !P4 ;  /* 0x5c00400006047fae */ /* 0x0005e2000e121848 */
[----:B------:R-:W-:-:S04]  /*18450*/  IMAD.WIDE R116, R251, 0x4, R84 ;  /* 0x00000004fb747825 */ /* 0x000fc800078e0254 */
[C---:B---3--:R-:W-:Y:S01]  /*18460*/  IMAD.WIDE R16, R251.reuse, 0x4, R52 ;  /* 0x00000004fb107825 */ /* 0x048fe200078e0234 */
[----:B------:R-:W-:Y:S03]  /*18470*/  LDGSTS.E [R4+0x50008], desc[UR8][R116.64], !P5 ;  /* 0x5000800074047fae */ /* 0x000fe6000e921848 */
[C---:B----4-:R-:W-:Y:S01]  /*18480*/  IMAD.WIDE R12, R251.reuse, 0x4, R226 ;  /* 0x00000004fb0c7825 */ /* 0x050fe200078e02e2 */
[----:B------:R-:W3:Y:S04]  /*18490*/  LDL.LU.64 R52, [R1+0x4e0] ;  /* 0x0004e00001347983 */ /* 0x000ee80000300a00 */
[----:B------:R-:W-:Y:S04]  /*184a0*/  STL.64 [R1+0x1368], R116 ;  /* 0x0013687401007387 */ /* 0x000fe80000100a00 */
[----:B------:R-:W4:Y:S04]  /*184b0*/  LDL.LU.64 R18, [R1+0x4d8] ;  /* 0x0004d80001127983 */ /* 0x000f280000300a00 */
[----:B------:R-:W-:Y:S04]  /*184c0*/  STL.64 [R1+0x1360], R16 ;  /* 0x0013601001007387 */ /* 0x000fe80000100a00 */
[----:B------:R-:W4:Y:S04]  /*184d0*/  LDL.LU.64 R84, [R1+0x4d0] ;  /* 0x0004d00001547983 */ /* 0x000f280000300a00 */
[----:B------:R1:W-:Y:S04]  /*184e0*/  STL.64 [R1+0x1358], R12 ;  /* 0x0013580c01007387 */ /* 0x0003e80000100a00 */
[----:B------:R-:W4:Y:S04]  /*184f0*/  LDL.LU.64 R226, [R1+0x4c8] ;  /* 0x0004c80001e27983 */ /* 0x000f280000300a00 */
[----:B------:R-:W-:Y:S04]  /*18500*/  LDGSTS.E [R4+0x54008], desc[UR8][R16.64], !P5 ;  /* 0x5400800010047fae */ /* 0x000fe8000e921848 */
[----:B------:R1:W-:Y:S01]  /*18510*/  LDGSTS.E [R4+0x58008], desc[UR8][R12.64], !P5 ;  /* 0x580080000c047fae */ /* 0x0003e2000e921848 */
[----:B--2---:R-:W-:-:S05]  /*18520*/  IMAD.WIDE R6, R251, 0x4, R210 ;  /* 0x00000004fb067825 */ /* 0x004fca00078e02d2 */
[----:B------:R2:W-:Y:S04]  /*18530*/  STL.64 [R1+0x1350], R6 ;  /* 0x0013500601007387 */ /* 0x0005e80000100a00 */
[----:B------:R-:W4:Y:S04]  /*18540*/  LDL.LU.64 R210, [R1+0x4c0] ;  /* 0x0004c00001d27983 */ /* 0x000f280000300a00 */
[----:B------:R2:W-:Y:S01]  /*18550*/  LDGSTS.E [R4+0x5c008], desc[UR8][R6.64], !P5 ;  /* 0x5c00800006047fae */ /* 0x0005e2000e921848 */
[----:B------:R-:W-:-:S04]  /*18560*/  IMAD.WIDE R68, R251, 0x4, R68 ;  /* 0x00000004fb447825 */ /* 0x000fc800078e0244 */
[C---:B------:R-:W-:Y:S01]  /*18570*/  IMAD.WIDE R36, R251.reuse, 0x4, R36 ;  /* 0x00000004fb247825 */ /* 0x040fe200078e0224 */
[----:B------:R-:W-:Y:S03]  /*18580*/  STL.64 [R1+0x1348], R68 ;  /* 0x0013484401007387 */ /* 0x000fe60000100a00 */
[C---:B-1----:R-:W-:Y:S01]  /*18590*/  IMAD.WIDE R12, R251.reuse, 0x4, R100 ;  /* 0x00000004fb0c7825 */ /* 0x042fe200078e0264 */
[----:B------:R-:W4:Y:S03]  /*185a0*/  LDL.LU.64 R16, [R1+0x4b8] ;  /* 0x0004b80001107983 */ /* 0x000f260000300a00 */
[C---:B--2---:R-:W-:Y:S01]  /*185b0*/  IMAD.WIDE R6, R251.reuse, 0x4, R20 ;  /* 0x00000004fb067825 */ /* 0x044fe200078e0214 */
[----:B------:R1:W-:Y:S04]  /*185c0*/  STL.64 [R1+0x1340], R36 ;  /* 0x0013402401007387 */ /* 0x0003e80000100a00 */
[----:B------:R-:W2:Y:S04]  /*185d0*/  LDL.LU.64 R248, [R1+0x4b0] ;  /* 0x0004b00001f87983 */ /* 0x000ea80000300a00 */
[----:B------:R4:W-:Y:S04]  /*185e0*/  STL.64 [R1+0x1338], R12 ;  /* 0x0013380c01007387 */ /* 0x0009e80000100a00 */
[----:B------:R-:W2:Y:S04]  /*185f0*/  LDL.LU.64 R20, [R1+0x4a8] ;  /* 0x0004a80001147983 */ /* 0x000ea80000300a00 */
[----:B------:R-:W-:Y:S04]  /*18600*/  LDGSTS.E [R4+0x5000c], desc[UR8][R68.64], !P6 ;  /* 0x5000c00044047fae */ /* 0x000fe8000f121848 */
[----:B------:R4:W-:Y:S04]  /*18610*/  STL.64 [R1+0x1330], R6 ;  /* 0x0013300601007387 */ /* 0x0009e80000100a00 */
[----:B------:R-:W-:Y:S04]  /*18620*/  LDGSTS.E [R4+0x5400c], desc[UR8][R36.64], !P6 ;  /* 0x5400c00024047fae */ /* 0x000fe8000f121848 */
[----:B------:R4:W-:Y:S04]  /*18630*/  LDGSTS.E [R4+0x5800c], desc[UR8][R12.64], !P6 ;  /* 0x5800c0000c047fae */ /* 0x0009e8000f121848 */
[----:B------:R4:W-:Y:S04]  /*18640*/  LDGSTS.E [R4+0x5c00c], desc[UR8][R6.64], !P6 ;  /* 0x5c00c00006047fae */ /* 0x0009e8000f121848 */
[----:B-1----:R-:W2:Y:S04]  /*18650*/  LDL.LU.64 R36, [R1+0x4a0] ;  /* 0x0004a00001247983 */ /* 0x002ea80000300a00 */
[----:B------:R-:W2:Y:S04]  /*18660*/  LDL.LU.64 R116, [R1+0x498] ;  /* 0x0004980001747983 */ /* 0x000ea80000300a00 */
[----:B------:R-:W2:Y:S04]  /*18670*/  LDL.LU.64 R100, [R1+0x490] ;  /* 0x0004900001647983 */ /* 0x000ea80000300a00 */
[----:B------:R-:W2:Y:S01]  /*18680*/  LDL.LU.64 R68, [R1+0x488] ;  /* 0x0004880001447983 */ /* 0x000ea20000300a00 */
[----:B---3--:R-:W-:-:S04]  /*18690*/  IMAD.WIDE R52, R251, 0x4, R52 ;  /* 0x00000004fb347825 */ /* 0x008fc800078e0234 */
[C---:B----4-:R-:W-:Y:S01]  /*186a0*/  IMAD.WIDE R18, R251.reuse, 0x4, R18 ;  /* 0x00000004fb127825 */ /* 0x050fe200078e0212 */
[----:B------:R1:W-:Y:S03]  /*186b0*/  STL.64 [R1+0x1110], R52 ;  /* 0x0011103401007387 */ /* 0x0003e60000100a00 */
[C---:B------:R-:W-:Y:S01]  /*186c0*/  IMAD.WIDE R12, R251.reuse, 0x4, R84 ;  /* 0x00000004fb0c7825 */ /* 0x040fe200078e0254 */
[----:B------:R3:W-:Y:S03]  /*186d0*/  STL.64 [R1+0x1108], R18 ;  /* 0x0011081201007387 */ /* 0x0007e60000100a00 */
[C---:B------:R-:W-:Y:S01]  /*186e0*/  IMAD.WIDE R6, R251.reuse, 0x4, R226 ;  /* 0x00000004fb067825 */ /* 0x040fe200078e02e2 */
[----:B------:R2:W-:Y:S04]  /*186f0*/  STL.64 [R1+0x1100], R12 ;  /* 0x0011000c01007387 */ /* 0x0005e80000100a00 */
[----:B------:R-:W-:Y:S04]  /*18700*/  LDGSTS.E [R4+0x60000], desc[UR8][R52.64], !P1 ;  /* 0x6000000034047fae */ /* 0x000fe8000c921848 */
[----:B------:R4:W-:Y:S04]  /*18710*/  STL.64 [R1+0x10f8], R6 ;  /* 0x0010f80601007387 */ /* 0x0009e80000100a00 */
[----:B------:R3:W-:Y:S04]  /*18720*/  LDGSTS.E [R4+0x64000], desc[UR8][R18.64], !P1 ;  /* 0x6400000012047fae */ /* 0x0007e8000c921848 */
[----:B-1----:R-:W4:Y:S04]  /*18730*/  LDL.LU.64 R52, [R1+0x480] ;  /* 0x0004800001347983 */ /* 0x002f280000300a00 */
[----:B------:R-:W4:Y:S04]  /*18740*/  LDL.LU.64 R84, [R1+0x478] ;  /* 0x0004780001547983 */ /* 0x000f280000300a00 */
[----:B------:R-:W4:Y:S01]  /*18750*/  LDL.LU.64 R226, [R1+0x470] ;  /* 0x0004700001e27983 */ /* 0x000f220000300a00 */
[----:B------:R-:W-:Y:S01]  /*18760*/  ISETP.GE.U32.AND P3, PT, R252, 0x7ffffeaa, PT ;  /* 0x7ffffeaafc00780c */ /* 0x000fe20003f66070 */
[----:B---3--:R-:W-:-:S02]  /*18770*/  IMAD.WIDE R18, R251, 0x4, R210 ;  /* 0x00000004fb127825 */ /* 0x008fc400078e02d2 */
[----:B------:R2:W-:Y:S04]  /*18780*/  LDGSTS.E [R4+0x68000], desc[UR8][R12.64], !P1 ;  /* 0x680000000c047fae */ /* 0x0005e8000c921848 */
[----:B------:R1:W-:Y:S04]  /*18790*/  STL.64 [R1+0x10f0], R18 ;  /* 0x0010f01201007387 */ /* 0x0003e80000100a00 */
[----:B------:R-:W3:Y:S01]  /*187a0*/  LDL.LU.64 R210, [R1+0x468] ;  /* 0x0004680001d27983 */ /* 0x000ee20000300a00 */
[----:B------:R-:W-:Y:S02]  /*187b0*/  IADD3 R252, R15, -0xd8, RZ ;  /* 0xffffff280ffc7810 */ /* 0x000fe40007ffe0ff */
[----:B------:R-:W1:Y:S01]  /*187c0*/  LDC R15, c[0x0][0x230] ;  /* 0x00008c00ff0f7b82 */ /* 0x000e620000000800 */
[----:B------:R4:W-:Y:S01]  /*187d0*/  LDGSTS.E [R4+0x6c000], desc[UR8][R6.64], !P1 ;  /* 0x6c00000006047fae */ /* 0x0009e2000c921848 */
[----:B------:R-:W-:Y:S01]  /*187e0*/  ISETP.GE.U32.AND P4, PT, R252, 0x7ffffea9, PT ;  /* 0x7ffffea9fc00780c */ /* 0x000fe20003f86070 */
[----:B------:R-:W-:-:S02]  /*187f0*/  VIADD R252, R14, 0xffffff0b ;  /* 0xffffff0b0efc7836 */ /* 0x000fc40000000000 */
[----:B------:R1:W-:Y:S03]  /*18800*/  LDGSTS.E [R4+0x60004], desc[UR8][R18.64], !P0 ;  /* 0x6000400012047fae */ /* 0x0003e6000c121848 */
[----:B------:R-:W1:Y:S01]  /*18810*/  LDC R14, c[0x0][0x230] ;  /* 0x00008c00ff0e7b82 */ /* 0x000e620000000800 */
[----:B------:R-:W-:Y:S02]  /*18820*/  ISETP.GE.U32.AND P5, PT, R252, 0x7ffffe8c, PT ;  /* 0x7ffffe8cfc00780c */ /* 0x000fe40003fa6070 */
[----:B------:R-:W-:-:S05]  /*18830*/  IADD3 R252, R98, -0xf6, RZ ;  /* 0xffffff0a62fc7810 */ /* 0x000fca0007ffe0ff */
[----:B------:R-:W1:Y:S01]  /*18840*/  LDC R98, c[0x0][0x230] ;  /* 0x00008c00ff627b82 */ /* 0x000e620000000800 */
[----:B------:R-:W-:-:S04]  /*18850*/  IMAD.WIDE R16, R251, 0x4, R16 ;  /* 0x00000004fb107825 */ /* 0x000fc800078e0210 */
[C---:B--2---:R-:W-:Y:S01]  /*18860*/  IMAD.WIDE R12, R251.reuse, 0x4, R248 ;  /* 0x00000004fb0c7825 */ /* 0x044fe200078e02f8 */
[----:B------:R-:W-:Y:S03]  /*18870*/  STL.64 [R1+0x10e8], R16 ;  /* 0x0010e81001007387 */ /* 0x000fe60000100a00 */
[----:B----4-:R-:W-:Y:S01]  /*18880*/  IMAD.WIDE R6, R251, 0x4, R20 ;  /* 0x00000004fb067825 */ /* 0x010fe200078e0214 */
[----:B------:R-:W-:Y:S01]  /*18890*/  ISETP.GE.U32.AND P6, PT, R252, 0x7ffffe8b, PT ;  /* 0x7ffffe8bfc00780c */ /* 0x000fe20003fc6070 */
[----:B------:R2:W-:Y:S02]  /*188a0*/  STL.64 [R1+0x10e0], R12 ;  /* 0x0010e00c01007387 */ /* 0x0005e40000100a00 */
[----:B-1----:R-:W-:Y:S02]  /*188b0*/  VIADD R252, R15, 0xffffff09 ;  /* 0xffffff090ffc7836 */ /* 0x002fe40000000000 */
[----:B------:R-:W-:Y:S01]  /*188c0*/  LDGSTS.E [R4+0x64004], desc[UR8][R16.64], !P0 ;  /* 0x6400400010047fae */ /* 0x000fe2000c121848 */
[----:B------:R-:W1:Y:S03]  /*188d0*/  LDC R15, c[0x0][0x230] ;  /* 0x00008c00ff0f7b82 */ /* 0x000e660000000800 */
[----:B------:R4:W-:Y:S04]  /*188e0*/  STL.64 [R1+0x10d8], R6 ;  /* 0x0010d80601007387 */ /* 0x0009e80000100a00 */
[----:B------:R2:W-:Y:S04]  /*188f0*/  LDGSTS.E [R4+0x68004], desc[UR8][R12.64], !P0 ;  /* 0x680040000c047fae */ /* 0x0005e8000c121848 */
[----:B------:R-:W3:Y:S01]  /*18900*/  LDL.LU.64 R20, [R1+0x160] ;  /* 0x0001600001147983 */ /* 0x000ee20000300a00 */
[----:B------:R-:W-:-:S03]  /*18910*/  IMAD.WIDE R36, R251, 0x4, R36 ;  /* 0x00000004fb247825 */ /* 0x000fc600078e0224 */
[----:B------:R4:W-:Y:S01]  /*18920*/  LDGSTS.E [R4+0x6c004], desc[UR8][R6.64], !P0 ;  /* 0x6c00400006047fae */ /* 0x0009e2000c121848 */
[----:B------:R-:W-:-:S03]  /*18930*/  IMAD.WIDE R18, R251, 0x4, R116 ;  /* 0x00000004fb127825 */ /* 0x000fc600078e0274 */
[----:B------:R1:W-:Y:S01]  /*18940*/  STL.64 [R1+0x10d0], R36 ;  /* 0x0010d02401007387 */ /* 0x0003e20000100a00 */
[----:B------:R-:W-:Y:S01]  /*18950*/  ISETP.GE.U32.AND P1, PT, R252, 0x7ffffe8a, PT ;  /* 0x7ffffe8afc00780c */ /* 0x000fe20003f26070 */
[----:B------:R-:W3:Y:S01]  /*18960*/  LDC R116, c[0x0][0x230] ;  /* 0x00008c00ff747b82 */ /* 0x000ee20000000800 */
[C---:B--2---:R-:W-:Y:S01]  /*18970*/  IMAD.WIDE R12, R251.reuse, 0x4, R100 ;  /* 0x00000004fb0c7825 */ /* 0x044fe200078e0264 */
[----:B------:R-:W2:Y:S01]  /*18980*/  LDL.LU.64 R16, [R1+0x158] ;  /* 0x0001580001107983 */ /* 0x000ea20000300a00 */
[----:B------:R-:W-:Y:S02]  /*18990*/  IADD3 R252, R14, -0xf8, RZ ;  /* 0xffffff080efc7810 */ /* 0x000fe40007ffe0ff */
[----:B----4-:R-:W-:Y:S01]  /*189a0*/  IMAD.WIDE R6, R251, 0x4, R68 ;  /* 0x00000004fb067825 */ /* 0x010fe200078e0244 */
[----:B------:R4:W-:Y:S02]  /*189b0*/  STL.64 [R1+0x10c8], R18 ;  /* 0x0010c81201007387 */ /* 0x0009e40000100a00 */
[----:B------:R-:W2:Y:S02]  /*189c0*/  LDC R14, c[0x0][0x230] ;  /* 0x00008c00ff0e7b82 */ /* 0x000ea40000000800 */
[----:B------:R-:W2:Y:S04]  /*189d0*/  LDL.LU.64 R248, [R1+0x150] ;  /* 0x0001500001f87983 */ /* 0x000ea80000300a00 */
[----:B------:R4:W-:Y:S01]  /*189e0*/  STL.64 [R1+0x10c0], R12 ;  /* 0x0010c00c01007387 */ /* 0x0009e20000100a00 */
[----:B------:R-:W-:-:S03]  /*189f0*/  ISETP.GE.U32.AND P0, PT, R252, 0x7ffffe89, PT ;  /* 0x7ffffe89fc00780c */ /* 0x000fc60003f06070 */
[----:B------:R-:W2:Y:S01]  /*18a00*/  LDL.LU.64 R68, [R1+0x148] ;  /* 0x0001480001447983 */ /* 0x000ea20000300a00 */
[----:B------:R-:W-:-:S03]  /*18a10*/  VIADD R252, R98, 0xffffff67 ;  /* 0xffffff6762fc7836 */ /* 0x000fc60000000000 */
[----:B------:R3:W-:Y:S04]  /*18a20*/  STL.64 [R1+0x10b8], R6 ;  /* 0x0010b80601007387 */ /* 0x0007e80000100a00 */
[----:B------:R-:W-:Y:S04]  /*18a30*/  LDGSTS.E [R4+0x60008], desc[UR8][R36.64], !P3 ;  /* 0x6000800024047fae */ /* 0x000fe8000d921848 */
[----:B------:R4:W-:Y:S04]  /*18a40*/  LDGSTS.E [R4+0x64008], desc[UR8][R18.64], !P3 ;  /* 0x6400800012047fae */ /* 0x0009e8000d921848 */
[----:B------:R4:W-:Y:S04]  /*18a50*/  LDGSTS.E [R4+0x68008], desc[UR8][R12.64], !P3 ;  /* 0x680080000c047fae */ /* 0x0009e8000d921848 */
[----:B-1----:R-:W2:Y:S04]  /*18a60*/  LDL.LU.64 R36, [R1+0x140] ;  /* 0x0001400001247983 */ /* 0x002ea80000300a00 */
[----:B------:R-:W2:Y:S04]  /*18a70*/  LDL.LU.64 R98, [R1+0x138] ;  /* 0x0001380001627983 */ /* 0x000ea80000300a00 */
[----:B------:R3:W-:Y:S01]  /*18a80*/  LDGSTS.E [R4+0x6c008], desc[UR8][R6.64], !P3 ;  /* 0x6c00800006047fae */ /* 0x0007e2000d921848 */
[----:B------:R-:W-:-:S04]  /*18a90*/  IMAD.WIDE R52, R251, 0x4, R52 ;  /* 0x00000004fb347825 */ /* 0x000fc800078e0234 */
[C---:B----4-:R-:W-:Y:S01]  /*18aa0*/  IMAD.WIDE R18, R251.reuse, 0x4, R84 ;  /* 0x00000004fb127825 */ /* 0x050fe200078e0254 */
[----:B------:R-:W-:Y:S03]  /*18ab0*/  STL.64 [R1+0x10b0], R52 ;  /* 0x0010b03401007387 */ /* 0x000fe60000100a00 */
[C---:B------:R-:W-:Y:S01]  /*18ac0*/  IMAD.WIDE R12, R251.reuse, 0x4, R226 ;  /* 0x00000004fb0c7825 */ /* 0x040fe200078e02e2 */
[----:B------:R1:W-:Y:S04]  /*18ad0*/  STL.64 [R1+0x10a8], R18 ;  /* 0x0010a81201007387 */ /* 0x0003e80000100a00 */
[----:B------:R-:W4:Y:S04]  /*18ae0*/  LDL.LU.64 R226, [R1+0x130] ;  /* 0x0001300001e27983 */ /* 0x000f280000300a00 */
[----:B------:R2:W-:Y:S04]  /*18af0*/  STL.64 [R1+0x10a0], R12 ;  /* 0x0010a00c01007387 */ /* 0x0005e80000100a00 */
[----:B------:R-:W-:Y:S04]  /*18b00*/  LDGSTS.E [R4+0x6000c], desc[UR8][R52.64], !P4 ;  /* 0x6000c00034047fae */ /* 0x000fe8000e121848 */
[----:B------:R1:W-:Y:S04]  /*18b10*/  LDGSTS.E [R4+0x6400c], desc[UR8][R18.64], !P4 ;  /* 0x6400c00012047fae */ /* 0x0003e8000e121848 */
[----:B------:R2:W-:Y:S01]  /*18b20*/  LDGSTS.E [R4+0x6800c], desc[UR8][R12.64], !P4 ;  /* 0x6800c0000c047fae */ /* 0x0005e2000e121848 */
[----:B---3--:R-:W-:-:S03]  /*18b30*/  IMAD.WIDE R6, R251, 0x4, R210 ;  /* 0x00000004fb067825 */ /* 0x008fc600078e02d2 */
[----:B------:R-:W3:Y:S04]  /*18b40*/  LDL.LU.64 R210, [R1+0x128] ;  /* 0x0001280001d27983 */ /* 0x000ee80000300a00 */
[----:B------:R2:W-:Y:S04]  /*18b50*/  STL.64 [R1+0x1098], R6 ;  /* 0x0010980601007387 */ /* 0x0005e80000100a00 */
[----:B------:R2:W-:Y:S01]  /*18b60*/  LDGSTS.E [R4+0x6c00c], desc[UR8][R6.64], !P4 ;  /* 0x6c00c00006047fae */ /* 0x0005e2000e121848 */
[----:B-1----:R-:W-:-:S03]  /*18b70*/  IMAD.WIDE R18, R251, 0x4, R20 ;  /* 0x00000004fb127825 */ /* 0x002fc600078e0214 */
[----:B------:R-:W3:Y:S04]  /*18b80*/  LDL.LU.64 R20, [R1+0x120] ;  /* 0x0001200001147983 */ /* 0x000ee80000300a00 */
[----:B------:R-:W3:Y:S04]  /*18b90*/  LDL.LU.64 R100, [R1+0x118] ;  /* 0x0001180001647983 */ /* 0x000ee80000300a00 */
[----:B------:R-:W3:Y:S01]  /*18ba0*/  LDL.LU.64 R84, [R1+0x110] ;  /* 0x0001100001547983 */ /* 0x000ee20000300a00 */
[----:B--2---:R-:W-:-:S03]  /*18bb0*/  IMAD.WIDE R16, R251, 0x4, R16 ;  /* 0x00000004fb107825 */ /* 0x004fc600078e0210 */
[----:B------:R1:W-:Y:S04]  /*18bc0*/  STL.64 [R1+0x1090], R18 ;  /* 0x0010901201007387 */ /* 0x0003e80000100a00 */
[----:B------:R-:W2:Y:S01]  /*18bd0*/  LDL.LU.64 R52, [R1+0x108] ;  /* 0x0001080001347983 */ /* 0x000ea20000300a00 */
[----:B------:R-:W-:-:S03]  /*18be0*/  IMAD.WIDE R12, R251, 0x4, R248 ;  /* 0x00000004fb0c7825 */ /* 0x000fc600078e02f8 */
[----:B------:R1:W-:Y:S04]  /*18bf0*/  LDGSTS.E [R4+0x70000], desc[UR8][R18.64], !P5 ;  /* 0x7000000012047fae */ /* 0x0003e8000e921848 */
[----:B------:R1:W-:Y:S01]  /*18c00*/  STL.64 [R1+0x1088], R16 ;  /* 0x0010881001007387 */ /* 0x0003e20000100a00 */
[----:B------:R-:W-:-:S03]  /*18c10*/  IMAD.WIDE R6, R251, 0x4, R68 ;  /* 0x00000004fb067825 */ /* 0x000fc600078e0244 */
[----:B------:R4:W-:Y:S04]  /*18c20*/  STL.64 [R1+0x1080], R12 ;  /* 0x0010800c01007387 */ /* 0x0009e80000100a00 */
[----:B------:R1:W-:Y:S04]  /*18c30*/  LDGSTS.E [R4+0x74000], desc[UR8][R16.64], !P5 ;  /* 0x7400000010047fae */ /* 0x0003e8000e921848 */
[----:B------:R3:W-:Y:S04]  /*18c40*/  STL.64 [R1+0x1078], R6 ;  /* 0x0010780601007387 */ /* 0x0007e80000100a00 */
[----:B------:R4:W-:Y:S04]  /*18c50*/  LDGSTS.E [R4+0x78000], desc[UR8][R12.64], !P5 ;  /* 0x780000000c047fae */ /* 0x0009e8000e921848 */
[----:B------:R3:W-:Y:S01]  /*18c60*/  LDGSTS.E [R4+0x7c000], desc[UR8][R6.64], !P5 ;  /* 0x7c00000006047fae */ /* 0x0007e2000e921848 */
[----:B-1----:R-:W-:-:S03]  /*18c70*/  IMAD.WIDE R18, R251, 0x4, R36 ;  /* 0x00000004fb127825 */ /* 0x002fc600078e0224 */
[----:B------:R-:W2:Y:S01]  /*18c80*/  LDL.LU.64 R36, [R1+0x100] ;  /* 0x0001000001247983 */ /* 0x000ea20000300a00 */
[----:B------:R-:W-:-:S03]  /*18c90*/  IMAD.WIDE R16, R251, 0x4, R98 ;  /* 0x00000004fb107825 */ /* 0x000fc600078e0262 */
[----:B------:R-:W2:Y:S04]  /*18ca0*/  LDL.LU.64 R248, [R1+0xf8] ;  /* 0x0000f80001f87983 */ /* 0x000ea80000300a00 */
[----:B------:R1:W-:Y:S04]  /*18cb0*/  STL.64 [R1+0x1070], R18 ;  /* 0x0010701201007387 */ /* 0x0003e80000100a00 */
[----:B------:R-:W2:Y:S04]  /*18cc0*/  LDL.LU.64 R68, [R1+0xf0] ;  /* 0x0000f00001447983 */ /* 0x000ea80000300a00 */
[----:B------:R1:W-:Y:S04]  /*18cd0*/  STL.64 [R1+0xe40], R16 ;  /* 0x000e401001007387 */ /* 0x0003e80000100a00 */
[----:B------:R-:W2:Y:S01]  /*18ce0*/  LDL.LU.64 R98, [R1+0xe8] ;  /* 0x0000e80001627983 */ /* 0x000ea20000300a00 */
[----:B------:R-:W-:Y:S01]  /*18cf0*/  ISETP.GE.U32.AND P3, PT, R252, 0x7ffffee8, PT ;  /* 0x7ffffee8fc00780c */ /* 0x000fe20003f66070 */
[----:B----4-:R-:W-:-:S02]  /*18d00*/  IMAD.WIDE R12, R251, 0x4, R226 ;  /* 0x00000004fb0c7825 */ /* 0x010fc400078e02e2 */
[----:B------:R1:W-:Y:S04]  /*18d10*/  LDGSTS.E [R4+0x70004], desc[UR8][R18.64], !P6 ;  /* 0x7000400012047fae */ /* 0x0003e8000f121848 */
[----:B------:R4:W-:Y:S01]  /*18d20*/  STL.64 [R1+0xe38], R12 ;  /* 0x000e380c01007387 */ /* 0x0009e20000100a00 */
[----:B---3--:R-:W-:Y:S01]  /*18d30*/  IMAD.WIDE R6, R251, 0x4, R210 ;  /* 0x00000004fb067825 */ /* 0x008fe200078e02d2 */
[----:B------:R-:W-:Y:S02]  /*18d40*/  IADD3 R252, R15, -0x9a, RZ ;  /* 0xffffff660ffc7810 */ /* 0x000fe40007ffe0ff */
[----:B------:R3:W-:Y:S01]  /*18d50*/  LDGSTS.E [R4+0x74004], desc[UR8][R16.64], !P6 ;  /* 0x7400400010047fae */ /* 0x0007e2000f121848 */
[----:B------:R-:W2:Y:S03]  /*18d60*/  LDC R15, c[0x0][0x230] ;  /* 0x00008c00ff0f7b82 */ /* 0x000ea60000000800 */
[----:B------:R2:W-:Y:S04]  /*18d70*/  STL.64 [R1+0xe30], R6 ;  /* 0x000e300601007387 */ /* 0x0005e80000100a00 */
[----:B------:R-:W2:Y:S01]  /*18d80*/  LDL.LU.64 R226, [R1+0xb60] ;  /* 0x000b600001e27983 */ /* 0x000ea20000300a00 */
[----:B-1----:R-:W1:Y:S03]  /*18d90*/  LDC R18, c[0x0][0x230] ;  /* 0x00008c00ff127b82 */ /* 0x002e660000000800 */
[----:B------:R-:W2:Y:S01]  /*18da0*/  LDL.LU.64 R210, [R1+0xb58] ;  /* 0x000b580001d27983 */ /* 0x000ea20000300a00 */
[----:B------:R-:W-:Y:S01]  /*18db0*/  ISETP.GE.U32.AND P4, PT, R252, 0x7ffffee7, PT ;  /* 0x7ffffee7fc00780c */ /* 0x000fe20003f86070 */
[----:B------:R-:W-:-:S02]  /*18dc0*/  VIADD R252, R14, 0xffffff65 ;  /* 0xffffff650efc7836 */ /* 0x000fc40000000000 */
[----:B------:R4:W-:Y:S01]  /*18dd0*/  LDGSTS.E [R4+0x78004], desc[UR8][R12.64], !P6 ;  /* 0x780040000c047fae */ /* 0x0009e2000f121848 */
[----:B------:R-:W1:Y:S03]  /*18de0*/  LDC R14, c[0x0][0x230] ;  /* 0x00008c00ff0e7b82 */ /* 0x000e660000000800 */
[----:B------:R2:W-:Y:S01]  /*18df0*/  LDGSTS.E [R4+0x7c004], desc[UR8][R6.64], !P6 ;  /* 0x7c00400006047fae */ /* 0x0005e2000f121848 */
[----:B------:R-:W-:Y:S02]  /*18e00*/  ISETP.GE.U32.AND P5, PT, R252, 0x7ffffee6, PT ;  /* 0x7ffffee6fc00780c */ /* 0x000fe40003fa6070 */
[----:B------:R-:W-:Y:S01]  /*18e10*/  IADD3 R252, R116, -0x9c, RZ ;  /* 0xffffff6474fc7810 */ /* 0x000fe20007ffe0ff */
[----:B------:R-:W-:-:S04]  /*18e20*/  IMAD.WIDE R20, R251, 0x4, R20 ;  /* 0x00000004fb147825 */ /* 0x000fc800078e0214 */
[C---:B---3--:R-:W-:Y:S01]  /*18e30*/  IMAD.WIDE R16, R251.reuse, 0x4, R100 ;  /* 0x00000004fb107825 */ /* 0x048fe200078e0264 */
[----:B------:R3:W-:Y:S03]  /*18e40*/  STL.64 [R1+0xe28], R20 ;  /* 0x000e281401007387 */ /* 0x0007e60000100a00 */
[C---:B----4-:R-:W-:Y:S01]  /*18e50*/  IMAD.WIDE R12, R251.reuse, 0x4, R84 ;  /* 0x00000004fb0c7825 */ /* 0x050fe200078e0254 */
[----:B------:R4:W-:Y:S04]  /*18e60*/  STL.64 [R1+0xe20], R16 ;  /* 0x000e201001007387 */ /* 0x0009e80000100a00 */
[----:B------:R1:W-:Y:S01]  /*18e70*/  STL.64 [R1+0xe18], R12 ;  /* 0x000e180c01007387 */ /* 0x0003e20000100a00 */
[----:B--2---:R-:W-:-:S03]  /*18e80*/  IMAD.WIDE R6, R251, 0x4, R52 ;  /* 0x00000004fb067825 */ /* 0x004fc600078e0234 */
[----:B------:R-:W-:Y:S04]  /*18e90*/  LDGSTS.E [R4+0x70008], desc[UR8][R20.64], !P1 ;  /* 0x7000800014047fae */ /* 0x000fe8000c921848 */
[----:B------:R-:W2:Y:S04]  /*18ea0*/  LDL.LU.64 R116, [R1+0xb50] ;  /* 0x000b500001747983 */ /* 0x000ea80000300a00 */
[----:B------:R1:W-:Y:S04]  /*18eb0*/  STL.64 [R1+0xe10], R6 ;  /* 0x000e100601007387 */ /* 0x0003e80000100a00 */
[----:B------:R4:W-:Y:S04]  /*18ec0*/  LDGSTS.E [R4+0x74008], desc[UR8][R16.64], !P1 ;  /* 0x7400800010047fae */ /* 0x0009e8000c921848 */
[----:B------:R-:W2:Y:S04]  /*18ed0*/  LDL.LU.64 R100, [R1+0xb48] ;  /* 0x000b480001647983 */ /* 0x000ea80000300a00 */
[----:B------:R1:W-:Y:S04]  /*18ee0*/  LDGSTS.E [R4+0x78008], desc[UR8][R12.64], !P1 ;  /* 0x780080000c047fae */ /* 0x0003e8000c921848 */
[----:B------:R1:W-:Y:S04]  /*18ef0*/  LDGSTS.E [R4+0x7c008], desc[UR8][R6.64], !P1 ;  /* 0x7c00800006047fae */ /* 0x0003e8000c921848 */
[----:B---3--:R-:W3:Y:S01]  /*18f00*/  LDL.LU.64 R20, [R1+0xb40] ;  /* 0x000b400001147983 */ /* 0x008ee20000300a00 */
[----:B------:R-:W-:-:S03]  /*18f10*/  IMAD.WIDE R36, R251, 0x4, R36 ;  /* 0x00000004fb247825 */ /* 0x000fc600078e0224 */
[----:B------:R-:W3:Y:S01]  /*18f20*/  LDL.LU.64 R84, [R1+0xb38] ;  /* 0x000b380001547983 */ /* 0x000ee20000300a00 */
[----:B----4-:R-:W-:-:S03]  /*18f30*/  IMAD.WIDE R16, R251, 0x4, R248 ;  /* 0x00000004fb107825 */ /* 0x010fc600078e02f8 */
[----:B------:R-:W4:Y:S04]  /*18f40*/  LDL.LU.64 R52, [R1+0xb30] ;  /* 0x000b300001347983 */ /* 0x000f280000300a00 */
[----:B------:R1:W-:Y:S02]  /*18f50*/  STL.64 [R1+0xe08], R36 ;  /* 0x000e082401007387 */ /* 0x0003e40000100a00 */
[C---:B-1----:R-:W-:Y:S02]  /*18f60*/  IMAD.WIDE R12, R251.reuse, 0x4, R68 ;  /* 0x00000004fb0c7825 */ /* 0x042fe400078e0244 */
[----:B------:R1:W-:Y:S02]  /*18f70*/  STL.64 [R1+0xdf8], R16 ;  /* 0x000df81001007387 */ /* 0x0003e40000100a00 */
[----:B------:R-:W-:-:S02]  /*18f80*/  IMAD.WIDE R6, R251, 0x4, R98 ;  /* 0x00000004fb067825 */ /* 0x000fc400078e0262 */
[----:B------:R1:W-:Y:S04]  /*18f90*/  STL.64 [R1+0xdf0], R12 ;  /* 0x000df00c01007387 */ /* 0x0003e80000100a00 */
[----:B------:R-:W-:Y:S04]  /*18fa0*/  LDGSTS.E [R4+0x7000c], desc[UR8][R36.64], !P0 ;  /* 0x7000c00024047fae */ /* 0x000fe8000c121848 */
[----:B------:R2:W-:Y:S04]  /*18fb0*/  STL.64 [R1+0xde0], R6 ;  /* 0x000de00601007387 */ /* 0x0005e80000100a00 */
[----:B------:R1:W-:Y:S04]  /*18fc0*/  LDGSTS.E [R4+0x7400c], desc[UR8][R16.64], !P0 ;  /* 0x7400c00010047fae */ /* 0x0003e8000c121848 */
[----:B------:R-:W4:Y:S04]  /*18fd0*/  LDL.LU.64 R36, [R1+0xb28] ;  /* 0x000b280001247983 */ /* 0x000f280000300a00 */
[----:B------:R2:W-:Y:S04]  /*18fe0*/  STL.64 [R1+0x2110], R4 ;  /* 0x0021100401007387 */ /* 0x0005e80000100a00 */
[----:B------:R-:W4:Y:S04]  /*18ff0*/  LDL.LU.64 R68, [R1+0xb20] ;  /* 0x000b200001447983 */ /* 0x000f280000300a00 */
[----:B------:R1:W-:Y:S04]  /*19000*/  LDGSTS.E [R4+0x7800c], desc[UR8][R12.64], !P0 ;  /* 0x7800c0000c047fae */ /* 0x0003e8000c121848 */
[----:B------:R-:W4:Y:S04]  /*19010*/  LDL.LU.64 R98, [R1+0xb18] ;  /* 0x000b180001627983 */ /* 0x000f280000300a00 */
[----:B------:R2:W-:Y:S01]  /*19020*/  LDGSTS.E [R4+0x7c00c], desc[UR8][R6.64], !P0 ;  /* 0x7c00c00006047fae */ /* 0x0005e2000c121848 */
[----:B-1----:R-:W-:-:S04]  /*19030*/  IMAD.WIDE R16, R251, 0x4, R226 ;  /* 0x00000004fb107825 */ /* 0x002fc800078e02e2 */
[C---:B------:R-:W-:Y:S01]  /*19040*/  IMAD.WIDE R12, R251.reuse, 0x4, R210 ;  /* 0x00000004fb0c7825 */ /* 0x040fe200078e02d2 */
[----:B------:R1:W-:Y:S04]  /*19050*/  STL.64 [R1+0x1728], R16 ;  /* 0x0017281001007387 */ /* 0x0003e80000100a00 */
[----:B------:R-:W4:Y:S04]  /*19060*/  LDL.LU.64 R226, [R1+0xb10] ;  /* 0x000b100001e27983 */ /* 0x000f280000300a00 */
[----:B------:R3:W-:Y:S04]  /*19070*/  STL.64 [R1+0x1720], R12 ;  /* 0x0017200c01007387 */ /* 0x0007e80000100a00 */
[----:B------:R-:W4:Y:S04]  /*19080*/  LDL.LU.64 R210, [R1+0xb08] ;  /* 0x000b080001d27983 */ /* 0x000f280000300a00 */
[----:B------:R-:W-:Y:S04]  /*19090*/  LDGSTS.E [R2+0x40000], desc[UR8][R16.64], !P3 ;  /* 0x4000000010027fae */ /* 0x000fe8000d921848 */
[----:B------:R3:W-:Y:S01]  /*190a0*/  LDGSTS.E [R2+0x44000], desc[UR8][R12.64], !P3 ;  /* 0x440000000c027fae */ /* 0x0007e2000d921848 */
[----:B--2---:R-:W-:-:S05]  /*190b0*/  IMAD.WIDE R6, R251, 0x4, R116 ;  /* 0x00000004fb067825 */ /* 0x004fca00078e0274 */
[----:B------:R4:W-:Y:S04]  /*190c0*/  STL.64 [R1+0x1718], R6 ;  /* 0x0017180601007387 */ /* 0x0009e80000100a00 */
[----:B------:R4:W-:Y:S01]  /*190d0*/  LDGSTS.E [R2+0x48000], desc[UR8][R6.64], !P3 ;  /* 0x4800000006027fae */ /* 0x0009e2000d921848 */
[----:B------:R-:W-:-:S05]  /*190e0*/  IMAD.WIDE R4, R251, 0x4, R100 ;  /* 0x00000004fb047825 */ /* 0x000fca00078e0264 */
[----:B------:R2:W-:Y:S04]  /*190f0*/  STL.64 [R1+0x1710], R4 ;  /* 0x0017100401007387 */ /* 0x0005e80000100a00 */
[----:B-1----:R-:W2:Y:S01]  /*19100*/  LDL.LU.64 R16, [R1+0xb00] ;  /* 0x000b000001107983 */ /* 0x002ea20000300a00 */
[----:B---3--:R-:W-:-:S03]  /*19110*/  IMAD.WIDE R20, R251, 0x4, R20 ;  /* 0x00000004fb147825 */ /* 0x008fc600078e0214 */
[----:B------:R2:W-:Y:S01]  /*19120*/  LDGSTS.E [R2+0x4c000], desc[UR8][R4.64], !P3 ;  /* 0x4c00000004027fae */ /* 0x0005e2000d921848 */
[----:B------:R-:W-:-:S03]  /*19130*/  IMAD.WIDE R12, R251, 0x4, R84 ;  /* 0x00000004fb0c7825 */ /* 0x000fc600078e0254 */
[----:B------:R-:W-:Y:S01]  /*19140*/  STL.64 [R1+0x1708], R20 ;  /* 0x0017081401007387 */ /* 0x000fe20000100a00 */
[----:B----4-:R-:W-:-:S03]  /*19150*/  IMAD.WIDE R6, R251, 0x4, R52 ;  /* 0x00000004fb067825 */ /* 0x010fc600078e0234 */
[----:B------:R-:W3:Y:S04]  /*19160*/  LDL.LU.64 R248, [R1+0xaf8] ;  /* 0x000af80001f87983 */ /* 0x000ee80000300a00 */
[----:B------:R1:W-:Y:S04]  /*19170*/  STL.64 [R1+0x1700], R12 ;  /* 0x0017000c01007387 */ /* 0x0003e80000100a00 */
[----:B------:R-:W4:Y:S04]  /*19180*/  LDL.LU.64 R116, [R1+0xaf0] ;  /* 0x000af00001747983 */ /* 0x000f280000300a00 */
[----:B------:R1:W-:Y:S04]  /*19190*/  STL.64 [R1+0x16f8], R6 ;  /* 0x0016f80601007387 */ /* 0x0003e80000100a00 */
[----:B------:R-:W4:Y:S04]  /*191a0*/  LDL.LU.64 R100, [R1+0xae8] ;  /* 0x000ae80001647983 */ /* 0x000f280000300a00 */
[----:B------:R-:W-:Y:S04]  /*191b0*/  LDGSTS.E [R2+0x40004], desc[UR8][R20.64], !P4 ;  /* 0x4000400014027fae */ /* 0x000fe8000e121848 */
[----:B------:R1:W-:Y:S04]  /*191c0*/  LDGSTS.E [R2+0x44004], desc[UR8][R12.64], !P4 ;  /* 0x440040000c027fae */ /* 0x0003e8000e121848 */
[----:B------:R1:W-:Y:S01]  /*191d0*/  LDGSTS.E [R2+0x48004], desc[UR8][R6.64], !P4 ;  /* 0x4800400006027fae */ /* 0x0003e2000e121848 */
[----:B--2---:R-:W-:-:S05]  /*191e0*/  IMAD.WIDE R4, R251, 0x4, R36 ;  /* 0x00000004fb047825 */ /* 0x004fca00078e0224 */
[----:B------:R2:W-:Y:S04]  /*191f0*/  STL.64 [R1+0x16f0], R4 ;  /* 0x0016f00401007387 */ /* 0x0005e80000100a00 */
[----:B------:R-:W4:Y:S01]  /*19200*/  LDL.LU.64 R52, [R1+0x7e0] ;  /* 0x0007e00001347983 */ /* 0x000f220000300a00 */
[----:B------:R-:W-:-:S03]  /*19210*/  IMAD.WIDE R68, R251, 0x4, R68 ;  /* 0x00000004fb447825 */ /* 0x000fc600078e0244 */
[----:B------:R-:W4:Y:S01]  /*19220*/  LDL.LU.64 R36, [R1+0x7d8] ;  /* 0x0007d80001247983 */ /* 0x000f220000300a00 */
[----:B-1----:R-:W-:-:S03]  /*19230*/  IMAD.WIDE R12, R251, 0x4, R98 ;  /* 0x00000004fb0c7825 */ /* 0x002fc600078e0262 */
[----:B------:R-:W4:Y:S04]  /*19240*/  LDL.LU.64 R20, [R1+0x7d0] ;  /* 0x0007d00001147983 */ /* 0x000f280000300a00 */
[----:B------:R1:W-:Y:S04]  /*19250*/  STL.64 [R1+0x16e8], R68 ;  /* 0x0016e84401007387 */ /* 0x0003e80000100a00 */
[----:B------:R2:W-:Y:S04]  /*19260*/  LDGSTS.E [R2+0x4c004], desc[UR8][R4.64], !P4 ;  /* 0x4c00400004027fae */ /* 0x0005e8000e121848 */
[----:B------:R3:W-:Y:S04]  /*19270*/  STL.64 [R1+0x16e0], R12 ;  /* 0x0016e00c01007387 */ /* 0x0007e80000100a00 */
[----:B------:R-:W-:Y:S01]  /*19280*/  LDGSTS.E [R2+0x40008], desc[UR8][R68.64], !P5 ;  /* 0x4000800044027fae */ /* 0x000fe2000e921848 */
[----:B------:R-:W-:-:S03]  /*19290*/  ISETP.GE.U32.AND P6, PT, R252, 0x7ffffee5, PT ;  /* 0x7ffffee5fc00780c */ /* 0x000fc60003fc6070 */
[----:B------:R3:W-:Y:S01]  /*192a0*/  LDGSTS.E [R2+0x44008], desc[UR8][R12.64], !P5 ;  /* 0x440080000c027fae */ /* 0x0007e2000e921848 */
[----:B------:R-:W-:-:S05]  /*192b0*/  IMAD.WIDE R6, R251, 0x4, R226 ;  /* 0x00000004fb067825 */ /* 0x000fca00078e02e2 */
[----:B------:R4:W-:Y:S01]  /*192c0*/  STL.64 [R1+0x16d8], R6 ;  /* 0x0016d80601007387 */ /* 0x0009e20000100a00 */
[----:B--2---:R-:W-:-:S03]  /*192d0*/  IMAD.WIDE R4, R251, 0x4, R210 ;  /* 0x00000004fb047825 */ /* 0x004fc600078e02d2 */
[----:B------:R4:W-:Y:S04]  /*192e0*/  LDGSTS.E [R2+0x48008], desc[UR8][R6.64], !P5 ;  /* 0x4800800006027fae */ /* 0x0009e8000e921848 */
[----:B------:R-:W2:Y:S04]  /*192f0*/  LDL.LU.64 R210, [R1+0x7c8] ;  /* 0x0007c80001d27983 */ /* 0x000ea80000300a00 */
[----:B------:R4:W-:Y:S04]  /*19300*/  STL.64 [R1+0x16d0], R4 ;  /* 0x0016d00401007387 */ /* 0x0009e80000100a00 */
[----:B-1----:R-:W2:Y:S04]  /*19310*/  LDL.LU.64 R68, [R1+0x7c0] ;  /* 0x0007c00001447983 */ /* 0x002ea80000300a00 */
[----:B------:R-:W2:Y:S04]  /*19320*/  LDL.LU.64 R84, [R1+0x7b8] ;  /* 0x0007b80001547983 */ /* 0x000ea80000300a00 */
[----:B------:R-:W2:Y:S04]  /*19330*/  LDL.LU.64 R98, [R1+0x7b0] ;  /* 0x0007b00001627983 */ /* 0x000ea80000300a00 */
[----:B------:R-:W2:Y:S04]  /*19340*/  LDL.LU.64 R226, [R1+0x7a8] ;  /* 0x0007a80001e27983 */ /* 0x000ea80000300a00 */
[----:B------:R1:W-:Y:S01]  /*19350*/  LDGSTS.E [R2+0x4c008], desc[UR8][R4.64], !P5 ;  /* 0x4c00800004027fae */ /* 0x0003e2000e921848 */
[----:B------:R-:W-:-:S05]  /*19360*/  IMAD.WIDE R16, R251, 0x4, R16 ;  /* 0x00000004fb107825 */ /* 0x000fca00078e0210 */
[----:B------:R1:W-:Y:S04]  /*19370*/  STL.64 [R1+0x16c8], R16 ;  /* 0x0016c81001007387 */ /* 0x0003e80000100a00 */
[----:B------:R-:W-:Y:S01]  /*19380*/  LDGSTS.E [R2+0x4000c], desc[UR8][R16.64], !P6 ;  /* 0x4000c00010027fae */ /* 0x000fe2000f121848 */
[----:B---3--:R-:W-:-:S04]  /*19390*/  IMAD.WIDE R12, R251, 0x4, R248 ;  /* 0x00000004fb0c7825 */ /* 0x008fc800078e02f8 */
[C---:B----4-:R-:W-:Y:S01]  /*193a0*/  IMAD.WIDE R6, R251.reuse, 0x4, R116 ;  /* 0x00000004fb067825 */ /* 0x050fe200078e0274 */
[----:B------:R3:W-:Y:S04]  /*193b0*/  STL.64 [R1+0x16c0], R12 ;  /* 0x0016c00c01007387 */ /* 0x0007e80000100a00 */
[----:B------:R3:W-:Y:S01]  /*193c0*/  LDGSTS.E [R2+0x4400c], desc[UR8][R12.64], !P6 ;  /* 0x4400c0000c027fae */ /* 0x0007e2000f121848 */
[----:B-1----:R-:W-:-:S03]  /*193d0*/  IMAD.WIDE R4, R251, 0x4, R100 ;  /* 0x00000004fb047825 */ /* 0x002fc600078e0264 */
[----:B------:R1:W-:Y:S04]  /*193e0*/  STL.64 [R1+0x16b8], R6 ;  /* 0x0016b80601007387 */ /* 0x0003e80000100a00 */
[----:B------:R2:W-:Y:S04]  /*193f0*/  STL.64 [R1+0x16b0], R4 ;  /* 0x0016b00401007387 */ /* 0x0005e80000100a00 */
[----:B------:R1:W-:Y:S04]  /*19400*/  LDGSTS.E [R2+0x4800c], desc[UR8][R6.64], !P6 ;  /* 0x4800c00006027fae */ /* 0x0003e8000f121848 */
[----:B------:R-:W4:Y:S04]  /*19410*/  LDL.LU.64 R16, [R1+0x7a0] ;  /* 0x0007a00001107983 */ /* 0x000f280000300a00 */
[----:B------:R2:W-:Y:S01]  /*19420*/  LDGSTS.E [R2+0x4c00c], desc[UR8][R4.64], !P6 ;  /* 0x4c00c00004027fae */ /* 0x0005e2000f121848 */
[----:B------:R-:W-:-:S04]  /*19430*/  IMAD.WIDE R100, R251, 0x4, R52 ;  /* 0x00000004fb647825 */ /* 0x000fc800078e0234 */
[C---:B---3--:R-:W-:Y:S01]  /*19440*/  IMAD.WIDE R12, R251.reuse, 0x4, R36 ;  /* 0x00000004fb0c7825 */ /* 0x048fe200078e0224 */
[----:B------:R-:W-:Y:S03]  /*19450*/  STL.64 [R1+0x1328], R100 ;  /* 0x0013286401007387 */ /* 0x000fe60000100a00 */
[C---:B-1----:R-:W-:Y:S01]  /*19460*/  IMAD.WIDE R6, R251.reuse, 0x4, R20 ;  /* 0x00000004fb067825 */ /* 0x042fe200078e0214 */
[----:B------:R-:W3:Y:S04]  /*19470*/  LDL.LU.64 R52, [R1+0x798] ;  /* 0x0007980001347983 */ /* 0x000ee80000300a00 */
[----:B------:R1:W-:Y:S04]  /*19480*/  STL.64 [R1+0x1320], R12 ;  /* 0x0013200c01007387 */ /* 0x0003e80000100a00 */
[----:B------:R-:W3:Y:S04]  /*19490*/  LDL.LU.64 R36, [R1+0x790] ;  /* 0x0007900001247983 */ /* 0x000ee80000300a00 */
[----:B------:R1:W-:Y:S04]  /*194a0*/  STL.64 [R1+0x1318], R6 ;  /* 0x0013180601007387 */ /* 0x0003e80000100a00 */
[----:B------:R-:W3:Y:S01]  /*194b0*/  LDL.LU.64 R20, [R1+0x788] ;  /* 0x0007880001147983 */ /* 0x000ee20000300a00 */
[----:B--2---:R-:W-:-:S05]  /*194c0*/  IMAD.WIDE R4, R251, 0x4, R210 ;  /* 0x00000004fb047825 */ /* 0x004fca00078e02d2 */
[----:B------:R2:W-:Y:S04]  /*194d0*/  STL.64 [R1+0x1310], R4 ;  /* 0x0013100401007387 */ /* 0x0005e80000100a00 */
[----:B------:R-:W3:Y:S01]  /*194e0*/  LDL.LU.64 R210, [R1+0x780] ;  /* 0x0007800001d27983 */ /* 0x000ee20000300a00 */
[----:B------:R-:W-:Y:S02]  /*194f0*/  VIADD R252, R15, 0xffffff47 ;  /* 0xffffff470ffc7836 */ /* 0x000fe40000000000 */
[----:B------:R-:W-:Y:S01]  /*19500*/  IMAD.WIDE R68, R251, 0x4, R68 ;  /* 0x00000004fb447825 */ /* 0x000fe200078e0244 */
[----:B------:R-:W3:Y:S02]  /*19510*/  LDC R15, c[0x0][0x230] ;  /* 0x00008c00ff0f7b82 */ /* 0x000ee40000000800 */
[----:B------:R-:W-:-:S02]  /*19520*/  ISETP.GE.U32.AND P1, PT, R252, 0x7ffffec8, PT ;  /* 0x7ffffec8fc00780c */ /* 0x000fc40003f26070 */
[----:B------:R-:W-:Y:S01]  /*19530*/  IADD3 R252, R14, -0xba, RZ ;  /* 0xffffff460efc7810 */ /* 0x000fe20007ffe0ff */
[----:B------:R2:W-:Y:S03]  /*19540*/  STL.64 [R1+0x1308], R68 ;  /* 0x0013084401007387 */ /* 0x0005e60000100a00 */
[----:B------:R-:W-:Y:S01]  /*19550*/  ISETP.GE.U32.AND P0, PT, R252, 0x7ffffec7, PT ;  /* 0x7ffffec7fc00780c */ /* 0x000fe20003f06070 */
[----:B------:R-:W3:Y:S06]  /*19560*/  LDL.LU.64 R248, [R1+0x778] ;  /* 0x0007780001f87983 */ /* 0x000eec0000300a00 */
[----:B------:R-:W-:Y:S01]  /*19570*/  LDGSTS.E [R2+0x50000], desc[UR8][R100.64], !P1 ;  /* 0x5000000064027fae */ /* 0x000fe2000c921848 */
[----:B------:R-:W3:Y:S03]  /*19580*/  LDC R14, c[0x0][0x230] ;  /* 0x00008c00ff0e7b82 */ /* 0x000ee60000000800 */
[----:B------:R1:W-:Y:S04]  /*19590*/  LDGSTS.E [R2+0x54000], desc[UR8][R12.64], !P1 ;  /* 0x540000000c027fae */ /* 0x0003e8000c921848 */
[----:B------:R2:W-:Y:S04]  /*195a0*/  LDGSTS.E [R2+0x58000], desc[UR8][R6.64], !P1 ;  /* 0x5800000006027fae */ /* 0x0005e8000c921848 */
[----:B------:R2:W-:Y:S01]  /*195b0*/  LDGSTS.E [R2+0x5c000], desc[UR8][R4.64], !P1 ;  /* 0x5c00000004027fae */ /* 0x0005e2000c921848 */
[----:B-1----:R-:W-:-:S03]  /*195c0*/  IMAD.WIDE R12, R251, 0x4, R84 ;  /* 0x00000004fb0c7825 */ /* 0x002fc600078e0254 */
[----:B------:R-:W-:Y:S01]  /*195d0*/  LDGSTS.E [R2+0x50004], desc[UR8][R68.64], !P0 ;  /* 0x5000400044027fae */ /* 0x000fe2000c121848 */
[----:B--2---:R-:W-:-:S03]  /*195e0*/  IMAD.WIDE R6, R251, 0x4, R98 ;  /* 0x00000004fb067825 */ /* 0x004fc600078e0262 */
[----:B------:R3:W-:Y:S04]  /*195f0*/  STL.64 [R1+0x1300], R12 ;  /* 0x0013000c01007387 */ /* 0x0007e80000100a00 */
[----:B------:R-:W2:Y:S01]  /*19600*/  LDL.LU.64 R116, [R1+0x770] ;  /* 0x0007700001747983 */ /* 0x000ea20000300a00 */
[----:B------:R-:W-:-:S03]  /*19610*/  IMAD.WIDE R4, R251, 0x4, R226 ;  /* 0x00000004fb047825 */ /* 0x000fc600078e02e2 */
[----:B------:R1:W-:Y:S04]  /*19620*/  STL.64 [R1+0x12f8], R6 ;  /* 0x0012f80601007387 */ /* 0x0003e80000100a00 */
[----:B------:R-:W2:Y:S01]  /*19630*/  LDL.LU.64 R98, [R1+0x768] ;  /* 0x0007680001627983 */ /* 0x000ea20000300a00 */
[----:B------:R-:W-:Y:S02]  /*19640*/  VIADD R252, R18, 0xffffff45 ;  /* 0xffffff4512fc7836 */ /* 0x000fe40000000000 */
[----:B------:R-:W2:Y:S01]  /*19650*/  LDC R18, c[0x0][0x230] ;  /* 0x00008c00ff127b82 */ /* 0x000ea20000000800 */
[----:B------:R1:W-:Y:S04]  /*19660*/  STL.64 [R1+0x12f0], R4 ;  /* 0x0012f00401007387 */ /* 0x0003e80000100a00 */
[----:B------:R-:W2:Y:S01]  /*19670*/  LDL.LU.64 R100, [R1+0x460] ;  /* 0x0004600001647983 */ /* 0x000ea20000300a00 */
[----:B------:R-:W-:-:S03]  /*19680*/  ISETP.GE.U32.AND P3, PT, R252, 0x7ffffec6, PT ;  /* 0x7ffffec6fc00780c */ /* 0x000fc60003f66070 */
[----:B------:R-:W2:Y:S04]  /*19690*/  LDL.LU.64 R84, [R1+0x458] ;  /* 0x0004580001547983 */ /* 0x000ea80000300a00 */
[----:B------:R-:W2:Y:S04]  /*196a0*/  LDL.LU.64 R68, [R1+0x450] ;  /* 0x0004500001447983 */ /* 0x000ea80000300a00 */
[----:B------:R3:W-:Y:S04]  /*196b0*/  LDGSTS.E [R2+0x54004], desc[UR8][R12.64], !P0 ;  /* 0x540040000c027fae */ /* 0x0007e8000c121848 */
[----:B------:R-:W2:Y:S04]  /*196c0*/  LDL.LU.64 R226, [R1+0x448] ;  /* 0x0004480001e27983 */ /* 0x000ea80000300a00 */
[----:B------:R1:W-:Y:S04]  /*196d0*/  LDGSTS.E [R2+0x58004], desc[UR8][R6.64], !P0 ;  /* 0x5800400006027fae */ /* 0x0003e8000c121848 */
[----:B------:R1:W-:Y:S01]  /*196e0*/  LDGSTS.E [R2+0x5c004], desc[UR8][R4.64], !P0 ;  /* 0x5c00400004027fae */ /* 0x0003e2000c121848 */
[----:B----4-:R-:W-:-:S05]  /*196f0*/  IMAD.WIDE R16, R251, 0x4, R16 ;  /* 0x00000004fb107825 */ /* 0x010fca00078e0210 */
[----:B------:R4:W-:Y:S04]  /*19700*/  STL.64 [R1+0x12e8], R16 ;  /* 0x0012e81001007387 */ /* 0x0009e80000100a00 */
[----:B------:R4:W-:Y:S01]  /*19710*/  LDGSTS.E [R2+0x50008], desc[UR8][R16.64], !P3 ;  /* 0x5000800010027fae */ /* 0x0009e2000d921848 */
[----:B---3--:R-:W-:-:S04]  /*19720*/  IMAD.WIDE R12, R251, 0x4, R52 ;  /* 0x00000004fb0c7825 */ /* 0x008fc800078e0234 */
[C---:B-1----:R-:W-:Y:S01]  /*19730*/  IMAD.WIDE R6, R251.reuse, 0x4, R36 ;  /* 0x00000004fb067825 */ /* 0x042fe200078e0224 */
[----:B------:R1:W-:Y:S03]  /*19740*/  STL.64 [R1+0x12e0], R12 ;  /* 0x0012e00c01007387 */ /* 0x0003e60000100a00 */
[----:B------:R-:W-:Y:S01]  /*19750*/  IMAD.WIDE R4, R251, 0x4, R20 ;  /* 0x00000004fb047825 */ /* 0x000fe200078e0214 */
[----:B------:R2:W-:Y:S04]  /*19760*/  STL.64 [R1+0x12d8], R6 ;  /* 0x0012d80601007387 */ /* 0x0005e80000100a00 */
[----:B------:R3:W-:Y:S04]  /*19770*/  STL.64 [R1+0x12d0], R4 ;  /* 0x0012d00401007387 */ /* 0x0007e80000100a00 */
[----:B------:R-:W3:Y:S04]  /*19780*/  LDL.LU.64 R52, [R1+0x440] ;  /* 0x0004400001347983 */ /* 0x000ee80000300a00 */
[----:B------:R-:W3:Y:S04]  /*19790*/  LDL.LU.64 R36, [R1+0x438] ;  /* 0x0004380001247983 */ /* 0x000ee80000300a00 */
[----:B------:R-:W3:Y:S01]  /*197a0*/  LDL.LU.64 R20, [R1+0x430] ;  /* 0x0004300001147983 */ /* 0x000ee20000300a00 */
[----:B------:R-:W-:-:S02]  /*197b0*/  IADD3 R252, R15, -0xbc, RZ ;  /* 0xffffff440ffc7810 */ /* 0x000fc40007ffe0ff */
[----:B------:R-:W3:Y:S01]  /*197c0*/  LDC R15, c[0x0][0x230] ;  /* 0x00008c00ff0f7b82 */ /* 0x000ee20000000800 */
[----:B------:R1:W-:Y:S01]  /*197d0*/  LDGSTS.E [R2+0x54008], desc[UR8][R12.64], !P3 ;  /* 0x540080000c027fae */ /* 0x0003e2000d921848 */
[C---:B----4-:R-:W-:Y:S01]  /*197e0*/  IMAD.WIDE R16, R251.reuse, 0x4, R210 ;  /* 0x00000004fb107825 */ /* 0x050fe200078e02d2 */
[----:B------:R-:W-:Y:S02]  /*197f0*/  ISETP.GE.U32.AND P4, PT, R252, 0x7ffffec5, PT ;  /* 0x7ffffec5fc00780c */ /* 0x000fe40003f86070 */
[----:B------:R2:W-:Y:S04]  /*19800*/  LDGSTS.E [R2+0x58008], desc[UR8][R6.64], !P3 ;  /* 0x5800800006027fae */ /* 0x0005e8000d921848 */
[----:B------:R4:W-:Y:S04]  /*19810*/  STL.64 [R1+0x12c8], R16 ;  /* 0x0012c81001007387 */ /* 0x0009e80000100a00 */
[----:B------:R-:W4:Y:S01]  /*19820*/  LDL.LU.64 R210, [R1+0x428] ;  /* 0x0004280001d27983 */ /* 0x000f220000300a00 */
[----:B-1----:R-:W-:-:S03]  /*19830*/  IMAD.WIDE R12, R251, 0x4, R248 ;  /* 0x00000004fb0c7825 */ /* 0x002fc600078e02f8 */
[----:B------:R3:W-:Y:S01]  /*19840*/  LDGSTS.E [R2+0x5c008], desc[UR8][R4.64], !P3 ;  /* 0x5c00800004027fae */ /* 0x0007e2000d921848 */
[----:B------:R-:W-:-:S03]  /*19850*/  VIADD R252, R14, 0xffffff27 ;  /* 0xffffff270efc7836 */ /* 0x000fc60000000000 */
[----:B------:R1:W-:Y:S01]  /*19860*/  STL.64 [R1+0x12c0], R12 ;  /* 0x0012c00c01007387 */ /* 0x0003e20000100a00 */
[----:B------:R-:W1:Y:S03]  /*19870*/  LDC R14, c[0x0][0x230] ;  /* 0x00008c00ff0e7b82 */ /* 0x000e660000000800 */
[----:B------:R4:W-:Y:S01]  /*19880*/  LDGSTS.E [R2+0x5000c], desc[UR8][R16.64], !P4 ;  /* 0x5000c00010027fae */ /* 0x0009e2000e121848 */
[----:B------:R-:W-:-:S03]  /*19890*/  ISETP.GE.U32.AND P5, PT, R252, 0x7ffffea8, PT ;  /* 0x7ffffea8fc00780c */ /* 0x000fc60003fa6070 */
[----:B------:R1:W-:Y:S01]  /*198a0*/  LDGSTS.E [R2+0x5400c], desc[UR8][R12.64], !P4 ;  /* 0x5400c0000c027fae */ /* 0x0003e2000e121848 */
[----:B--2---:R-:W-:-:S04]  /*198b0*/  IMAD.WIDE R6, R251, 0x4, R116 ;  /* 0x00000004fb067825 */ /* 0x004fc800078e0274 */
[C---:B---3--:R-:W-:Y:S01]  /*198c0*/  IMAD.WIDE R4, R251.reuse, 0x4, R98 ;  /* 0x00000004fb047825 */ /* 0x048fe200078e0262 */
[----:B------:R2:W-:Y:S04]  /*198d0*/  STL.64 [R1+0x12b8], R6 ;  /* 0x0012b80601007387 */ /* 0x0005e80000100a00 */
[----:B------:R3:W-:Y:S01]  /*198e0*/  STL.64 [R1+0x12b0], R4 ;  /* 0x0012b00401007387 */ /* 0x0007e20000100a00 */
[----:B----4-:R-:W-:-:S03]  /*198f0*/  IMAD.WIDE R16, R251, 0x4, R100 ;  /* 0x00000004fb107825 */ /* 0x010fc600078e0264 */
[----:B------:R-:W4:Y:S01]  /*19900*/  LDL.LU.64 R98, [R1+0x420] ;  /* 0x0004200001627983 */ /* 0x000f220000300a00 */
[----:B-1----:R-:W-:-:S03]  /*19910*/  IMAD.WIDE R12, R251, 0x4, R84 ;  /* 0x00000004fb0c7825 */ /* 0x002fc600078e0254 */
[----:B------:R2:W-:Y:S04]  /*19920*/  LDGSTS.E [R2+0x5800c], desc[UR8][R6.64], !P4 ;  /* 0x5800c00006027fae */ /* 0x0005e8000e121848 */
[----:B------:R1:W-:Y:S04]  /*19930*/  STL.64 [R1+0xce0], R16 ;  /* 0x000ce01001007387 */ /* 0x0003e80000100a00 */
[----:B------:R3:W-:Y:S01]  /*19940*/  LDGSTS.E [R2+0x5c00c], desc[UR8][R4.64], !P4 ;  /* 0x5c00c00004027fae */ /* 0x0007e2000e121848 */
[----:B--2---:R-:W-:-:S03]  /*19950*/  IMAD.WIDE R6, R251, 0x4, R68 ;  /* 0x00000004fb067825 */ /* 0x004fc600078e0244 */
[----:B------:R-:W2:Y:S04]  /*19960*/  LDL.LU.64 R248, [R1+0x418] ;  /* 0x0004180001f87983 */ /* 0x000ea80000300a00 */
[----:B------:R1:W-:Y:S01]  /*19970*/  STL.64 [R1+0xcd0], R12 ;  /* 0x000cd00c01007387 */ /* 0x0003e20000100a00 */
[----:B---3--:R-:W-:-:S03]  /*19980*/  IMAD.WIDE R4, R251, 0x4, R226 ;  /* 0x00000004fb047825 */ /* 0x008fc600078e02e2 */
[----:B------:R-:W3:Y:S04]  /*19990*/  LDL.LU.64 R116, [R1+0x410] ;  /* 0x0004100001747983 */ /* 0x000ee80000300a00 */
[----:B------:R1:W-:Y:S04]  /*199a0*/  STL.64 [R1+0xcc0], R6 ;  /* 0x000cc00601007387 */ /* 0x0003e80000100a00 */
[----:B------:R-:W3:Y:S04]  /*199b0*/  LDL.LU.64 R100, [R1+0x408] ;  /* 0x0004080001647983 */ /* 0x000ee80000300a00 */
[----:B------:R1:W-:Y:S04]  /*199c0*/  STL.64 [R1+0xcb0], R4 ;  /* 0x000cb00401007387 */ /* 0x0003e80000100a00 */
[----:B------:R-:W3:Y:S04]  /*199d0*/  LDL.LU.64 R84, [R1+0x400] ;  /* 0x0004000001547983 */ /* 0x000ee80000300a00 */
[----:B------:R1:W-:Y:S04]  /*199e0*/  LDGSTS.E [R2+0x60000], desc[UR8][R16.64], !P5 ;  /* 0x6000000010027fae */ /* 0x0003e8000e921848 */
[----:B------:R1:W-:Y:S04]  /*199f0*/  LDGSTS.E [R2+0x64000], desc[UR8][R12.64], !P5 ;  /* 0x640000000c027fae */ /* 0x0003e8000e921848 */
[----:B------:R1:W-:Y:S04]  /*19a00*/  LDGSTS.E [R2+0x68000], desc[UR8][R6.64], !P5 ;  /* 0x6800000006027fae */ /* 0x0003e8000e921848 */
[----:B------:R-:W3:Y:S04]  /*19a10*/  LDL.LU.64 R226, [R1+0x3f8] ;  /* 0x0003f80001e27983 */ /* 0x000ee80000300a00 */
[----:B------:R1:W-:Y:S02]  /*19a20*/  LDGSTS.E [R2+0x6c000], desc[UR8][R4.64], !P5 ;  /* 0x6c00000004027fae */ /* 0x0003e4000e921848 */
[----:B-1----:R-:W-:-:S04]  /*19a30*/  IMAD.WIDE R16, R251, 0x4, R52 ;  /* 0x00000004fb107825 */ /* 0x002fc800078e0234 */
[C---:B------:R-:W-:Y:S01]  /*19a40*/  IMAD.WIDE R12, R251.reuse, 0x4, R36 ;  /* 0x00000004fb0c7825 */ /* 0x040fe200078e0224 */
[----:B------:R4:W-:Y:S03]  /*19a50*/  STL.64 [R1+0xca0], R16 ;  /* 0x000ca01001007387 */ /* 0x0009e60000100a00 */
[C---:B------:R-:W-:Y:S01]  /*19a60*/  IMAD.WIDE R6, R251.reuse, 0x4, R20 ;  /* 0x00000004fb067825 */ /* 0x040fe200078e0214 */
[----:B------:R2:W-:Y:S04]  /*19a70*/  STL.64 [R1+0xc90], R12 ;  /* 0x000c900c01007387 */ /* 0x0005e80000100a00 */
[----:B------:R-:W3:Y:S04]  /*19a80*/  LDL.LU.64 R36, [R1+0x3f0] ;  /* 0x0003f00001247983 */ /* 0x000ee80000300a00 */
[----:B------:R3:W-:Y:S01]  /*19a90*/  STL.64 [R1+0xc80], R6 ;  /* 0x000c800601007387 */ /* 0x0007e20000100a00 */
[----:B------:R-:W-:-:S03]  /*19aa0*/  IMAD.WIDE R4, R251, 0x4, R210 ;  /* 0x00000004fb047825 */ /* 0x000fc600078e02d2 */
[----:B------:R-:W3:Y:S01]  /*19ab0*/  LDL.LU.64 R210, [R1+0x3e8] ;  /* 0x0003e80001d27983 */ /* 0x000ee20000300a00 */
[----:B------:R-:W-:Y:S02]  /*19ac0*/  IADD3 R252, R18, -0xda, RZ ;  /* 0xffffff2612fc7810 */ /* 0x000fe40007ffe0ff */
[----:B------:R-:W1:Y:S02]  /*19ad0*/  LDC R18, c[0x0][0x230] ;  /* 0x00008c00ff127b82 */ /* 0x000e640000000800 */
[----:B------:R-:W-:Y:S01]  /*19ae0*/  ISETP.GE.U32.AND P6, PT, R252, 0x7ffffea7, PT ;  /* 0x7ffffea7fc00780c */ /* 0x000fe20003fc6070 */
[----:B------:R-:W-:Y:S01]  /*19af0*/  VIADD R252, R15, 0xffffff25 ;  /* 0xffffff250ffc7836 */ /* 0x000fe20000000000 */
[----:B------:R3:W-:Y:S04]  /*19b00*/  STL.64 [R1+0xc70], R4 ;  /* 0x000c700401007387 */ /* 0x0007e80000100a00 */
[----:B------:R-:W-:Y:S01]  /*19b10*/  ISETP.GE.U32.AND P1, PT, R252, 0x7ffffea6, PT ;  /* 0x7ffffea6fc00780c */ /* 0x000fe20003f26070 */
[----:B------:R-:W3:Y:S01]  /*19b20*/  LDL.LU.64 R68, [R1+0xe0] ;  /* 0x0000e00001447983 */ /* 0x000ee20000300a00 */
[----:B------:R-:W1:Y:S03]  /*19b30*/  LDC R15, c[0x0][0x230] ;  /* 0x00008c00ff0f7b82 */ /* 0x000e660000000800 */
[----:B------:R-:W3:Y:S04]  /*19b40*/  LDL.LU.64 R52, [R1+0xd8] ;  /* 0x0000d80001347983 */ /* 0x000ee80000300a00 */
[----:B------:R4:W-:Y:S04]  /*19b50*/  LDGSTS.E [R2+0x60004], desc[UR8][R16.64], !P6 ;  /* 0x6000400010027fae */ /* 0x0009e8000f121848 */
[----:B------:R-:W3:Y:S04]  /*19b60*/  LDL.LU.64 R20, [R1+0xd0] ;  /* 0x0000d00001147983 */ /* 0x000ee80000300a00 */
[----:B------:R2:W-:Y:S04]  /*19b70*/  LDGSTS.E [R2+0x64004], desc[UR8][R12.64], !P6 ;  /* 0x640040000c027fae */ /* 0x0005e8000f121848 */
[----:B------:R3:W-:Y:S04]  /*19b80*/  LDGSTS.E [R2+0x68004], desc[UR8][R6.64], !P6 ;  /* 0x6800400006027fae */ /* 0x0007e8000f121848 */
[----:B------:R3:W-:Y:S01]  /*19b90*/  LDGSTS.E [R2+0x6c004], desc[UR8][R4.64], !P6 ;  /* 0x6c00400004027fae */ /* 0x0007e2000f121848 */
[----:B----4-:R-:W-:-:S05]  /*19ba0*/  IMAD.WIDE R16, R251, 0x4, R98 ;  /* 0x00000004fb107825 */ /* 0x010fca00078e0262 */
[----:B------:R4:W-:Y:S04]  /*19bb0*/  STL.64 [R1+0xc60], R16 ;  /* 0x000c601001007387 */ /* 0x0009e80000100a00 */
[----:B------:R-:W4:Y:S04]  /*19bc0*/  LDL.LU.64 R98, [R1+0xc8] ;  /* 0x0000c80001627983 */ /* 0x000f280000300a00 */
[----:B------:R4:W-:Y:S01]  /*19bd0*/  LDGSTS.E [R2+0x60008], desc[UR8][R16.64], !P1 ;  /* 0x6000800010027fae */ /* 0x0009e2000c921848 */
[----:B--2---:R-:W-:-:S04]  /*19be0*/  IMAD.WIDE R12, R251, 0x4, R248 ;  /* 0x00000004fb0c7825 */ /* 0x004fc800078e02f8 */
[C---:B---3--:R-:W-:Y:S01]  /*19bf0*/  IMAD.WIDE R6, R251.reuse, 0x4, R116 ;  /* 0x00000004fb067825 */ /* 0x048fe200078e0274 */
[----:B------:R2:W-:Y:S03]  /*19c00*/  STL.64 [R1+0xc58], R12 ;  /* 0x000c580c01007387 */ /* 0x0005e60000100a00 */
[C---:B------:R-:W-:Y:S01]  /*19c10*/  IMAD.WIDE R4, R251.reuse, 0x4, R100 ;  /* 0x00000004fb047825 */ /* 0x040fe200078e0264 */
[----:B------:R3:W-:Y:S04]  /*19c20*/  STL.64 [R1+0xc50], R6 ;  /* 0x000c500601007387 */ /* 0x0007e80000100a00 */
[----:B------:R1:W-:Y:S01]  /*19c30*/  STL.64 [R1+0xc48], R4 ;  /* 0x000c480401007387 */ /* 0x0003e20000100a00 */
[----:B----4-:R-:W-:-:S03]  /*19c40*/  IMAD.WIDE R16, R251, 0x4, R84 ;  /* 0x00000004fb107825 */ /* 0x010fc600078e0254 */
[----:B------:R-:W4:Y:S04]  /*19c50*/  LDL.LU.64 R248, [R1+0xc0] ;  /* 0x0000c00001f87983 */ /* 0x000f280000300a00 */
[----:B------:R2:W-:Y:S04]  /*19c60*/  LDGSTS.E [R2+0x64008], desc[UR8][R12.64], !P1 ;  /* 0x640080000c027fae */ /* 0x0005e8000c921848 */
[----:B------:R-:W4:Y:S04]  /*19c70*/  LDL.LU.64 R116, [R1+0xb8] ;  /* 0x0000b80001747983 */ /* 0x000f280000300a00 */
[----:B------:R1:W-:Y:S01]  /*19c80*/  STL.64 [R1+0xc40], R16 ;  /* 0x000c401001007387 */ /* 0x0003e20000100a00 */
[----:B--2---:R-:W-:-:S03]  /*19c90*/  IMAD.WIDE R12, R251, 0x4, R226 ;  /* 0x00000004fb0c7825 */ /* 0x004fc600078e02e2 */
[----:B------:R-:W2:Y:S04]  /*19ca0*/  LDL.LU.64 R84, [R1+0xb0] ;  /* 0x0000b00001547983 */ /* 0x000ea80000300a00 */
[----:B------:R3:W-:Y:S04]  /*19cb0*/  LDGSTS.E [R2+0x68008], desc[UR8][R6.64], !P1 ;  /* 0x6800800006027fae */ /* 0x0007e8000c921848 */
[----:B------:R1:W-:Y:S04]  /*19cc0*/  STL.64 [R1+0xc38], R12 ;  /* 0x000c380c01007387 */ /* 0x0003e80000100a00 */
[----:B------:R1:W-:Y:S04]  /*19cd0*/  LDGSTS.E [R2+0x6c008], desc[UR8][R4.64], !P1 ;  /* 0x6c00800004027fae */ /* 0x0003e8000c921848 */
[----:B------:R-:W2:Y:S01]  /*19ce0*/  LDL.LU.64 R226, [R1+0xa8] ;  /* 0x0000a80001e27983 */ /* 0x000ea20000300a00 */
[----:B---3--:R-:W-:-:S05]  /*19cf0*/  IMAD.WIDE R6, R251, 0x4, R36 ;  /* 0x00000004fb067825 */ /* 0x008fca00078e0224 */
[----:B------:R3:W-:Y:S01]  /*19d00*/  STL.64 [R1+0xc30], R6 ;  /* 0x000c300601007387 */ /* 0x0007e20000100a00 */
[----:B-1----:R-:W-:-:S05]  /*19d10*/  IMAD.WIDE R4, R251, 0x4, R210 ;  /* 0x00000004fb047825 */ /* 0x002fca00078e02d2 */
[----:B------:R1:W-:Y:S04]  /*19d20*/  STL.64 [R1+0xc28], R4 ;  /* 0x000c280401007387 */ /* 0x0003e80000100a00 */
[----:B------:R-:W2:Y:S04]  /*19d30*/  LDL.LU.64 R36, [R1+0xa0] ;  /* 0x0000a00001247983 */ /* 0x000ea80000300a00 */
[----:B------:R-:W2:Y:S01]  /*19d40*/  LDL.LU.64 R210, [R1+0x98] ;  /* 0x0000980001d27983 */ /* 0x000ea20000300a00 */
[----:B------:R-:W-:Y:S02]  /*19d50*/  IADD3 R252, R14, -0xdc, RZ ;  /* 0xffffff240efc7810 */ /* 0x000fe40007ffe0ff */
[----:B------:R-:W2:Y:S02]  /*19d60*/  LDC R14, c[0x0][0x230] ;  /* 0x00008c00ff0e7b82 */ /* 0x000ea40000000800 */
[----:B------:R-:W-:Y:S01]  /*19d70*/  ISETP.GE.U32.AND P0, PT, R252, 0x7ffffea5, PT ;  /* 0x7ffffea5fc00780c */ /* 0x000fe20003f06070 */
[----:B------:R-:W-:-:S05]  /*19d80*/  VIADD R252, R18, 0xffffff07 ;  /* 0xffffff0712fc7836 */ /* 0x000fca0000000000 */
[----:B------:R-:W-:Y:S01]  /*19d90*/  ISETP.GE.U32.AND P3, PT, R252, 0x7ffffe88, PT ;  /* 0x7ffffe88fc00780c */ /* 0x000fe20003f66070 */
[----:B------:R-:W2:Y:S06]  /*19da0*/  LDC R18, c[0x0][0x230] ;  /* 0x00008c00ff127b82 */ /* 0x000eac0000000800 */
[----:B------:R1:W-:Y:S04]  /*19db0*/  LDGSTS.E [R2+0x6000c], desc[UR8][R16.64], !P0 ;  /* 0x6000c00010027fae */ /* 0x0003e8000c121848 */
[----:B------:R3:W-:Y:S04]  /*19dc0*/  LDGSTS.E [R2+0x6400c], desc[UR8][R12.64], !P0 ;  /* 0x6400c0000c027fae */ /* 0x0007e8000c121848 */
[----:B------:R3:W-:Y:S01]  /*19dd0*/  LDGSTS.E [R2+0x6800c], desc[UR8][R6.64], !P0 ;  /* 0x6800c00006027fae */ /* 0x0007e2000c121848 */
[----:B-1----:R-:W-:-:S03]  /*19de0*/  IMAD.WIDE R16, R251, 0x4, R68 ;  /* 0x00000004fb107825 */ /* 0x002fc600078e0244 */
[----:B------:R1:W-:Y:S01]  /*19df0*/  LDGSTS.E [R2+0x6c00c], desc[UR8][R4.64], !P0 ;  /* 0x6c00c00004027fae */ /* 0x0003e2000c121848 */
[----:B---3--:R-:W-:-:S03]  /*19e00*/  IMAD.WIDE R12, R251, 0x4, R52 ;  /* 0x00000004fb0c7825 */ /* 0x008fc600078e0234 */
[----:B------:R4:W-:Y:S01]  /*19e10*/  STL.64 [R1+0xc20], R16 ;  /* 0x000c201001007387 */ /* 0x0009e20000100a00 */
[----:B------:R-:W-:-:S03]  /*19e20*/  IMAD.WIDE R6, R251, 0x4, R20 ;  /* 0x00000004fb067825 */ /* 0x000fc600078e0214 */
[----:B------:R-:W3:Y:S04]  /*19e30*/  LDL.LU.64 R100, [R1+0x90] ;  /* 0x0000900001647983 */ /* 0x000ee80000300a00 */
[----:B------:R4:W-:Y:S01]  /*19e40*/  STL.64 [R1+0xc18], R12 ;  /* 0x000c180c01007387 */ /* 0x0009e20000100a00 */
[----:B-1----:R-:W-:-:S03]  /*19e50*/  IMAD.WIDE R4, R251, 0x4, R98 ;  /* 0x00000004fb047825 */ /* 0x002fc600078e0262 */
[----:B------:R-:W3:Y:S04]  /*19e60*/  LDL.LU.64 R20, [R1+0x88] ;  /* 0x0000880001147983 */ /* 0x000ee80000300a00 */
[----:B------:R2:W-:Y:S01]  /*19e70*/  STL.64 [R1+0xc10], R6 ;  /* 0x000c100601007387 */ /* 0x0005e20000100a00 */
[----:B------:R-:W-:Y:S02]  /*19e80*/  IADD3 R252, R15, -0xfa, RZ ;  /* 0xffffff060ffc7810 */ /* 0x000fe40007ffe0ff */
[----:B------:R-:W1:Y:S01]  /*19e90*/  LDC R15, c[0x0][0x230] ;  /* 0x00008c00ff0f7b82 */ /* 0x000e620000000800 */
[----:B------:R2:W-:Y:S04]  /*19ea0*/  STL.64 [R1+0xc08], R4 ;  /* 0x000c080401007387 */ /* 0x0005e80000100a00 */
[----:B------:R-:W3:Y:S04]  /*19eb0*/  LDL.LU.64 R68, [R1+0xe48] ;  /* 0x000e480001447983 */ /* 0x000ee80000300a00 */
[----:B------:R-:W3:Y:S01]  /*19ec0*/  LDL.LU.64 R52, [R1+0xe50] ;  /* 0x000e500001347983 */ /* 0x000ee20000300a00 */
[----:B------:R-:W-:-:S03]  /*19ed0*/  ISETP.GE.U32.AND P4, PT, R252, 0x7ffffe87, PT ;  /* 0x7ffffe87fc00780c */ /* 0x000fc60003f86070 */
[----:B------:R4:W-:Y:S04]  /*19ee0*/  LDGSTS.E [R2+0x70000], desc[UR8][R16.64], !P3 ;  /* 0x7000000010027fae */ /* 0x0009e8000d921848 */
[----:B------:R4:W-:Y:S04]  /*19ef0*/  LDGSTS.E [R2+0x74000], desc[UR8][R12.64], !P3 ;  /* 0x740000000c027fae */ /* 0x0009e8000d921848 */
[----:B------:R2:W-:Y:S01]  /*19f00*/  LDGSTS.E [R2+0x78000], desc[UR8][R6.64], !P3 ;  /* 0x7800000006027fae */ /* 0x0005e2000d921848 */
[----:B----4-:R-:W-:-:S03]  /*19f10*/  IMAD.WIDE R16, R251, 0x4, R248 ;  /* 0x00000004fb107825 */ /* 0x010fc600078e02f8 */
[----:B------:R-:W4:Y:S01]  /*19f20*/  LDL.LU.64 R98, [R1+0xe58] ;  /* 0x000e580001627983 */ /* 0x000f220000300a00 */
[----:B------:R-:W-:-:S03]  /*19f30*/  IMAD.WIDE R12, R251, 0x4, R116 ;  /* 0x00000004fb0c7825 */ /* 0x000fc600078e0274 */
[----:B------:R1:W-:Y:S04]  /*19f40*/  STL.64 [R1+0xc00], R16 ;  /* 0x000c001001007387 */ /* 0x0003e80000100a00 */
[----:B------:R1:W-:Y:S01]  /*19f50*/  LDGSTS.E [R2+0x7c000], desc[UR8][R4.64], !P3 ;  /* 0x7c00000004027fae */ /* 0x0003e2000d921848 */
[----:B--2---:R-:W-:-:S03]  /*19f60*/  IMAD.WIDE R6, R251, 0x4, R84 ;  /* 0x00000004fb067825 */ /* 0x004fc600078e0254 */
[----:B------:R2:W-:Y:S04]  /*19f70*/  STL.64 [R1+0xbf8], R12 ;  /* 0x000bf80c01007387 */ /* 0x0005e80000100a00 */
[----:B------:R3:W-:Y:S04]  /*19f80*/  STL.64 [R1+0xbf0], R6 ;  /* 0x000bf00601007387 */ /* 0x0007e80000100a00 */
[----:B------:R2:W-:Y:S04]  /*19f90*/  LDGSTS.E [R2+0x70004], desc[UR8][R16.64], !P4 ;  /* 0x7000400010027fae */ /* 0x0005e8000e121848 */
[----:B------:R2:W-:Y:S01]  /*19fa0*/  LDGSTS.E [R2+0x74004], desc[UR8][R12.64], !P4 ;  /* 0x740040000c027fae */ /* 0x0005e2000e121848 */
[----:B-1----:R-:W-:-:S03]  /*19fb0*/  IMAD.WIDE R4, R251, 0x4, R226 ;  /* 0x00000004fb047825 */ /* 0x002fc600078e02e2 */
[----:B------:R3:W-:Y:S04]  /*19fc0*/  LDGSTS.E [R2+0x78004], desc[UR8][R6.64], !P4 ;  /* 0x7800400006027fae */ /* 0x0007e8000e121848 */
[----:B------:R-:W4:Y:S04]  /*19fd0*/  LDL.LU.64 R226, [R1+0xe60] ;  /* 0x000e600001e27983 */ /* 0x000f280000300a00 */
[----:B------:R1:W-:Y:S04]  /*19fe0*/  STL.64 [R1+0xbe8], R4 ;  /* 0x000be80401007387 */ /* 0x0003e80000100a00 */
[----:B------:R-:W4:Y:S01]  /*19ff0*/  LDL.LU.64 R84, [R1+0xee8] ;  /* 0x000ee80001547983 */ /* 0x000f220000300a00 */
[----:B------:R-:W-:-:S02]  /*1a000*/  VIADD R252, R14, 0xffffff05 ;  /* 0xffffff050efc7836 */ /* 0x000fc40000000000 */
[----:B------:R-:W4:Y:S01]  /*1a010*/  LDC R14, c[0x0][0x230] ;  /* 0x00008c00ff0e7b82 */ /* 0x000f220000000800 */
[----:B------:R1:W-:Y:S01]  /*1a020*/  LDGSTS.E [R2+0x7c004], desc[UR8][R4.64], !P4 ;  /* 0x7c00400004027fae */ /* 0x0003e2000e121848 */
[----:B--2---:R-:W-:-:S03]  /*1a030*/  IMAD.WIDE R16, R251, 0x4, R36 ;  /* 0x00000004fb107825 */ /* 0x004fc600078e0224 */
[----:B------:R-:W2:Y:S01]  /*1a040*/  LDL.LU.64 R36, [R1+0xee0] ;  /* 0x000ee00001247983 */ /* 0x000ea20000300a00 */
[----:B------:R-:W-:-:S03]  /*1a050*/  IMAD.WIDE R12, R251, 0x4, R210 ;  /* 0x00000004fb0c7825 */ /* 0x000fc600078e02d2 */
[----:B------:R1:W-:Y:S04]  /*1a060*/  STL.64 [R1+0xae0], R16 ;  /* 0x000ae01001007387 */ /* 0x0003e80000100a00 */
[----:B------:R-:W2:Y:S01]  /*1a070*/  LDL.LU.64 R210, [R1+0xed8] ;  /* 0x000ed80001d27983 */ /* 0x000ea20000300a00 */
[----:B------:R-:W-:-:S03]  /*1a080*/  ISETP.GE.U32.AND P5, PT, R252, 0x7ffffe86, PT ;  /* 0x7ffffe86fc00780c */ /* 0x000fc60003fa6070 */
[----:B------:R1:W-:Y:S01]  /*1a090*/  STL.64 [R1+0xad8], R12 ;  /* 0x000ad80c01007387 */ /* 0x0003e20000100a00 */
[----:B------:R-:W-:Y:S02]  /*1a0a0*/  IADD3 R252, R18, -0xfc, RZ ;  /* 0xffffff0412fc7810 */ /* 0x000fe40007ffe0ff */
[----:B------:R-:W2:Y:S07]  /*1a0b0*/  LDC R18, c[0x0][0x230] ;  /* 0x00008c00ff127b82 */ /* 0x000eae0000000800 */
[----:B------:R1:W-:Y:S04]  /*1a0c0*/  LDGSTS.E [R2+0x70008], desc[UR8][R16.64], !P5 ;  /* 0x7000800010027fae */ /* 0x0003e8000e921848 */
[----:B------:R1:W-:Y:S01]  /*1a0d0*/  LDGSTS.E [R2+0x74008], desc[UR8][R12.64], !P5 ;  /* 0x740080000c027fae */ /* 0x0003e2000e921848 */
[----:B------:R-:W-:Y:S01]  /*1a0e0*/  ISETP.GE.U32.AND P6, PT, R252, 0x7ffffe85, PT ;  /* 0x7ffffe85fc00780c */ /* 0x000fe20003fc6070 */
[----:B---3--:R-:W-:-:S05]  /*1a0f0*/  IMAD.WIDE R6, R251, 0x4, R100 ;  /* 0x00000004fb067825 */ /* 0x008fca00078e0264 */
[----:B------:R4:W-:Y:S01]  /*1a100*/  LDGSTS.E [R2+0x78008], desc[UR8][R6.64], !P5 ;  /* 0x7800800006027fae */ /* 0x0009e2000e921848 */
[----:B-1----:R-:W-:-:S03]  /*1a110*/  IMAD.WIDE R4, R251, 0x4, R20 ;  /* 0x00000004fb047825 */ /* 0x002fc600078e0214 */
[----:B------:R-:W3:Y:S04]  /*1a120*/  LDL.LU.64 R20, [R1+0xed0] ;  /* 0x000ed00001147983 */ /* 0x000ee80000300a00 */
[----:B------:R4:W-:Y:S01]  /*1a130*/  STL.64 [R1+0xad0], R6 ;  /* 0x000ad00601007387 */ /* 0x0009e20000100a00 */
[----:B------:R-:W-:-:S03]  /*1a140*/  IMAD.WIDE R16, R251, 0x4, R68 ;  /* 0x00000004fb107825 */ /* 0x000fc600078e0244 */
[----:B------:R1:W-:Y:S01]  /*1a150*/  STL.64 [R1+0x8f8], R4 ;  /* 0x0008f80401007387 */ /* 0x0003e20000100a00 */
[----:B------:R-:W-:-:S03]  /*1a160*/  IMAD.WIDE R12, R251, 0x4, R52 ;  /* 0x00000004fb0c7825 */ /* 0x000fc600078e0234 */
[----:B------:R-:W3:Y:S04]  /*1a170*/  LDL.LU.64 R248, [R1+0xec8] ;  /* 0x000ec80001f87983 */ /* 0x000ee80000300a00 */
[----:B------:R1:W-:Y:S04]  /*1a180*/  STL.64 [R1+0x8f0], R16 ;  /* 0x0008f01001007387 */ /* 0x0003e80000100a00 */
[----:B------:R-:W3:Y:S04]  /*1a190*/  LDL.LU.64 R116, [R1+0xec0] ;  /* 0x000ec00001747983 */ /* 0x000ee80000300a00 */
[----:B------:R-:W-:Y:S01]  /*1a1a0*/  STL.64 [R1+0x8e8], R12 ;  /* 0x0008e80c01007387 */ /* 0x000fe20000100a00 */
[----:B----4-:R-:W-:-:S03]  /*1a1b0*/  IMAD.WIDE R6, R251, 0x4, R98 ;  /* 0x00000004fb067825 */ /* 0x010fc600078e0262 */
[----:B------:R-:W4:Y:S04]  /*1a1c0*/  LDL.LU.64 R68, [R1+0xeb8] ;  /* 0x000eb80001447983 */ /* 0x000f280000300a00 */
[----:B------:R-:W-:Y:S04]  /*1a1d0*/  STL.64 [R1+0x8e0], R6 ;  /* 0x0008e00601007387 */ /* 0x000fe80000100a00 */
[----:B------:R1:W-:Y:S04]  /*1a1e0*/  LDGSTS.E [R2+0x7c008], desc[UR8][R4.64], !P5 ;  /* 0x7c00800004027fae */ /* 0x0003e8000e921848 */
[----:B------:R-:W4:Y:S04]  /*1a1f0*/  LDL.LU.64 R98, [R1+0xeb0] ;  /* 0x000eb00001627983 */ /* 0x000f280000300a00 */
[----:B------:R1:W-:Y:S04]  /*1a200*/  LDGSTS.E [R2+0x7000c], desc[UR8][R16.64], !P6 ;  /* 0x7000c00010027fae */ /* 0x0003e8000f121848 */
[----:B------:R-:W-:Y:S04]  /*1a210*/  LDGSTS.E [R2+0x7400c], desc[UR8][R12.64], !P6 ;  /* 0x7400c0000c027fae */ /* 0x000fe8000f121848 */
[----:B------:R-:W-:Y:S01]  /*1a220*/  LDGSTS.E [R2+0x7800c], desc[UR8][R6.64], !P6 ;  /* 0x7800c00006027fae */ /* 0x000fe2000f121848 */
[----:B------:R-:W-:-:S02]  /*1a230*/  VIADD R252, R15, 0xffffff63 ;  /* 0xffffff630ffc7836 */ /* 0x000fc40000000000 */
[----:B------:R-:W2:Y:S01]  /*1a240*/  LDC R15, c[0x0][0x230] ;  /* 0x00008c00ff0f7b82 */ /* 0x000ea20000000800 */
[----:B-1----:R-:W-:-:S07]  /*1a250*/  IMAD.WIDE R4, R251, 0x4, R226 ;  /* 0x00000004fb047825 */ /* 0x002fce00078e02e2 */
[----:B------:R-:W1:Y:S01]  /*1a260*/  LDC R17, c[0x0][0x230] ;  /* 0x00008c00ff117b82 */ /* 0x000e620000000800 */
[----:B------:R2:W-:Y:S04]  /*1a270*/  STL.64 [R1+0x8d8], R4 ;  /* 0x0008d80401007387 */ /* 0x0005e80000100a00 */
[----:B------:R-:W4:Y:S03]  /*1a280*/  LDL.LU.64 R226, [R1+0xea8] ;  /* 0x000ea80001e27983 */ /* 0x000f260000300a00 */
[----:B------:R-:W1:Y:S01]  /*1a290*/  LDC R16, c[0x0][0x230] ;  /* 0x00008c00ff107b82 */ /* 0x000e620000000800 */
[----:B------:R-:W4:Y:S04]  /*1a2a0*/  LDL.LU.64 R52, [R1+0xea0] ;  /* 0x000ea00001347983 */ /* 0x000f280000300a00 */
[----:B------:R2:W-:Y:S04]  /*1a2b0*/  LDGSTS.E [R2+0x7c00c], desc[UR8][R4.64], !P6 ;  /* 0x7c00c00004027fae */ /* 0x0005e8000f121848 */
[----:B------:R3:W-:Y:S01]  /*1a2c0*/  STL.64 [R1+0x2118], R2 ;  /* 0x0021180201007387 */ /* 0x0007e20000100a00 */
[----:B--2---:R-:W-:-:S03]  /*1a2d0*/  IMAD.WIDE R4, R251, 0x4, R210 ;  /* 0x00000004fb047825 */ /* 0x004fc600078e02d2 */
[----:B------:R-:W2:Y:S01]  /*1a2e0*/  LDL.LU.64 R210, [R1+0xe98] ;  /* 0x000e980001d27983 */ /* 0x000ea20000300a00 */
[----:B------:R-:W-:Y:S02]  /*1a2f0*/  ISETP.GE.U32.AND P1, PT, R252, 0x7ffffee4, PT ;  /* 0x7ffffee4fc00780c */ /* 0x000fe40003f26070 */
[----:B------:R-:W-:Y:S02]  /*1a300*/  IADD3 R252, R14, -0x9e, RZ ;  /* 0xffffff620efc7810 */ /* 0x000fe40007ffe0ff */
[----:B------:R-:W1:Y:S02]  /*1a310*/  LDC R14, c[0x0][0x230] ;  /* 0x00008c00ff0e7b82 */ /* 0x000e640000000800 */
[----:B------:R-:W-:Y:S01]  /*1a320*/  ISETP.GE.U32.AND P0, PT, R252, 0x7ffffee3, PT ;  /* 0x7ffffee3fc00780c */ /* 0x000fe20003f06070 */
[----:B------:R-:W-:-:S05]  /*1a330*/  VIADD R252, R18, 0xffffff61 ;  /* 0xffffff6112fc7836 */ /* 0x000fca0000000000 */
[----:B------:R-:W3:Y:S01]  /*1a340*/  LDC R18, c[0x0][0x230] ;  /* 0x00008c00ff127b82 */ /* 0x000ee20000000800 */
[----:B------:R-:W-:Y:S02]  /*1a350*/  ISETP.GE.U32.AND P3, PT, R252, 0x7ffffee2, PT ;  /* 0x7ffffee2fc00780c */ /* 0x000fe40003f66070 */
[----:B------:R-:W-:-:S05]  /*1a360*/  IADD3 R252, R15, -0xa0, RZ ;  /* 0xffffff600ffc7810 */ /* 0x000fca0007ffe0ff */
[----:B------:R-:W4:Y:S01]  /*1a370*/  LDC R15, c[0x0][0x230] ;  /* 0x00008c00ff0f7b82 */ /* 0x000f220000000800 */
[----:B------:R-:W-:Y:S01]  /*1a380*/  ISETP.GE.U32.AND P4, PT, R252, 0x7ffffee1, PT ;  /* 0x7ffffee1fc00780c */ /* 0x000fe20003f86070 */
[----:B------:R-:W-:-:S04]  /*1a390*/  IMAD.WIDE R12, R251, 0x4, R84 ;  /* 0x00000004fb0c7825 */ /* 0x000fc800078e0254 */
[----:B-1----:R-:W-:Y:S01]  /*1a3a0*/  VIADD R252, R14, 0xffffff43 ;  /* 0xffffff430efc7836 */ /* 0x002fe20000000000 */
[----:B------:R1:W-:Y:S01]  /*1a3b0*/  LDGSTS.E [R244+0x40000], desc[UR8][R12.64], !P1 ;  /* 0x400000000cf47fae */ /* 0x0003e2000c921848 */
[----:B------:R-:W4:Y:S01]  /*1a3c0*/  LDC R14, c[0x0][0x230] ;  /* 0x00008c00ff0e7b82 */ /* 0x000f220000000800 */
[----:B------:R-:W-:Y:S02]  /*1a3d0*/  IMAD.WIDE R6, R251, 0x4, R36 ;  /* 0x00000004fb067825 */ /* 0x000fe400078e0224 */
[----:B------:R1:W-:Y:S01]  /*1a3e0*/  STL.64 [R1+0x16a8], R12 ;  /* 0x0016a80c01007387 */ /* 0x0003e20000100a00 */
[----:B------:R-:W-:-:S03]  /*1a3f0*/  ISETP.GE.U32.AND P5, PT, R252, 0x7ffffec4, PT ;  /* 0x7ffffec4fc00780c */ /* 0x000fc60003fa6070 */
[----:B------:R1:W-:Y:S01]  /*1a400*/  STL.64 [R1+0x16a0], R6 ;  /* 0x0016a00601007387 */ /* 0x0003e20000100a00 */
[----:B---3--:R-:W-:-:S03]  /*1a410*/  IMAD.WIDE R2, R251, 0x4, R20 ;  /* 0x00000004fb027825 */ /* 0x008fc600078e0214 */
[----:B------:R4:W-:Y:S01]  /*1a420*/  STL.64 [R1+0x1698], R4 ;  /* 0x0016980401007387 */ /* 0x0009e20000100a00 */
[----:B------:R-:W-:-:S03]  /*1a430*/  IADD3 R252, R18, -0xbe, RZ ;  /* 0xffffff4212fc7810 */ /* 0x000fc60007ffe0ff */
[----:B------:R-:W3:Y:S04]  /*1a440*/  LDL.LU.64 R100, [R1+0xe90] ;  /* 0x000e900001647983 */ /* 0x000ee80000300a00 */
[----:B------:R1:W-:Y:S04]  /*1a450*/  LDGSTS.E [R244+0x44000], desc[UR8][R6.64], !P1 ;  /* 0x4400000006f47fae */ /* 0x0003e8000c921848 */
[----:B------:R4:W-:Y:S01]  /*1a460*/  STL.64 [R1+0x1690], R2 ;  /* 0x0016900201007387 */ /* 0x0009e20000100a00 */
[----:B-1----:R-:W-:-:S03]  /*1a470*/  IMAD.WIDE R12, R251, 0x4, R248 ;  /* 0x00000004fb0c7825 */ /* 0x002fc600078e02f8 */
[----:B------:R4:W-:Y:S04]  /*1a480*/  LDGSTS.E [R244+0x48000], desc[UR8][R4.64], !P1 ;  /* 0x4800000004f47fae */ /* 0x0009e8000c921848 */
[----:B------:R-:W3:Y:S01]  /*1a490*/  LDL.LU.64 R84, [R1+0xe88] ;  /* 0x000e880001547983 */ /* 0x000ee20000300a00 */
[----:B------:R-:W-:-:S03]  /*1a4a0*/  IMAD.WIDE R6, R251, 0x4, R116 ;  /* 0x00000004fb067825 */ /* 0x000fc600078e0274 */
[----:B------:R-:W3:Y:S01]  /*1a4b0*/  LDL.LU.64 R36, [R1+0xe80] ;  /* 0x000e800001247983 */ /* 0x000ee20000300a00 */
[----:B------:R-:W-:-:S03]  /*1a4c0*/  ISETP.GE.U32.AND P6, PT, R252, 0x7ffffec3, PT ;  /* 0x7ffffec3fc00780c */ /* 0x000fc60003fc6070 */
[----:B------:R-:W3:Y:S01]  /*1a4d0*/  LDL.LU.64 R20, [R1+0xe78] ;  /* 0x000e780001147983 */ /* 0x000ee20000300a00 */
[----:B----4-:R-:W-:-:S03]  /*1a4e0*/  IMAD.WIDE R4, R251, 0x4, R68 ;  /* 0x00000004fb047825 */ /* 0x010fc600078e0244 */
[----:B------:R1:W-:Y:S01]  /*1a4f0*/  STL.64 [R1+0x1688], R12 ;  /* 0x0016880c01007387 */ /* 0x0003e20000100a00 */
[----:B------:R-:W-:-:S03]  /*1a500*/  VIADD R252, R15, 0xffffff41 ;  /* 0xffffff410ffc7836 */ /* 0x000fc60000000000 */
[----:B------:R4:W-:Y:S04]  /*1a510*/  LDGSTS.E [R244+0x4c000], desc[UR8][R2.64], !P1 ;  /* 0x4c00000002f47fae */ /* 0x0009e8000c921848 */
[----:B------:R-:W-:Y:S04]  /*1a520*/  STL.64 [R1+0x1680], R6 ;  /* 0x0016800601007387 */ /* 0x000fe80000100a00 */
[----:B------:R-:W-:Y:S01]  /*1a530*/  STL.64 [R1+0x1678], R4 ;  /* 0x0016780401007387 */ /* 0x000fe20000100a00 */
[----:B----4-:R-:W-:Y:S01]  /*1a540*/  IMAD.WIDE R2, R251, 0x4, R98 ;  /* 0x00000004fb027825 */ /* 0x010fe200078e0262 */
[----:B------:R-:W-:-:S02]  /*1a550*/  ISETP.GE.U32.AND P1, PT, R252, 0x7ffffec2, PT ;  /* 0x7ffffec2fc00780c */ /* 0x000fc40003f26070 */
[----:B------:R-:W4:Y:S01]  /*1a560*/  LDL.LU.64 R98, [R1+0xe70] ;  /* 0x000e700001627983 */ /* 0x000f220000300a00 */
[----:B------:R-:W-:-:S03]  /*1a570*/  IADD3 R252, R14, -0xc0, RZ ;  /* 0xffffff400efc7810 */ /* 0x000fc60007ffe0ff */
[----:B------:R1:W-:Y:S04]  /*1a580*/  LDGSTS.E [R244+0x40004], desc[UR8][R12.64], !P0 ;  /* 0x400040000cf47fae */ /* 0x0003e8000c121848 */
[----:B------:R1:W-:Y:S04]  /*1a590*/  STL.64 [R1+0x1670], R2 ;  /* 0x0016700201007387 */ /* 0x0003e80000100a00 */
[----:B------:R-:W-:Y:S04]  /*1a5a0*/  LDGSTS.E [R244+0x44004], desc[UR8][R6.64], !P0 ;  /* 0x4400400006f47fae */ /* 0x000fe8000c121848 */
[----:B------:R-:W-:Y:S04]  /*1a5b0*/  LDGSTS.E [R244+0x48004], desc[UR8][R4.64], !P0 ;  /* 0x4800400004f47fae */ /* 0x000fe8000c121848 */
[----:B------:R1:W-:Y:S01]  /*1a5c0*/  LDGSTS.E [R244+0x4c004], desc[UR8][R2.64], !P0 ;  /* 0x4c00400002f47fae */ /* 0x0003e2000c121848 */
[----:B------:R-:W-:-:S03]  /*1a5d0*/  IMAD.WIDE R14, R251, 0x4, R226 ;  /* 0x00000004fb0e7825 */ /* 0x000fc600078e02e2 */
[----:B------:R-:W4:Y:S01]  /*1a5e0*/  LDL.LU.64 R226, [R1+0xe68] ;  /* 0x000e680001e27983 */ /* 0x000f220000300a00 */
[----:B-1----:R-:W-:-:S03]  /*1a5f0*/  IMAD.WIDE R12, R251, 0x4, R52 ;  /* 0x00000004fb0c7825 */ /* 0x002fc600078e0234 */
[----:B------:R-:W4:Y:S01]  /*1a600*/  LDL.LU.64 R68, [R1+0xef0] ;  /* 0x000ef00001447983 */ /* 0x000f220000300a00 */
[----:B------:R-:W1:Y:S03]  /*1a610*/  LDC R3, c[0x0][0x230] ;  /* 0x00008c00ff037b82 */ /* 0x000e660000000800 */
[----:B------:R3:W-:Y:S04]  /*1a620*/  STL.64 [R1+0x1668], R14 ;  /* 0x0016680e01007387 */ /* 0x0007e80000100a00 */
[----:B------:R-:W4:Y:S01]  /*1a630*/  LDL.LU.64 R52, [R1+0xef8] ;  /* 0x000ef80001347983 */ /* 0x000f220000300a00 */
[----:B------:R-:W1:Y:S03]  /*1a640*/  LDC R2, c[0x0][0x230] ;  /* 0x00008c00ff027b82 */ /* 0x000e660000000800 */
[----:B------:R3:W-:Y:S04]  /*1a650*/  STL.64 [R1+0x1660], R12 ;  /* 0x0016600c01007387 */ /* 0x0007e80000100a00 */
[----:B------:R3:W-:Y:S04]  /*1a660*/  LDGSTS.E [R244+0x40008], desc[UR8][R14.64], !P3 ;  /* 0x400080000ef47fae */ /* 0x0007e8000d921848 */
[----:B------:R3:W-:Y:S01]  /*1a670*/  LDGSTS.E [R244+0x44008], desc[UR8][R12.64], !P3 ;  /* 0x440080000cf47fae */ /* 0x0007e2000d921848 */
[----:B--2---:R-:W-:-:S03]  /*1a680*/  IMAD.WIDE R6, R251, 0x4, R210 ;  /* 0x00000004fb067825 */ /* 0x004fc600078e02d2 */
[----:B------:R-:W2:Y:S04]  /*1a690*/  LDL.LU.64 R210, [R1+0xf00] ;  /* 0x000f000001d27983 */ /* 0x000ea80000300a00 */
[----:B------:R1:W-:Y:S04]  /*1a6a0*/  STL.64 [R1+0x1658], R6 ;  /* 0x0016580601007387 */ /* 0x0003e80000100a00 */
[----:B------:R1:W-:Y:S01]  /*1a6b0*/  LDGSTS.E [R244+0x48008], desc[UR8][R6.64], !P3 ;  /* 0x4800800006f47fae */ /* 0x0003e2000d921848 */
[----:B---3--:R-:W-:-:S05]  /*1a6c0*/  IMAD.WIDE R4, R251, 0x4, R100 ;  /* 0x00000004fb047825 */ /* 0x008fca00078e0264 */
[----:B------:R4:W-:Y:S04]  /*1a6d0*/  STL.64 [R1+0x1650], R4 ;  /* 0x0016500401007387 */ /* 0x0009e80000100a00 */
[----:B------:R-:W3:Y:S04]  /*1a6e0*/  LDL.LU.64 R248, [R1+0xf08] ;  /* 0x000f080001f87983 */ /* 0x000ee80000300a00 */
[----:B------:R4:W-:Y:S01]  /*1a6f0*/  LDGSTS.E [R244+0x4c008], desc[UR8][R4.64], !P3 ;  /* 0x4c00800004f47fae */ /* 0x0009e2000d921848 */
[----:B------:R-:W-:-:S04]  /*1a700*/  IMAD.WIDE R14, R251, 0x4, R84 ;  /* 0x00000004fb0e7825 */ /* 0x000fc800078e0254 */
[C---:B------:R-:W-:Y:S01]  /*1a710*/  IMAD.WIDE R12, R251.reuse, 0x4, R36 ;  /* 0x00000004fb0c7825 */ /* 0x040fe200078e0224 */
[----:B------:R4:W-:Y:S03]  /*1a720*/  STL.64 [R1+0x1648], R14 ;  /* 0x0016480e01007387 */ /* 0x0009e60000100a00 */
[C---:B-1----:R-:W-:Y:S01]  /*1a730*/  IMAD.WIDE R6, R251.reuse, 0x4, R20 ;  /* 0x00000004fb067825 */ /* 0x042fe200078e0214 */
[----:B------:R-:W3:Y:S04]  /*1a740*/  LDL.LU.64 R116, [R1+0xf10] ;  /* 0x000f100001747983 */ /* 0x000ee80000300a00 */
[----:B------:R1:W-:Y:S04]  /*1a750*/  STL.64 [R1+0x1640], R12 ;  /* 0x0016400c01007387 */ /* 0x0003e80000100a00 */
[----:B------:R-:W3:Y:S04]  /*1a760*/  LDL.LU.64 R100, [R1+0xf18] ;  /* 0x000f180001647983 */ /* 0x000ee80000300a00 */
[----:B------:R1:W-:Y:S04]  /*1a770*/  STL.64 [R1+0x1638], R6 ;  /* 0x0016380601007387 */ /* 0x0003e80000100a00 */
[----:B------:R-:W3:Y:S04]  /*1a780*/  LDL.LU.64 R36, [R1+0xf20] ;  /* 0x000f200001247983 */ /* 0x000ee80000300a00 */
[----:B------:R1:W-:Y:S01]  /*1a790*/  LDGSTS.E [R244+0x4000c], desc[UR8][R14.64], !P4 ;  /* 0x4000c0000ef47fae */ /* 0x0003e2000e121848 */
[----:B----4-:R-:W-:-:S03]  /*1a7a0*/  IMAD.WIDE R4, R251, 0x4, R98 ;  /* 0x00000004fb047825 */ /* 0x010fc600078e0262 */
[----:B------:R4:W-:Y:S04]  /*1a7b0*/  LDGSTS.E [R244+0x4400c], desc[UR8][R12.64], !P4 ;  /* 0x4400c0000cf47fae */ /* 0x0009e8000e121848 */
[----:B------:R2:W-:Y:S04]  /*1a7c0*/  STL.64 [R1+0x1630], R4 ;  /* 0x0016300401007387 */ /* 0x0005e80000100a00 */
[----:B------:R-:W3:Y:S04]  /*1a7d0*/  LDL.LU.64 R20, [R1+0xf28] ;  /* 0x000f280001147983 */ /* 0x000ee80000300a00 */
[----:B------:R-:W3:Y:S04]  /*1a7e0*/  LDL.LU.64 R98, [R1+0xf30] ;  /* 0x000f300001627983 */ /* 0x000ee80000300a00 */
[----:B------:R4:W-:Y:S04]  /*1a7f0*/  LDGSTS.E [R244+0x4800c], desc[UR8][R6.64], !P4 ;  /* 0x4800c00006f47fae */ /* 0x0009e8000e121848 */
[----:B------:R2:W-:Y:S01]  /*1a800*/  LDGSTS.E [R244+0x4c00c], desc[UR8][R4.64], !P4 ;  /* 0x4c00c00004f47fae */ /* 0x0005e2000e121848 */
[----:B-1----:R-:W-:-:S03]  /*1a810*/  IMAD.WIDE R14, R251, 0x4, R226 ;  /* 0x00000004fb0e7825 */ /* 0x002fc600078e02e2 */
[----:B------:R-:W3:Y:S01]  /*1a820*/  LDL.LU.64 R226, [R1+0xf40] ;  /* 0x000f400001e27983 */ /* 0x000ee20000300a00 */
[----:B----4-:R-:W-:-:S03]  /*1a830*/  IMAD.WIDE R12, R251, 0x4, R68 ;  /* 0x00000004fb0c7825 */ /* 0x010fc600078e0244 */
[----:B------:R3:W-:Y:S04]  /*1a840*/  STL.64 [R1+0x9f8], R14 ;  /* 0x0009f80e01007387 */ /* 0x0007e80000100a00 */
[----:B------:R1:W-:Y:S01]  /*1a850*/  STL.64 [R1+0x9f0], R12 ;  /* 0x0009f00c01007387 */ /* 0x0003e20000100a00 */
[----:B------:R-:W-:-:S03]  /*1a860*/  IMAD.WIDE R6, R251, 0x4, R52 ;  /* 0x00000004fb067825 */ /* 0x000fc600078e0234 */
[----:B------:R3:W-:Y:S04]  /*1a870*/  LDGSTS.E [R244+0x50000], desc[UR8][R14.64], !P5 ;  /* 0x500000000ef47fae */ /* 0x0007e8000e921848 */
[----:B------:R1:W-:Y:S04]  /*1a880*/  LDGSTS.E [R244+0x54000], desc[UR8][R12.64], !P5 ;  /* 0x540000000cf47fae */ /* 0x0003e8000e921848 */
[----:B------:R4:W-:Y:S01]  /*1a890*/  LDGSTS.E [R244+0x58000], desc[UR8][R6.64], !P5 ;  /* 0x5800000006f47fae */ /* 0x0009e2000e921848 */
[----:B--2---:R-:W-:-:S03]  /*1a8a0*/  IMAD.WIDE R4, R251, 0x4, R210 ;  /* 0x00000004fb047825 */ /* 0x004fc600078e02d2 */
[----:B------:R-:W2:Y:S04]  /*1a8b0*/  LDL.LU.64 R210, [R1+0xf48] ;  /* 0x000f480001d27983 */ /* 0x000ea80000300a00 */
[----:B------:R4:W-:Y:S04]  /*1a8c0*/  STL.64 [R1+0x9e8], R6 ;  /* 0x0009e80601007387 */ /* 0x0009e80000100a00 */
[----:B------:R4:W-:Y:S04]  /*1a8d0*/  STL.64 [R1+0x9e0], R4 ;  /* 0x0009e00401007387 */ /* 0x0009e80000100a00 */
[----:B------:R-:W2:Y:S04]  /*1a8e0*/  LDL.LU.64 R84, [R1+0xf50] ;  /* 0x000f500001547983 */ /* 0x000ea80000300a00 */
[----:B------:R4:W-:Y:S04]  /*1a8f0*/  LDGSTS.E [R244+0x5c000], desc[UR8][R4.64], !P5 ;  /* 0x5c00000004f47fae */ /* 0x0009e8000e921848 */
[----:B------:R-:W2:Y:S04]  /*1a900*/  LDL.LU.64 R68, [R1+0xf58] ;  /* 0x000f580001447983 */ /* 0x000ea80000300a00 */
[----:B------:R-:W2:Y:S01]  /*1a910*/  LDL.LU.64 R52, [R1+0xf60] ;  /* 0x000f600001347983 */ /* 0x000ea20000300a00 */
[----:B---3--:R-:W-:-:S05]  /*1a920*/  IMAD.WIDE R14, R251, 0x4, R248 ;  /* 0x00000004fb0e7825 */ /* 0x008fca00078e02f8 */
[----:B------:R3:W-:Y:S04]  /*1a930*/  STL.64 [R1+0x9d8], R14 ;  /* 0x0009d80e01007387 */ /* 0x0007e80000100a00 */
[----:B------:R3:W-:Y:S01]  /*1a940*/  LDGSTS.E [R244+0x50004], desc[UR8][R14.64], !P6 ;  /* 0x500040000ef47fae */ /* 0x0007e2000f121848 */
[----:B-1----:R-:W-:-:S05]  /*1a950*/  IMAD.WIDE R12, R251, 0x4, R116 ;  /* 0x00000004fb0c7825 */ /* 0x002fca00078e0274 */
[----:B------:R1:W-:Y:S01]  /*1a960*/  STL.64 [R1+0x9d0], R12 ;  /* 0x0009d00c01007387 */ /* 0x0003e20000100a00 */
[----:B----4-:R-:W-:-:S03]  /*1a970*/  IMAD.WIDE R6, R251, 0x4, R100 ;  /* 0x00000004fb067825 */ /* 0x010fc600078e0264 */
[----:B------:R1:W-:Y:S04]  /*1a980*/  LDGSTS.E [R244+0x54004], desc[UR8][R12.64], !P6 ;  /* 0x540040000cf47fae */ /* 0x0003e8000f121848 */
[----:B------:R4:W-:Y:S01]  /*1a990*/  LDGSTS.E [R244+0x58004], desc[UR8][R6.64], !P6 ;  /* 0x5800400006f47fae */ /* 0x0009e2000f121848 */
[----:B------:R-:W-:-:S03]  /*1a9a0*/  IMAD.WIDE R4, R251, 0x4, R36 ;  /* 0x00000004fb047825 */ /* 0x000fc600078e0224 */
[----:B------:R-:W2:Y:S04]  /*1a9b0*/  LDL.LU.64 R36, [R1+0xf68] ;  /* 0x000f680001247983 */ /* 0x000ea80000300a00 */
[----:B------:R4:W-:Y:S04]  /*1a9c0*/  STL.64 [R1+0x9c8], R6 ;  /* 0x0009c80601007387 */ /* 0x0009e80000100a00 */
[----:B------:R2:W-:Y:S04]  /*1a9d0*/  STL.64 [R1+0x9c0], R4 ;  /* 0x0009c00401007387 */ /* 0x0005e80000100a00 */
[----:B------:R2:W-:Y:S01]  /*1a9e0*/  LDGSTS.E [R244+0x5c004], desc[UR8][R4.64], !P6 ;  /* 0x5c00400004f47fae */ /* 0x0005e2000f121848 */
[----:B---3--:R-:W-:-:S03]  /*1a9f0*/  IMAD.WIDE R14, R251, 0x4, R20 ;  /* 0x00000004fb0e7825 */ /* 0x008fc600078e0214 */
[----:B------:R-:W3:Y:S01]  /*1aa00*/  LDL.LU.64 R20, [R1+0xf70] ;  /* 0x000f700001147983 */ /* 0x000ee20000300a00 */
[----:B-1----:R-:W-:-:S03]  /*1aa10*/  IMAD.WIDE R12, R251, 0x4, R98 ;  /* 0x00000004fb0c7825 */ /* 0x002fc600078e0262 */
[----:B------:R1:W-:Y:S04]  /*1aa20*/  STL.64 [R1+0x9b8], R14 ;  /* 0x0009b80e01007387 */ /* 0x0003e80000100a00 */
[----:B------:R-:W3:Y:S04]  /*1aa30*/  LDL.LU.64 R98, [R1+0xf78] ;  /* 0x000f780001627983 */ /* 0x000ee80000300a00 */
[----:B------:R1:W-:Y:S01]  /*1aa40*/  STL.64 [R1+0x9b0], R12 ;  /* 0x0009b00c01007387 */ /* 0x0003e20000100a00 */
[----:B----4-:R-:W-:Y:S01]  /*1aa50*/  IMAD.WIDE R6, R251, 0x4, R226 ;  /* 0x00000004fb067825 */ /* 0x010fe200078e02e2 */
[----:B------:R-:W-:-:S02]  /*1aa60*/  ISETP.GE.U32.AND P0, PT, R252, 0x7ffffec1, PT ;  /* 0x7ffffec1fc00780c */ /* 0x000fc40003f06070 */
[----:B------:R-:W4:Y:S04]  /*1aa70*/  LDL.LU.64 R226, [R1+0xf80] ;  /* 0x000f800001e27983 */ /* 0x000f280000300a00 */
[----:B------:R1:W-:Y:S01]  /*1aa80*/  STL.64 [R1+0x9a8], R6 ;  /* 0x0009a80601007387 */ /* 0x0003e20000100a00 */
[----:B--2---:R-:W-:-:S03]  /*1aa90*/  IMAD.WIDE R4, R251, 0x4, R210 ;  /* 0x00000004fb047825 */ /* 0x004fc600078e02d2 */
[----:B------:R1:W-:Y:S04]  /*1aaa0*/  LDGSTS.E [R244+0x50008], desc[UR8][R14.64], !P1 ;  /* 0x500080000ef47fae */ /* 0x0003e8000c921848 */
[----:B------:R-:W2:Y:S01]  /*1aab0*/  LDL.LU.64 R210, [R1+0xf88] ;  /* 0x000f880001d27983 */ /* 0x000ea20000300a00 */
[----:B------:R-:W-:Y:S02]  /*1aac0*/  VIADD R252, R17, 0xffffff23 ;  /* 0xffffff2311fc7836 */ /* 0x000fe40000000000 */
[----:B------:R-:W3:Y:S01]  /*1aad0*/  LDC R17, c[0x0][0x230] ;  /* 0x00008c00ff117b82 */ /* 0x000ee20000000800 */
[----:B------:R1:W-:Y:S02]  /*1aae0*/  LDGSTS.E [R244+0x54008], desc[UR8][R12.64], !P1 ;  /* 0x540080000cf47fae */ /* 0x0003e4000c921848 */
[----:B-1----:R-:W-:-:S02]  /*1aaf0*/  IMAD.WIDE R14, R251, 0x4, R84 ;  /* 0x00000004fb0e7825 */ /* 0x002fc400078e0254 */
[----:B------:R1:W-:Y:S04]  /*1ab00*/  STL.64 [R1+0x9a0], R4 ;  /* 0x0009a00401007387 */ /* 0x0003e80000100a00 */
[----:B------:R1:W-:Y:S01]  /*1ab10*/  LDGSTS.E [R244+0x58008], desc[UR8][R6.64], !P1 ;  /* 0x5800800006f47fae */ /* 0x0003e2000c921848 */
[----:B------:R-:W-:-:S03]  /*1ab20*/  IMAD.WIDE R12, R251, 0x4, R68 ;  /* 0x00000004fb0c7825 */ /* 0x000fc600078e0244 */
[----:B------:R-:W2:Y:S01]  /*1ab30*/  LDL.LU.64 R18, [R1+0xf90] ;  /* 0x000f900001127983 */ /* 0x000ea20000300a00 */
[----:B------:R-:W-:-:S03]  /*1ab40*/  ISETP.GE.U32.AND P3, PT, R252, 0x7ffffea4, PT ;  /* 0x7ffffea4fc00780c */ /* 0x000fc60003f66070 */
[----:B------:R1:W-:Y:S02]  /*1ab50*/  LDGSTS.E [R244+0x5c008], desc[UR8][R4.64], !P1 ;  /* 0x5c00800004f47fae */ /* 0x0003e4000c921848 */
[----:B-1----:R-:W-:Y:S02]  /*1ab60*/  IMAD.WIDE R6, R251, 0x4, R52 ;  /* 0x00000004fb067825 */ /* 0x002fe400078e0234 */
[----:B------:R-:W-:Y:S01]  /*1ab70*/  STL.64 [R1+0x998], R14 ;  /* 0x0009980e01007387 */ /* 0x000fe20000100a00 */
[----:B------:R-:W-:Y:S02]  /*1ab80*/  IADD3 R252, R16, -0xde, RZ ;  /* 0xffffff2210fc7810 */ /* 0x000fe40007ffe0ff */
[----:B------:R-:W1:Y:S01]  /*1ab90*/  LDC R16, c[0x0][0x230] ;  /* 0x00008c00ff107b82 */ /* 0x000e620000000800 */
[----:B------:R-:W2:Y:S04]  /*1aba0*/  LDL.LU.64 R248, [R1+0xf98] ;  /* 0x000f980001f87983 */ /* 0x000ea80000300a00 */
[----:B------:R-:W-:Y:S04]  /*1abb0*/  STL.64 [R1+0x990], R12 ;  /* 0x0009900c01007387 */ /* 0x000fe80000100a00 */
[----:B------:R-:W2:Y:S04]  /*1abc0*/  LDL.LU.64 R116, [R1+0xfa0] ;  /* 0x000fa00001747983 */ /* 0x000ea80000300a00 */
[----:B------:R-:W-:Y:S04]  /*1abd0*/  LDGSTS.E [R244+0x5000c], desc[UR8][R14.64], !P0 ;  /* 0x5000c0000ef47fae */ /* 0x000fe8000c121848 */
[----:B------:R1:W-:Y:S04]  /*1abe0*/  STL.64 [R1+0x988], R6 ;  /* 0x0009880601007387 */ /* 0x0003e80000100a00 */
[----:B------:R-:W-:Y:S04]  /*1abf0*/  LDGSTS.E [R244+0x5400c], desc[UR8][R12.64], !P0 ;  /* 0x5400c0000cf47fae */ /* 0x000fe8000c121848 */
[----:B------:R-:W2:Y:S04]  /*1ac00*/  LDL.LU.64 R100, [R1+0xfa8] ;  /* 0x000fa80001647983 */ /* 0x000ea80000300a00 */
[----:B------:R1:W-:Y:S01]  /*1ac10*/  LDGSTS.E [R244+0x5800c], desc[UR8][R6.64], !P0 ;  /* 0x5800c00006f47fae */ /* 0x0003e2000c121848 */
[----:B------:R-:W-:Y:S01]  /*1ac20*/  ISETP.GE.U32.AND P4, PT, R252, 0x7ffffea3, PT ;  /* 0x7ffffea3fc00780c */ /* 0x000fe20003f86070 */
[----:B------:R-:W-:-:S02]  /*1ac30*/  VIADD R252, R3, 0xffffff21 ;  /* 0xffffff2103fc7836 */ /* 0x000fc40000000000 */
[----:B------:R-:W2:Y:S03]  /*1ac40*/  LDC R3, c[0x0][0x230] ;  /* 0x00008c00ff037b82 */ /* 0x000ea60000000800 */
[----:B------:R-:W-:Y:S01]  /*1ac50*/  ISETP.GE.U32.AND P5, PT, R252, 0x7ffffea2, PT ;  /* 0x7ffffea2fc00780c */ /* 0x000fe20003fa6070 */
[----:B------:R-:W-:-:S04]  /*1ac60*/  IMAD.WIDE R4, R251, 0x4, R36 ;  /* 0x00000004fb047825 */ /* 0x000fc800078e0224 */
[----:B-1----:R-:W1:Y:S01]  /*1ac70*/  LDC R6, c[0x0][0x230] ;  /* 0x00008c00ff067b82 */ /* 0x002e620000000800 */
[----:B------:R2:W-:Y:S04]  /*1ac80*/  STL.64 [R1+0x980], R4 ;  /* 0x0009800401007387 */ /* 0x0005e80000100a00 */
[----:B------:R2:W-:Y:S01]  /*1ac90*/  LDGSTS.E [R244+0x5c00c], desc[UR8][R4.64], !P0 ;  /* 0x5c00c00004f47fae */ /* 0x0005e2000c121848 */
[----:B------:R-:W-:Y:S02]  /*1aca0*/  IADD3 R252, R2, -0xe0, RZ ;  /* 0xffffff2002fc7810 */ /* 0x000fe40007ffe0ff */
[----:B------:R-:W1:Y:S01]  /*1acb0*/  LDC R2, c[0x0][0x230] ;  /* 0x00008c00ff027b82 */ /* 0x000e620000000800 */
[----:B------:R-:W2:Y:S01]  /*1acc0*/  LDL.LU.64 R84, [R1+0xfb0] ;  /* 0x000fb00001547983 */ /* 0x000ea20000300a00 */
[----:B------:R-:W-:Y:S01]  /*1acd0*/  ISETP.GE.U32.AND P6, PT, R252, 0x7ffffea1, PT ;  /* 0x7ffffea1fc00780c */ /* 0x000fe20003fc6070 */
[----:B---3--:R-:W-:-:S02]  /*1ace0*/  VIADD R252, R17, 0xffffff03 ;  /* 0xffffff0311fc7836 */ /* 0x008fc40000000000 */
[----:B------:R-:W3:Y:S03]  /*1acf0*/  LDL.LU.64 R68, [R1+0xfb8] ;  /* 0x000fb80001447983 */ /* 0x000ee60000300a00 */
[----:B------:R-:W-:Y:S01]  /*1ad00*/  ISETP.GE.U32.AND P1, PT, R252, 0x7ffffe84, PT ;  /* 0x7ffffe84fc00780c */ /* 0x000fe20003f26070 */
[----:B------:R-:W3:Y:S01]  /*1ad10*/  LDL.LU.64 R52, [R1+0xfc0] ;  /* 0x000fc00001347983 */ /* 0x000ee20000300a00 */
[----:B------:R-:W-:Y:S01]  /*1ad20*/  IADD3 R252, R16, -0xfe, RZ ;  /* 0xffffff0210fc7810 */ /* 0x000fe20007ffe0ff */
[C---:B------:R-:W-:Y:S02]  /*1ad30*/  IMAD.WIDE R16, R251.reuse, 0x4, R20 ;  /* 0x00000004fb107825 */ /* 0x040fe400078e0214 */
[----:B------:R-:W3:Y:S02]  /*1ad40*/  LDL.LU.64 R36, [R1+0xfc8] ;  /* 0x000fc80001247983 */ /* 0x000ee40000300a00 */
[----:B------:R-:W-:-:S02]  /*1ad50*/  IMAD.WIDE R14, R251, 0x4, R98 ;  /* 0x00000004fb0e7825 */ /* 0x000fc400078e0262 */
[----:B------:R1:W-:Y:S02]  /*1ad60*/  STL.64 [R1+0x978], R16 ;  /* 0x0009781001007387 */ /* 0x0003e40000100a00 */
[C---:B----4-:R-:W-:Y:S02]  /*1ad70*/  IMAD.WIDE R12, R251.reuse, 0x4, R226 ;  /* 0x00000004fb0c7825 */ /* 0x050fe400078e02e2 */
[----:B------:R4:W-:Y:S04]  /*1ad80*/  STL.64 [R1+0x970], R14 ;  /* 0x0009700e01007387 */ /* 0x0009e80000100a00 */
[----:B------:R4:W-:Y:S04]  /*1ad90*/  STL.64 [R1+0x968], R12 ;  /* 0x0009680c01007387 */ /* 0x0009e80000100a00 */
[----:B------:R4:W-:Y:S01]  /*1ada0*/  LDGSTS.E [R244+0x60000], desc[UR8][R16.64], !P3 ;  /* 0x6000000010f47fae */ /* 0x0009e2000d921848 */
[----:B--2---:R-:W-:Y:S01]  /*1adb0*/  IMAD.WIDE R4, R251, 0x4, R210 ;  /* 0x00000004fb047825 */ /* 0x004fe200078e02d2 */
[----:B-1----:R-:W-:Y:S01]  /*1adc0*/  IADD3 R2, R2, -0x100, RZ ;  /* 0xffffff0002027810 */ /* 0x002fe20007ffe0ff */
[----:B------:R-:W4:Y:S03]  /*1add0*/  S2R R211, SR_TID.X ;  /* 0x0000000000d37919 */ /* 0x000f260000002100 */
[----:B------:R1:W-:Y:S04]  /*1ade0*/  STL.64 [R1+0x960], R4 ;  /* 0x0009600401007387 */ /* 0x0003e80000100a00 */
[----:B------:R-:W2:Y:S04]  /*1adf0*/  LDL.LU.64 R20, [R1+0xfd0] ;  /* 0x000fd00001147983 */ /* 0x000ea80000300a00 */
[----:B------:R-:W2:Y:S04]  /*1ae00*/  LDL.LU.64 R98, [R1+0xfd8] ;  /* 0x000fd80001627983 */ /* 0x000ea80000300a00 */
[----:B------:R-:W2:Y:S04]  /*1ae10*/  LDL.LU.64 R226, [R1+0xfe0] ;  /* 0x000fe00001e27983 */ /* 0x000ea80000300a00 */
[----:B------:R1:W-:Y:S04]  /*1ae20*/  LDGSTS.E [R244+0x64000], desc[UR8][R14.64], !P3 ;  /* 0x640000000ef47fae */ /* 0x0003e8000d921848 */
[----:B------:R1:W-:Y:S04]  /*1ae30*/  LDGSTS.E [R244+0x68000], desc[UR8][R12.64], !P3 ;  /* 0x680000000cf47fae */ /* 0x0003e8000d921848 */
[----:B------:R1:W-:Y:S01]  /*1ae40*/  LDGSTS.E [R244+0x6c000], desc[UR8][R4.64], !P3 ;  /* 0x6c00000004f47fae */ /* 0x0003e2000d921848 */
[----:B----4-:R-:W-:-:S03]  /*1ae50*/  LOP3.LUT R17, R211, 0x7f, RZ, 0xc0, !PT ;  /* 0x0000007fd3117812 */ /* 0x010fc600078ec0ff */
[----:B------:R-:W4:Y:S01]  /*1ae60*/  LDL.LU.64 R210, [R1+0xfe8] ;  /* 0x000fe80001d27983 */ /* 0x000f220000300a00 */
[----:B------:R-:W-:Y:S01]  /*1ae70*/  ISETP.GE.AND P3, PT, R17, R2, PT ;  /* 0x000000021100720c */ /* 0x000fe20003f66270 */
[----:B------:R-:W-:-:S04]  /*1ae80*/  IMAD.WIDE R16, R251, 0x4, R18 ;  /* 0x00000004fb107825 */ /* 0x000fc800078e0212 */
[C---:B-1----:R-:W-:Y:S01]  /*1ae90*/  IMAD.WIDE R14, R251.reuse, 0x4, R248 ;  /* 0x00000004fb0e7825 */ /* 0x042fe200078e02f8 */
[----:B------:R1:W-:Y:S03]  /*1aea0*/  STL.64 [R1+0x958], R16 ;  /* 0x0009581001007387 */ /* 0x0003e60000100a00 */
[C---:B------:R-:W-:Y:S01]  /*1aeb0*/  IMAD.WIDE R12, R251.reuse, 0x4, R116 ;  /* 0x00000004fb0c7825 */ /* 0x040fe200078e0274 */
[----:B------:R1:W-:Y:S03]  /*1aec0*/  LDGSTS.E [R244+0x60004], desc[UR8][R16.64], !P4 ;  /* 0x6000400010f47fae */ /* 0x0003e6000e121848 */
[----:B------:R-:W-:Y:S01]  /*1aed0*/  IMAD.WIDE R4, R251, 0x4, R100 ;  /* 0x00000004fb047825 */ /* 0x000fe200078e0264 */
[----:B------:R3:W-:Y:S04]  /*1aee0*/  STL.64 [R1+0x950], R14 ;  /* 0x0009500e01007387 */ /* 0x0007e80000100a00 */
[----:B------:R3:W-:Y:S04]  /*1aef0*/  LDGSTS.E [R244+0x64004], desc[UR8][R14.64], !P4 ;  /* 0x640040000ef47fae */ /* 0x0007e8000e121848 */
[----:B------:R3:W-:Y:S04]  /*1af00*/  STL.64 [R1+0x948], R12 ;  /* 0x0009480c01007387 */ /* 0x0007e80000100a00 */
[----:B------:R3:W-:Y:S04]  /*1af10*/  LDGSTS.E [R244+0x68004], desc[UR8][R12.64], !P4 ;  /* 0x680040000cf47fae */ /* 0x0007e8000e121848 */
[----:B------:R3:W-:Y:S04]  /*1af20*/  STL.64 [R1+0x940], R4 ;  /* 0x0009400401007387 */ /* 0x0007e80000100a00 */
[----:B------:R3:W-:Y:S01]  /*1af30*/  LDGSTS.E [R244+0x6c004], desc[UR8][R4.64], !P4 ;  /* 0x6c00400004f47fae */ /* 0x0007e2000e121848 */
[----:B------:R-:W-:Y:S01]  /*1af40*/  ISETP.GE.U32.AND P0, PT, R252, 0x7ffffe83, PT ;  /* 0x7ffffe83fc00780c */ /* 0x000fe20003f06070 */
[----:B------:R-:W-:-:S02]  /*1af50*/  VIADD R252, R3, 0xffffff01 ;  /* 0xffffff0103fc7836 */ /* 0x000fc40000000000 */
[----:B-1----:R-:W-:-:S04]  /*1af60*/  IMAD.WIDE R16, R251, 0x4, R84 ;  /* 0x00000004fb107825 */ /* 0x002fc800078e0254 */
[C---:B---3--:R-:W-:Y:S01]  /*1af70*/  IMAD.WIDE R14, R251.reuse, 0x4, R68 ;  /* 0x00000004fb0e7825 */ /* 0x048fe200078e0244 */
[----:B------:R-:W-:Y:S03]  /*1af80*/  STL.64 [R1+0x938], R16 ;  /* 0x0009381001007387 */ /* 0x000fe60000100a00 */
[C---:B------:R-:W-:Y:S01]  /*1af90*/  IMAD.WIDE R12, R251.reuse, 0x4, R52 ;  /* 0x00000004fb0c7825 */ /* 0x040fe200078e0234 */
[----:B------:R-:W-:Y:S03]  /*1afa0*/  LDGSTS.E [R244+0x60008], desc[UR8][R16.64], !P5 ;  /* 0x6000800010f47fae */ /* 0x000fe6000e921848 */
[C---:B------:R-:W-:Y:S01]  /*1afb0*/  IMAD.WIDE R4, R251.reuse, 0x4, R36 ;  /* 0x00000004fb047825 */ /* 0x040fe200078e0224 */
[----:B------:R-:W-:Y:S04]  /*1afc0*/  STL.64 [R1+0x930], R14 ;  /* 0x0009300e01007387 */ /* 0x000fe80000100a00 */
[----:B------:R-:W-:Y:S04]  /*1afd0*/  LDGSTS.E [R244+0x64008], desc[UR8][R14.64], !P5 ;  /* 0x640080000ef47fae */ /* 0x000fe8000e921848 */
[----:B------:R-:W-:Y:S04]  /*1afe0*/  STL.64 [R1+0x928], R12 ;  /* 0x0009280c01007387 */ /* 0x000fe80000100a00 */
[----:B------:R-:W-:Y:S04]  /*1aff0*/  LDGSTS.E [R244+0x68008], desc[UR8][R12.64], !P5 ;  /* 0x680080000cf47fae */ /* 0x000fe8000e921848 */
[----:B------:R2:W-:Y:S04]  /*1b000*/  STL.64 [R1+0x920], R4 ;  /* 0x0009200401007387 */ /* 0x0005e80000100a00 */
[----:B------:R2:W-:Y:S01]  /*1b010*/  LDGSTS.E [R244+0x6c008], desc[UR8][R4.64], !P5 ;  /* 0x6c00800004f47fae */ /* 0x0005e2000e921848 */
[----:B------:R-:W-:Y:S01]  /*1b020*/  ISETP.GE.U32.AND P5, PT, R2, 0x7ffffe81, PT ;  /* 0x7ffffe810200780c */ /* 0x000fe20003fa6070 */
[----:B--2---:R-:W-:-:S04]  /*1b030*/  IMAD.WIDE R4, R251, 0x4, R20 ;  /* 0x00000004fb047825 */ /* 0x004fc800078e0214 */
[C---:B------:R-:W-:Y:S01]  /*1b040*/  IMAD.WIDE R2, R251.reuse, 0x4, R98 ;  /* 0x00000004fb027825 */ /* 0x040fe200078e0262 */
[----:B------:R-:W-:Y:S03]  /*1b050*/  STL.64 [R1+0x918], R4 ;  /* 0x0009180401007387 */ /* 0x000fe60000100a00 */
[C---:B------:R-:W-:Y:S01]  /*1b060*/  IMAD.WIDE R116, R251.reuse, 0x4, R226 ;  /* 0x00000004fb747825 */ /* 0x040fe200078e02e2 */
[----:B------:R1:W-:Y:S04]  /*1b070*/  STL.64 [R1+0x910], R2 ;  /* 0x0009100201007387 */ /* 0x0003e80000100a00 */
[----:B------:R2:W-:Y:S01]  /*1b080*/  STL.64 [R1+0x908], R116 ;  /* 0x0009087401007387 */ /* 0x0005e20000100a00 */
[----:B----4-:R-:W-:Y:S01]  /*1b090*/  IMAD.WIDE R248, R251, 0x4, R210 ;  /* 0x00000004fbf87825 */ /* 0x010fe200078e02d2 */
[----:B------:R-:W-:Y:S01]  /*1b0a0*/  UISETP.GT.AND UP1, UPT, UR6, 0x17f, UPT ;  /* 0x0000017f0600788c */ /* 0x000fe2000bf24270 */
[----:B------:R-:W-:Y:S01]  /*1b0b0*/  ISETP.GE.U32.AND P4, PT, R252, 0x7ffffe82, PT ;  /* 0x7ffffe82fc00780c */ /* 0x000fe20003f86070 */
[----:B------:R3:W-:Y:S04]  /*1b0c0*/  LDGSTS.E [R244+0x6000c], desc[UR8][R4.64], !P6 ;  /* 0x6000c00004f47fae */ /* 0x0007e8000f121848 */
[----:B------:R4:W-:Y:S04]  /*1b0d0*/  STL.64 [R1+0x900], R248 ;  /* 0x000900f801007387 */ /* 0x0009e80000100a00 */
[----:B------:R-:W3:Y:S04]  /*1b0e0*/  LDL.LU.64 R100, [R1+0xff0] ;  /* 0x000ff00001647983 */ /* 0x000ee80000300a00 */
[----:B------:R-:W3:Y:S04]  /*1b0f0*/  LDL.LU.64 R84, [R1+0xff8] ;  /* 0x000ff80001547983 */ /* 0x000ee80000300a00 */
[----:B------:R-:W3:Y:S04]  /*1b100*/  LDL.LU.64 R68, [R1+0x1000] ;  /* 0x0010000001447983 */ /* 0x000ee80000300a00 */
[----:B------:R-:W3:Y:S04]  /*1b110*/  LDL.LU.64 R52, [R1+0x1008] ;  /* 0x0010080001347983 */ /* 0x000ee80000300a00 */
[----:B------:R-:W3:Y:S04]  /*1b120*/  LDL.LU.64 R36, [R1+0x1010] ;  /* 0x0010100001247983 */ /* 0x000ee80000300a00 */
[----:B------:R-:W3:Y:S04]  /*1b130*/  LDL.LU.64 R20, [R1+0x1018] ;  /* 0x0010180001147983 */ /* 0x000ee80000300a00 */
[----:B------:R-:W3:Y:S01]  /*1b140*/  LDL.LU.64 R98, [R1+0x1020] ;  /* 0x0010200001627983 */ /* 0x000ee20000300a00 */
[----:B------:R-:W-:-:S02]  /*1b150*/  SEL R252, RZ, 0x4, P3 ;  /* 0x00000004fffc7807 */ /* 0x000fc40001800000 */
[----:B------:R-:W-:Y:S01]  /*1b160*/  PLOP3.LUT P3, PT, PT, PT, UP1, 0x80, 0x0 ;  /* 0x000000000000781c */ /* 0x000fe20003f6f018 */
[----:B------:R-:W3:Y:S03]  /*1b170*/  LDL.LU.64 R226, [R1+0x1030] ;  /* 0x0010300001e27983 */ /* 0x000ee60000300a00 */
[----:B------:R-:W-:Y:S01]  /*1b180*/  SEL R252, R252, RZ, P3 ;  /* 0x000000fffcfc7207 */ /* 0x000fe20001800000 */
[----:B------:R3:W-:Y:S03]  /*1b190*/  LDGSTS.E [R244+0x6400c], desc[UR8][R2.64], !P6 ;  /* 0x6400c00002f47fae */ /* 0x0007e6000f121848 */
[----:B------:R-:W-:Y:S01]  /*1b1a0*/  ISETP.NE.U32.AND P3, PT, R252, RZ, PT ;  /* 0x000000fffc00720c */ /* 0x000fe20003f65070 */
[----:B------:R-:W3:Y:S01]  /*1b1b0*/  LDL.LU.64 R210, [R1+0x1028] ;  /* 0x0010280001d27983 */ /* 0x000ee20000300a00 */
[----:B------:R-:W-:-:S03]  /*1b1c0*/  VIADD R252, R6, 0xfffffeff ;  /* 0xfffffeff06fc7836 */ /* 0x000fc60000000000 */
[----:B------:R-:W-:Y:S04]  /*1b1d0*/  LDGSTS.E [R244+0x6800c], desc[UR8][R116.64], !P6 ;  /* 0x6800c00074f47fae */ /* 0x000fe8000f121848 */
[----:B-1----:R-:W3:Y:S04]  /*1b1e0*/  LDL.LU.64 R2, [R1+0x1040] ;  /* 0x0010400001027983 */ /* 0x002ee80000300a00 */
[----:B------:R-:W3:Y:S04]  /*1b1f0*/  LDL.LU.64 R4, [R1+0x1048] ;  /* 0x0010480001047983 */ /* 0x000ee80000300a00 */
[----:B------:R-:W3:Y:S04]  /*1b200*/  LDL.LU.64 R6, [R1+0x1050] ;  /* 0x0010500001067983 */ /* 0x000ee80000300a00 */
[----:B------:R-:W3:Y:S04]  /*1b210*/  LDL.LU.64 R240, [R1+0x1058] ;  /* 0x0010580001f07983 */ /* 0x000ee80000300a00 */
[----:B------:R-:W3:Y:S04]  /*1b220*/  LDL.LU.64 R12, [R1+0x1060] ;  /* 0x00106000010c7983 */ /* 0x000ee80000300a00 */
[----:B------:R-:W3:Y:S04]  /*1b230*/  LDL.LU.64 R14, [R1+0x1068] ;  /* 0x00106800010e7983 */ /* 0x000ee80000300a00 */
[----:B------:R-:W3:Y:S04]  /*1b240*/  LDL.LU.64 R16, [R1+0x80] ;  /* 0x0000800001107983 */ /* 0x000ee80000300a00 */
[----:B------:R-:W3:Y:S04]  /*1b250*/  LDL.LU.64 R18, [R1+0x78] ;  /* 0x0000780001127983 */ /* 0x000ee80000300a00 */
[----:B--2---:R-:W2:Y:S04]  /*1b260*/  LDL.LU.64 R116, [R1+0x2270] ;  /* 0x0022700001747983 */ /* 0x004ea80000300a00 */
[----:B------:R1:W-:Y:S04]  /*1b270*/  LDGSTS.E [R244+0x6c00c], desc[UR8][R248.64], !P6 ;  /* 0x6c00c000f8f47fae */ /* 0x0003e8000f121848 */
[----:B----4-:R-:W4:Y:S04]  /*1b280*/  LDL.LU.64 R248, [R1+0x40] ;  /* 0x0000400001f87983 */ /* 0x010f280000300a00 */
[----:B------:R1:W-:Y:S04]  /*1b290*/  STL.64 [R1+0x2120], R242 ;  /* 0x002120f201007387 */ /* 0x0003e80000100a00 */
[----:B-1----:R-:W2:Y:S01]  /*1b2a0*/  LDL.LU.64 R242, [R1+0x1038] ;  /* 0x0010380001f27983 */ /* 0x002ea20000300a00 */
[----:B---3--:R-:W-:-:S04]  /*1b2b0*/  IMAD.WIDE R100, R251, 0x4, R100 ;  /* 0x00000004fb647825 */ /* 0x008fc800078e0264 */
[C---:B------:R-:W-:Y:S01]  /*1b2c0*/  IMAD.WIDE R84, R251.reuse, 0x4, R84 ;  /* 0x00000004fb547825 */ /* 0x040fe200078e0254 */
[----:B------:R1:W-:Y:S03]  /*1b2d0*/  STL.64 [R1+0x8d0], R100 ;  /* 0x0008d06401007387 */ /* 0x0003e60000100a00 */
[----:B------:R-:W-:-:S04]  /*1b2e0*/  IMAD.WIDE R68, R251, 0x4, R68 ;  /* 0x00000004fb447825 */ /* 0x000fc800078e0244 */
[C---:B------:R-:W-:Y:S01]  /*1b2f0*/  IMAD.WIDE R52, R251.reuse, 0x4, R52 ;  /* 0x00000004fb347825 */ /* 0x040fe200078e0234 */
[----:B-1----:R-:W3:Y:S03]  /*1b300*/  LDL.LU.64 R100, [R1+0x2268] ;  /* 0x0022680001647983 */ /* 0x002ee60000300a00 */
[C---:B------:R-:W-:Y:S01]  /*1b310*/  IMAD.WIDE R36, R251.reuse, 0x4, R36 ;  /* 0x00000004fb247825 */ /* 0x040fe200078e0224 */
[----:B------:R1:W-:Y:S03]  /*1b320*/  STL.64 [R1+0x8c8], R84 ;  /* 0x0008c85401007387 */ /* 0x0003e60000100a00 */
[----:B------:R-:W-:-:S04]  /*1b330*/  IMAD.WIDE R20, R251, 0x4, R20 ;  /* 0x00000004fb147825 */ /* 0x000fc800078e0214 */
[C---:B------:R-:W-:Y:S01]  /*1b340*/  IMAD.WIDE R98, R251.reuse, 0x4, R98 ;  /* 0x00000004fb627825 */ /* 0x040fe200078e0262 */
[----:B-1----:R-:W3:Y:S04]  /*1b350*/  LDL.LU.64 R84, [R1+0x2260] ;  /* 0x0022600001547983 */ /* 0x002ee80000300a00 */
[----:B------:R1:W-:Y:S04]  /*1b360*/  STL.64 [R1+0x8c0], R68 ;  /* 0x0008c04401007387 */ /* 0x0003e80000100a00 */
        /* <DEDUP_REMOVED lines=8> */
[----:B-1----:R-:W3:Y:S01]  /*1b3f0*/  LDL.LU.64 R98, [R1+0x2238] ;  /* 0x0022380001627983 */ /* 0x002ee20000300a00 */
[----:B------:R-:W-:-:S04]  /*1b400*/  IMAD.WIDE R226, R251, 0x4, R226 ;  /* 0x00000004fbe27825 */ /* 0x000fc800078e02e2 */
[C---:B------:R-:W-:Y:S01]  /*1b410*/  IMAD.WIDE R210, R251.reuse, 0x4, R210 ;  /* 0x00000004fbd27825 */ /* 0x040fe200078e02d2 */
[----:B------:R1:W-:Y:S03]  /*1b420*/  STL.64 [R1+0x898], R226 ;  /* 0x000898e201007387 */ /* 0x0003e60000100a00 */
[----:B--2---:R-:W-:-:S04]  /*1b430*/  IMAD.WIDE R242, R251, 0x4, R242 ;  /* 0x00000004fbf27825 */ /* 0x004fc800078e02f2 */
[C---:B------:R-:W-:Y:S01]  /*1b440*/  IMAD.WIDE R4, R251.reuse, 0x4, R4 ;  /* 0x00000004fb047825 */ /* 0x040fe200078e0204 */
[----:B-1----:R-:W2:Y:S04]  /*1b450*/  LDL.LU.64 R226, [R1+0x2230] ;  /* 0x0022300001e27983 */ /* 0x002ea80000300a00 */
[----:B------:R1:W-:Y:S01]  /*1b460*/  STL.64 [R1+0x890], R210 ;  /* 0x000890d201007387 */ /* 0x0003e20000100a00 */
[----:B------:R-:W-:Y:S02]  /*1b470*/  ISETP.GE.U32.AND P6, PT, R252, 0x7ffffe80, PT ;  /* 0x7ffffe80fc00780c */ /* 0x000fe40003fc6070 */
[----:B------:R-:W-:Y:S01]  /*1b480*/  MOV R252, UR7 ;  /* 0x0000000700fc7c02 */ /* 0x000fe20008000f00 */
[----:B-1----:R-:W2:Y:S04]  /*1b490*/  LDL.LU.64 R210, [R1+0x2228] ;  /* 0x0022280001d27983 */ /* 0x002ea80000300a00 */
[----:B------:R1:W-:Y:S02]  /*1b4a0*/  STL.64 [R1+0x888], R242 ;  /* 0x000888f201007387 */ /* 0x0003e40000100a00 */
[----:B-1----:R-:W-:-:S04]  /*1b4b0*/  IMAD.WIDE R242, R251, 0x4, R2 ;  /* 0x00000004fbf27825 */ /* 0x002fc800078e0202 */
[C---:B------:R-:W-:Y:S01]  /*1b4c0*/  IMAD.WIDE R2, R251.reuse, 0x4, R6 ;  /* 0x00000004fb027825 */ /* 0x040fe200078e0206 */
[----:B------:R-:W-:Y:S03]  /*1b4d0*/  STL.64 [R1+0x880], R242 ;  /* 0x000880f201007387 */ /* 0x000fe60000100a00 */
[C---:B------:R-:W-:Y:S01]  /*1b4e0*/  IMAD.WIDE R6, R251.reuse, 0x4, R240 ;  /* 0x00000004fb067825 */ /* 0x040fe200078e02f0 */
[----:B------:R1:W-:Y:S04]  /*1b4f0*/  STL.64 [R1+0x878], R4 ;  /* 0x0008780401007387 */ /* 0x0003e80000100a00 */
[----:B------:R4:W-:Y:S04]  /*1b500*/  STL.64 [R1+0x870], R2 ;  /* 0x0008700201007387 */ /* 0x0009e80000100a00 */
[----:B------:R4:W-:Y:S01]  /*1b510*/  STL.64 [R1+0x868], R6 ;  /* 0x0008680601007387 */ /* 0x0009e20000100a00 */
[----:B-1----:R-:W-:-:S04]  /*1b520*/  IMAD.WIDE R4, R251, 0x4, R12 ;  /* 0x00000004fb047825 */ /* 0x002fc800078e020c */
[----:B----4-:R-:W-:Y:S01]  /*1b530*/  IMAD.WIDE R2, R251, 0x4, R14 ;  /* 0x00000004fb027825 */ /* 0x010fe200078e020e */
[----:B------:R1:W-:Y:S03]  /*1b540*/  STL.64 [R1+0x860], R4 ;  /* 0x0008600401007387 */ /* 0x0003e60000100a00 */
[C---:B------:R-:W-:Y:S01]  /*1b550*/  IMAD.WIDE R6, R252.reuse, 0x4, R16 ;  /* 0x00000004fc067825 */ /* 0x040fe200078e0210 */
[----:B------:R4:W-:Y:S04]  /*1b560*/  STL.64 [R1+0x858], R2 ;  /* 0x0008580201007387 */ /* 0x0009e80000100a00 */
[----:B------:R-:W-:Y:S01]  /*1b570*/  STL.64 [R1+0x850], R6 ;  /* 0x0008500601007387 */ /* 0x000fe20000100a00 */
[----:B-1----:R-:W-:-:S04]  /*1b580*/  IMAD.WIDE R4, R252, 0x4, R18 ;  /* 0x00000004fc047825 */ /* 0x002fc800078e0212 */
[C---:B----4-:R-:W-:Y:S02]  /*1b590*/  IMAD.WIDE R2, R252.reuse, 0x4, R194 ;  /* 0x00000004fc027825 */ /* 0x050fe400078e02c2 */
[----:B------:R-:W4:Y:S04]  /*1b5a0*/  LDL.LU.64 R194, [R1+0x2220] ;  /* 0x0022200001c27983 */ /* 0x000f280000300a00 */
[----:B------:R1:W-:Y:S01]  /*1b5b0*/  STL.64 [R1+0x848], R4 ;  /* 0x0008480401007387 */ /* 0x0003e20000100a00 */
[----:B------:R-:W-:-:S04]  /*1b5c0*/  IMAD.WIDE R242, R252, 0x4, R146 ;  /* 0x00000004fcf27825 */ /* 0x000fc800078e0292 */
[C---:B-1----:R-:W-:Y:S02]  /*1b5d0*/  IMAD.WIDE R4, R252.reuse, 0x4, R178 ;  /* 0x00000004fc047825 */ /* 0x042fe400078e02b2 */
[----:B------:R-:W2:Y:S04]  /*1b5e0*/  LDL.LU.64 R178, [R1+0x2218] ;  /* 0x0022180001b27983 */ /* 0x000ea80000300a00 */
[----:B------:R1:W-:Y:S01]  /*1b5f0*/  STL.64 [R1+0x840], R2 ;  /* 0x0008400201007387 */ /* 0x0003e20000100a00 */
[----:B------:R-:W-:-:S04]  /*1b600*/  IMAD.WIDE R6, R252, 0x4, R130 ;  /* 0x00000004fc067825 */ /* 0x000fc800078e0282 */
[----:B------:R-:W-:-:S04]  /*1b610*/  IMAD.WIDE R16, R252, 0x4, R114 ;  /* 0x00000004fc107825 */ /* 0x000fc800078e0272 */
[C---:B-1----:R-:W-:Y:S02]  /*1b620*/  IMAD.WIDE R2, R252.reuse, 0x4, R162 ;  /* 0x00000004fc027825 */ /* 0x042fe400078e02a2 */
[----:B------:R-:W4:Y:S04]  /*1b630*/  LDL.LU.64 R162, [R1+0x2210] ;  /* 0x0022100001a27983 */ /* 0x000f280000300a00 */
[----:B------:R-:W-:Y:S04]  /*1b640*/  STL.64 [R1+0x838], R4 ;  /* 0x0008380401007387 */ /* 0x000fe80000100a00 */
[----:B------:R-:W2:Y:S04]  /*1b650*/  LDL.LU.64 R146, [R1+0x2208] ;  /* 0x0022080001927983 */ /* 0x000ea80000300a00 */
[----:B------:R1:W-:Y:S04]  /*1b660*/  STL.64 [R1+0x830], R2 ;  /* 0x0008300201007387 */ /* 0x0003e80000100a00 */
[----:B------:R-:W4:Y:S04]  /*1b670*/  LDL.LU.64 R130, [R1+0x2200] ;  /* 0x0022000001827983 */ /* 0x000f280000300a00 */
[----:B------:R-:W2:Y:S01]  /*1b680*/  LDL.LU.64 R114, [R1+0x21f8] ;  /* 0x0021f80001727983 */ /* 0x000ea20000300a00 */
[----:B-1----:R-:W-:-:S03]  /*1b690*/  IMAD.WIDE R2, R252, 0x4, R248 ;  /* 0x00000004fc027825 */ /* 0x002fc600078e02f8 */
[----:B------:R-:W-:Y:S04]  /*1b6a0*/  STL.64 [R1+0x828], R242 ;  /* 0x000828f201007387 */ /* 0x000fe80000100a00 */
[----:B------:R-:W-:Y:S04]  /*1b6b0*/  STL.64 [R1+0x2130], R242 ;  /* 0x002130f201007387 */ /* 0x000fe80000100a00 */
[----:B------:R3:W-:Y:S01]  /*1b6c0*/  STL.64 [R1+0x810], R2 ;  /* 0x0008100201007387 */ /* 0x0007e20000100a00 */
[----:B------:R-:W-:-:S04]  /*1b6d0*/  IMAD.WIDE R12, R252, 0x4, R34 ;  /* 0x00000004fc0c7825 */ /* 0x000fc800078e0222 */
[C---:B---3--:R-:W-:Y:S02]  /*1b6e0*/  IMAD.WIDE R2, R252.reuse, 0x4, R98 ;  /* 0x00000004fc027825 */ /* 0x048fe400078e0262 */
[----:B------:R-:W3:Y:S04]  /*1b6f0*/  LDL.LU.64 R98, [R1+0x21f0] ;  /* 0x0021f00001627983 */ /* 0x000ee80000300a00 */
[----:B------:R-:W-:Y:S04]  /*1b700*/  STL.64 [R1+0x820], R6 ;  /* 0x0008200601007387 */ /* 0x000fe80000100a00 */
[----:B------:R-:W-:Y:S04]  /*1b710*/  STL.64 [R1+0x2138], R6 ;  /* 0x0021380601007387 */ /* 0x000fe80000100a00 */
[----:B------:R1:W-:Y:S02]  /*1b720*/  STL.64 [R1+0x808], R2 ;  /* 0x0008080201007387 */ /* 0x0003e40000100a00 */
[----:B-1----:R-:W-:-:S02]  /*1b730*/  IMAD.WIDE R2, R252, 0x4, R82 ;  /* 0x00000004fc027825 */ /* 0x002fc400078e0252 */
[----:B------:R-:W4:Y:S04]  /*1b740*/  LDL.LU.64 R82, [R1+0x21e8] ;  /* 0x0021e80001527983 */ /* 0x000f280000300a00 */
[----:B------:R-:W-:Y:S04]  /*1b750*/  STL.64 [R1+0x818], R16 ;  /* 0x0008181001007387 */ /* 0x000fe80000100a00 */
[----:B------:R-:W-:Y:S04]  /*1b760*/  STL.64 [R1+0x2140], R16 ;  /* 0x0021401001007387 */ /* 0x000fe80000100a00 */
[----:B------:R1:W-:Y:S02]  /*1b770*/  STL.64 [R1+0x800], R2 ;  /* 0x0008000201007387 */ /* 0x0003e40000100a00 */
[----:B-1----:R-:W-:-:S02]  /*1b780*/  IMAD.WIDE R2, R252, 0x4, R10 ;  /* 0x00000004fc027825 */ /* 0x002fc400078e020a */
[----:B------:R-:W3:Y:S02]  /*1b790*/  LDL.LU.64 R10, [R1+0x21e0] ;  /* 0x0021e000010a7983 */ /* 0x000ee40000300a00 */
[C---:B------:R-:W-:Y:S02]  /*1b7a0*/  IMAD.WIDE R6, R252.reuse, 0x4, R66 ;  /* 0x00000004fc067825 */ /* 0x040fe400078e0242 */
[----:B------:R-:W4:Y:S04]  /*1b7b0*/  LDL.LU.64 R66, [R1+0x21d8] ;  /* 0x0021d80001427983 */ /* 0x000f280000300a00 */
[----:B------:R1:W-:Y:S02]  /*1b7c0*/  STL.64 [R1+0x7f8], R2 ;  /* 0x0007f80201007387 */ /* 0x0003e40000100a00 */
[----:B-1----:R-:W-:-:S02]  /*1b7d0*/  IMAD.WIDE R2, R252, 0x4, R50 ;  /* 0x00000004fc027825 */ /* 0x002fc400078e0232 */
[----:B------:R-:W4:Y:S04]  /*1b7e0*/  LDL.LU.64 R50, [R1+0x21d0] ;  /* 0x0021d00001327983 */ /* 0x000f280000300a00 */
[----:B------:R-:W4:Y:S04]  /*1b7f0*/  LDL.LU.64 R34, [R1+0x21c8] ;  /* 0x0021c80001227983 */ /* 0x000f280000300a00 */
[----:B------:R-:W-:Y:S04]  /*1b800*/  STL.64 [R1+0x7f0], R6 ;  /* 0x0007f00601007387 */ /* 0x000fe80000100a00 */
[----:B------:R-:W-:Y:S04]  /*1b810*/  STL.64 [R1+0x2148], R6 ;  /* 0x0021480601007387 */ /* 0x000fe80000100a00 */
[----:B------:R-:W-:Y:S04]  /*1b820*/  STL.64 [R1+0x7e8], R2 ;  /* 0x0007e80201007387 */ /* 0x000fe80000100a00 */
[----:B------:R1:W-:Y:S01]  /*1b830*/  STL.64 [R1+0x2150], R2 ;  /* 0x0021500201007387 */ /* 0x0003e20000100a00 */
[----:B------:R-:W-:-:S04]  /*1b840*/  IMAD.WIDE R18, R252, 0x4, R246 ;  /* 0x00000004fc127825 */ /* 0x000fc800078e02f6 */
[----:B-1----:R-:W-:-:S04]  /*1b850*/  IMAD.WIDE R2, R252, 0x4, R20 ;  /* 0x00000004fc027825 */ /* 0x002fc800078e0214 */
[----:B------:R-:W-:-:S04]  /*1b860*/  IMAD.WIDE R242, R252, 0x4, R26 ;  /* 0x00000004fcf27825 */ /* 0x000fc800078e021a */
        /* <DEDUP_REMOVED lines=29> */
[----:B--2---:R-:W-:-:S04]  /*1ba40*/  IMAD.WIDE R240, R252, 0x4, R114 ;  /* 0x00000004fcf07825 */ /* 0x004fc800078e0272 */
        /* <DEDUP_REMOVED lines=9> */
[----:B---3--:R-:W-:-:S05]  /*1bae0*/  IMAD.WIDE R4, R252, 0x4, R10 ;  /* 0x00000004fc047825 */ /* 0x008fca00078e020a */
[----:B------:R-:W-:Y:S04]  /*1baf0*/  STL.64 [R1+0x7d0], R4 ;  /* 0x0007d00401007387 */ /* 0x000fe80000100a00 */
[----:B------:R-:W-:Y:S04]  /*1bb00*/  STL.64 [R1+0x7e0], R12 ;  /* 0x0007e00c01007387 */ /* 0x000fe80000100a00 */
[----:B------:R-:W-:Y:S04]  /*1bb10*/  STL.64 [R1+0x2160], R12 ;  /* 0x0021600c01007387 */ /* 0x000fe80000100a00 */
[----:B------:R1:W-:Y:S04]  /*1bb20*/  STL.64 [R1+0x7c8], R2 ;  /* 0x0007c80201007387 */ /* 0x0003e80000100a00 */
[----:B------:R-:W-:Y:S04]  /*1bb30*/  STL.64 [R1+0x7d8], R18 ;  /* 0x0007d81201007387 */ /* 0x000fe80000100a00 */
[----:B------:R-:W-:Y:S01]  /*1bb40*/  STL.64 [R1+0x2168], R18 ;  /* 0x0021681201007387 */ /* 0x000fe20000100a00 */
[----:B-1----:R-:W-:-:S05]  /*1bb50*/  IMAD.WIDE R2, R252, 0x4, R22 ;  /* 0x00000004fc027825 */ /* 0x002fca00078e0216 */
[----:B------:R1:W-:Y:S01]  /*1bb60*/  STL.64 [R1+0x7c0], R2 ;  /* 0x0007c00201007387 */ /* 0x0003e20000100a00 */
[----:B------:R-:W-:-:S04]  /*1bb70*/  IMAD.WIDE R4, R252, 0x4, R28 ;  /* 0x00000004fc047825 */ /* 0x000fc800078e021c */
[----:B-1----:R-:W-:-:S05]  /*1bb80*/  IMAD.WIDE R2, R252, 0x4, R24 ;  /* 0x00000004fc027825 */ /* 0x002fca00078e0218 */
[----:B------:R-:W-:Y:S04]  /*1bb90*/  STL.64 [R1+0x7b8], R2 ;  /* 0x0007b80201007387 */ /* 0x000fe80000100a00 */
[----:B------:R4:W-:Y:S04]  /*1bba0*/  STL.64 [R1+0x2170], R2 ;  /* 0x0021700201007387 */ /* 0x0009e80000100a00 */
[----:B------:R-:W-:Y:S04]  /*1bbb0*/  STL.64 [R1+0x7b0], R242 ;  /* 0x0007b0f201007387 */ /* 0x000fe80000100a00 */
[----:B------:R-:W-:Y:S01]  /*1bbc0*/  STL.64 [R1+0x2178], R242 ;  /* 0x002178f201007387 */ /* 0x000fe20000100a00 */
[----:B----4-:R-:W-:-:S03]  /*1bbd0*/  IMAD.WIDE R2, R252, 0x4, R34 ;  /* 0x00000004fc027825 */ /* 0x010fc600078e0222 */
[----:B------:R-:W-:Y:S04]  /*1bbe0*/  STL.64 [R1+0x7a8], R4 ;  /* 0x0007a80401007387 */ /* 0x000fe80000100a00 */
[----:B------:R-:W-:Y:S04]  /*1bbf0*/  STL.64 [R1+0x2180], R4 ;  /* 0x0021800401007387 */ /* 0x000fe80000100a00 */
[----:B------:R1:W-:Y:S01]  /*1bc00*/  STL.64 [R1+0x790], R2 ;  /* 0x0007900201007387 */ /* 0x0003e20000100a00 */
[----:B------:R-:W-:-:S03]  /*1bc10*/  IMAD.WIDE R18, R252, 0x4, R38 ;  /* 0x00000004fc127825 */ /* 0x000fc600078e0226 */
[----:B------:R-:W-:Y:S04]  /*1bc20*/  STL.64 [R1+0x7a0], R14 ;  /* 0x0007a00e01007387 */ /* 0x000fe80000100a00 */
[----:B------:R-:W-:Y:S01]  /*1bc30*/  STL.64 [R1+0x2188], R14 ;  /* 0x0021880e01007387 */ /* 0x000fe20000100a00 */
[----:B-1----:R-:W-:-:S05]  /*1bc40*/  IMAD.WIDE R2, R252, 0x4, R36 ;  /* 0x00000004fc027825 */ /* 0x002fca00078e0224 */
[----:B------:R1:W-:Y:S04]  /*1bc50*/  STL.64 [R1+0x788], R2 ;  /* 0x0007880201007387 */ /* 0x0003e80000100a00 */
[----:B------:R-:W-:Y:S04]  /*1bc60*/  STL.64 [R1+0x798], R32 ;  /* 0x0007982001007387 */ /* 0x000fe80000100a00 */
[----:B------:R-:W-:Y:S04]  /*1bc70*/  STL.64 [R1+0x2190], R32 ;  /* 0x0021902001007387 */ /* 0x000fe80000100a00 */
[----:B------:R-:W-:Y:S01]  /*1bc80*/  STL.64 [R1+0x780], R18 ;  /* 0x0007801201007387 */ /* 0x000fe20000100a00 */
[----:B-1----:R-:W-:-:S03]  /*1bc90*/  IMAD.WIDE R2, R252, 0x4, R50 ;  /* 0x00000004fc027825 */ /* 0x002fc600078e0232 */
[----:B------:R-:W-:Y:S04]  /*1bca0*/  STL.64 [R1+0x2198], R18 ;  /* 0x0021981201007387 */ /* 0x000fe80000100a00 */
[----:B------:R-:W-:Y:S04]  /*1bcb0*/  STL.64 [R1+0x778], R6 ;  /* 0x0007780601007387 */ /* 0x000fe80000100a00 */
[----:B------:R-:W-:Y:S01]  /*1bcc0*/  STL.64 [R1+0x21a0], R6 ;  /* 0x0021a00601007387 */ /* 0x000fe20000100a00 */
[----:B------:R-:W-:-:S03]  /*1bcd0*/  IMAD.WIDE R14, R252, 0x4, R52 ;  /* 0x00000004fc0e7825 */ /* 0x000fc600078e0234 */
[----:B------:R-:W-:Y:S01]  /*1bce0*/  STL.64 [R1+0x770], R248 ;  /* 0x000770f801007387 */ /* 0x000fe20000100a00 */
[----:B------:R-:W-:-:S03]  /*1bcf0*/  IMAD.WIDE R12, R252, 0x4, R54 ;  /* 0x00000004fc0c7825 */ /* 0x000fc600078e0236 */
[----:B------:R-:W-:Y:S04]  /*1bd00*/  STL.64 [R1+0x21a8], R248 ;  /* 0x0021a8f801007387 */ /* 0x000fe80000100a00 */
[----:B------:R-:W-:Y:S04]  /*1bd10*/  STL.64 [R1+0x768], R44 ;  /* 0x0007682c01007387 */ /* 0x000fe80000100a00 */
[----:B------:R-:W-:Y:S04]  /*1bd20*/  STL.64 [R1+0x21b8], R44 ;  /* 0x0021b82c01007387 */ /* 0x000fe80000100a00 */
[----:B------:R-:W-:Y:S04]  /*1bd30*/  STL.64 [R1+0x750], R2 ;  /* 0x0007500201007387 */ /* 0x000fe80000100a00 */
[----:B------:R-:W-:Y:S01]  /*1bd40*/  STL.64 [R1+0x760], R46 ;  /* 0x0007602e01007387 */ /* 0x000fe20000100a00 */
[----:B------:R-:W-:-:S03]  /*1bd50*/  IMAD.WIDE R52, R252, 0x4, R66 ;  /* 0x00000004fc347825 */ /* 0x000fc600078e0242 */
[----:B------:R1:W-:Y:S04]  /*1bd60*/  STL.64 [R1+0x21c0], R46 ;  /* 0x0021c02e01007387 */ /* 0x0003e80000100a00 */
[----:B------:R-:W-:Y:S01]  /*1bd70*/  STL.64 [R1+0x758], R48 ;  /* 0x0007583001007387 */ /* 0x000fe20000100a00 */
[----:B------:R-:W-:-:S03]  /*1bd80*/  IMAD.WIDE R4, R252, 0x4, R68 ;  /* 0x00000004fc047825 */ /* 0x000fc600078e0244 */
[----:B------:R-:W-:Y:S04]  /*1bd90*/  STL.64 [R1+0x748], R14 ;  /* 0x0007480e01007387 */ /* 0x000fe80000100a00 */
[----:B------:R-:W-:Y:S04]  /*1bda0*/  STL.64 [R1+0x740], R12 ;  /* 0x0007400c01007387 */ /* 0x000fe80000100a00 */
[----:B------:R-:W-:Y:S04]  /*1bdb0*/  STL.64 [R1+0x738], R16 ;  /* 0x0007381001007387 */ /* 0x000fe80000100a00 */
[----:B------:R-:W-:Y:S04]  /*1bdc0*/  STL.64 [R1+0x730], R58 ;  /* 0x0007303a01007387 */ /* 0x000fe80000100a00 */
[----:B------:R-:W-:Y:S04]  /*1bdd0*/  STL.64 [R1+0x728], R60 ;  /* 0x0007283c01007387 */ /* 0x000fe80000100a00 */
[----:B------:R-:W-:Y:S01]  /*1bde0*/  STL.64 [R1+0x720], R62 ;  /* 0x0007203e01007387 */ /* 0x000fe20000100a00 */
[----:B-1----:R-:W-:-:S03]  /*1bdf0*/  IMAD.WIDE R46, R252, 0x4, R82 ;  /* 0x00000004fc2e7825 */ /* 0x002fc600078e0252 */
[----:B------:R-:W-:Y:S04]  /*1be00*/  STL.64 [R1+0x710], R52 ;  /* 0x0007103401007387 */ /* 0x000fe80000100a00 */
        /* <DEDUP_REMOVED lines=8> */
[----:B------:R-:W-:-:S03]  /*1be90*/  IMAD.WIDE R44, R252, 0x4, R98 ;  /* 0x00000004fc2c7825 */ /* 0x000fc600078e0262 */
        /* <DEDUP_REMOVED lines=19> */
[----:B------:R-:W-:Y:S04]  /*1bfd0*/  STL.64 [R1+0x658], R112 ;  /* 0x0006587001007387 */ /* 0x000fe80000100a00 */
[----:B------:R-:W-:Y:S01]  /*1bfe0*/  STL.64 [R1+0x648], R116 ;  /* 0x0006487401007387 */ /* 0x000fe20000100a00 */
[----:B------:R-:W-:-:S03]  /*1bff0*/  IMAD.WIDE R134, R252, 0x4, R134 ;  /* 0x00000004fc867825 */ /* 0x000fc600078e0286 */
        /* <DEDUP_REMOVED lines=78> */
[----:B------:R-:W2:Y:S01]  /*1c4e0*/  LDL.LU.64 R38, [R1+0x1a10] ;  /* 0x001a100001267983 */ /* 0x000ea20000300a00 */
[----:B------:R-:W-:-:S03]  /*1c4f0*/  IMAD.WIDE R20, R252, 0x4, R208 ;  /* 0x00000004fc147825 */ /* 0x000fc600078e02d0 */
[----:B------:R-:W3:Y:S01]  /*1c500*/  LDL.LU.64 R28, [R1+0x1a08] ;  /* 0x001a0800011c7983 */ /* 0x000ee20000300a00 */
[----:B------:R-:W-:-:S03]  /*1c510*/  IMAD.WIDE R114, R252, 0x4, R212 ;  /* 0x00000004fc727825 */ /* 0x000fc600078e02d4 */
[----:B------:R1:W-:Y:S01]  /*1c520*/  STL.64 [R1+0x4e8], R10 ;  /* 0x0004e80a01007387 */ /* 0x0003e20000100a00 */
[----:B------:R-:W-:-:S03]  /*1c530*/  IMAD.WIDE R82, R252, 0x4, R214 ;  /* 0x00000004fc527825 */ /* 0x000fc600078e02d6 */
[----:B------:R-:W4:Y:S01]  /*1c540*/  LDL.LU.64 R24, [R1+0x1a00] ;  /* 0x001a000001187983 */ /* 0x000f220000300a00 */
[----:B------:R-:W-:-:S03]  /*1c550*/  IMAD.WIDE R56, R252, 0x4, R216 ;  /* 0x00000004fc387825 */ /* 0x000fc600078e02d8 */
[----:B------:R-:W4:Y:S01]  /*1c560*/  LDL.LU.64 R22, [R1+0x19f8] ;  /* 0x0019f80001167983 */ /* 0x000f220000300a00 */
        /* <DEDUP_REMOVED lines=18> */
[----:B------:R4:W-:Y:S04]  /*1c690*/  STL.64 [R1+0x490], R162 ;  /* 0x000490a201007387 */ /* 0x0009e80000100a00 */
[----:B------:R-:W4:Y:S04]  /*1c6a0*/  LDL.64 R230, [R1+0x8c8] ;  /* 0x0008c80001e67983 */ /* 0x000f280000100a00 */
[----:B------:R-:W4:Y:S01]  /*1c6b0*/  LDL.64 R232, [R1+0x8d0] ;  /* 0x0008d00001e87983 */ /* 0x000f220000100a00 */
[----:B------:R-:W-:-:S03]  /*1c6c0*/  IMAD.WIDE R42, R252, 0x4, R234 ;  /* 0x00000004fc2a7825 */ /* 0x000fc600078e02ea */
[----:B------:R4:W-:Y:S01]  /*1c6d0*/  STL.64 [R1+0x488], R100 ;  /* 0x0004886401007387 */ /* 0x0009e20000100a00 */
[----:B-1----:R-:W-:-:S03]  /*1c6e0*/  IMAD.WIDE R10, R252, 0x4, R224 ;  /* 0x00000004fc0a7825 */ /* 0x002fc600078e02e0 */
[----:B------:R-:W-:Y:S01]  /*1c6f0*/  STL.64 [R1+0x480], R70 ;  /* 0x0004804601007387 */ /* 0x000fe20000100a00 */
[----:B------:R-:W-:-:S03]  /*1c700*/  IMAD.WIDE R36, R252, 0x4, R236 ;  /* 0x00000004fc247825 */ /* 0x000fc600078e02ec */
[----:B------:R-:W-:Y:S04]  /*1c710*/  STL.64 [R1+0x478], R54 ;  /* 0x0004783601007387 */ /* 0x000fe80000100a00 */
[----:B------:R-:W4:Y:S04]  /*1c720*/  LDL.64 R228, [R1+0x8c0] ;  /* 0x0008c00001e47983 */ /* 0x000f280000100a00 */
[----:B------:R-:W4:Y:S04]  /*1c730*/  LDL.64 R226, [R1+0x8b8] ;  /* 0x0008b80001e27983 */ /* 0x000f280000100a00 */
[----:B------:R-:W4:Y:S04]  /*1c740*/  LDL.64 R224, [R1+0x8b0] ;  /* 0x0008b00001e07983 */ /* 0x000f280000100a00 */
[----:B------:R-:W4:Y:S04]  /*1c750*/  LDL.64 R146, [R1+0x8a8] ;  /* 0x0008a80001927983 */ /* 0x000f280000100a00 */
[----:B------:R-:W4:Y:S04]  /*1c760*/  LDL.64 R130, [R1+0x8a0] ;  /* 0x0008a00001827983 */ /* 0x000f280000100a00 */
[----:B------:R-:W4:Y:S04]  /*1c770*/  LDL.64 R68, [R1+0x898] ;  /* 0x0008980001447983 */ /* 0x000f280000100a00 */
[----:B------:R-:W4:Y:S04]  /*1c780*/  LDL.64 R66, [R1+0x890] ;  /* 0x0008900001427983 */ /* 0x000f280000100a00 */
        /* <DEDUP_REMOVED lines=10> */
[----:B------:R-:W-:Y:S04]  /*1c830*/  STL.64 [R1+0x460], R26 ;  /* 0x0004601a01007387 */ /* 0x000fe80000100a00 */
[----:B------:R-:W4:Y:S04]  /*1c840*/  LDL.64 R208, [R1+0x850] ;  /* 0x0008500001d07983 */ /* 0x000f280000100a00 */
[----:B------:R-:W4:Y:S04]  /*1c850*/  LDL.64 R206, [R1+0x810] ;  /* 0x0008100001ce7983 */ /* 0x000f280000100a00 */
[----:B------:R-:W4:Y:S04]  /*1c860*/  LDL.64 R204, [R1+0x7d0] ;  /* 0x0007d00001cc7983 */ /* 0x000f280000100a00 */
[----:B------:R-:W4:Y:S04]  /*1c870*/  LDL.64 R98, [R1+0x790] ;  /* 0x0007900001627983 */ /* 0x000f280000100a00 */
[----:B------:R-:W4:Y:S01]  /*1c880*/  LDL.64 R84, [R1+0x750] ;  /* 0x0007500001547983 */ /* 0x000f220000100a00 */
[----:B--2---:R-:W-:-:S04]  /*1c890*/  IMAD.WIDE R38, R251, 0x4, R38 ;  /* 0x00000004fb267825 */ /* 0x004fc800078e0226 */
[C---:B---3--:R-:W-:Y:S01]  /*1c8a0*/  IMAD.WIDE R28, R251.reuse, 0x4, R28 ;  /* 0x00000004fb1c7825 */ /* 0x048fe200078e021c */
[----:B------:R-:W-:Y:S03]  /*1c8b0*/  STL.64 [R1+0x450], R38 ;  /* 0x0004502601007387 */ /* 0x000fe60000100a00 */
[C---:B----4-:R-:W-:Y:S01]  /*1c8c0*/  IMAD.WIDE R24, R251.reuse, 0x4, R24 ;  /* 0x00000004fb187825 */ /* 0x050fe200078e0218 */
[----:B------:R-:W-:Y:S03]  /*1c8d0*/  STL.64 [R1+0x448], R28 ;  /* 0x0004481c01007387 */ /* 0x000fe60000100a00 */
[----:B------:R-:W-:Y:S01]  /*1c8e0*/  IMAD.WIDE R22, R251, 0x4, R22 ;  /* 0x00000004fb167825 */ /* 0x000fe200078e0216 */
[----:B------:R-:W-:Y:S04]  /*1c8f0*/  STL.64 [R1+0x440], R24 ;  /* 0x0004401801007387 */ /* 0x000fe80000100a00 */
[----:B------:R-:W-:Y:S04]  /*1c900*/  STL.64 [R1+0x438], R22 ;  /* 0x0004381601007387 */ /* 0x000fe80000100a00 */
[----:B------:R-:W-:Y:S04]  /*1c910*/  LDGSTS.E [R244+0x70000], desc[UR8][R232.64], !P1 ;  /* 0x70000000e8f47fae */ /* 0x000fe8000c921848 */
        /* <DEDUP_REMOVED lines=8> */
[----:B------:R-:W2:Y:S04]  /*1c9a0*/  LDL.64 R146, [R1+0x848] ;  /* 0x0008480001927983 */ /* 0x000ea80000100a00 */
[----:B------:R-:W3:Y:S04]  /*1c9b0*/  LDL.64 R130, [R1+0x808] ;  /* 0x0008080001827983 */ /* 0x000ee80000100a00 */
[----:B------:R-:W-:Y:S04]  /*1c9c0*/  LDGSTS.E [R244+0x74008], desc[UR8][R222.64], !P4 ;  /* 0x74008000def47fae */ /* 0x000fe8000e121848 */
[----:B------:R-:W-:Y:S04]  /*1c9d0*/  LDGSTS.E [R244+0x78008], desc[UR8][R220.64], !P4 ;  /* 0x78008000dcf47fae */ /* 0x000fe8000e121848 */
[----:B------:R-:W-:Y:S04]  /*1c9e0*/  LDGSTS.E [R244+0x7c008], desc[UR8][R218.64], !P4 ;  /* 0x7c008000daf47fae */ /* 0x000fe8000e121848 */
[----:B------:R-:W-:Y:S04]  /*1c9f0*/  LDGSTS.E [R244+0x7000c], desc[UR8][R216.64], !P5 ;  /* 0x7000c000d8f47fae */ /* 0x000fe8000e921848 */
[----:B------:R-:W-:Y:S04]  /*1ca00*/  LDGSTS.E [R244+0x7400c], desc[UR8][R214.64], !P5 ;  /* 0x7400c000d6f47fae */ /* 0x000fe8000e921848 */
[----:B------:R-:W-:Y:S04]  /*1ca10*/  LDGSTS.E [R244+0x7800c], desc[UR8][R212.64], !P5 ;  /* 0x7800c000d4f47fae */ /* 0x000fe8000e921848 */
[----:B------:R1:W-:Y:S04]  /*1ca20*/  LDGSTS.E [R244+0x7c00c], desc[UR8][R210.64], !P5 ;  /* 0x7c00c000d2f47fae */ /* 0x0003e8000e921848 */
[----:B------:R-:W0:Y:S04]  /*1ca30*/  LDGDEPBAR ;  /* 0x00000000000079af */ /* 0x000e280000000000 */
[----:B------:R-:W-:Y:S04]  /*1ca40*/  LDGSTS.E [R250+-0x70000], desc[UR8][R208.64], P2 ;  /* 0x90000000d0fa7fae */ /* 0x000fe80009121848 */
[----:B------:R-:W-:Y:S01]  /*1ca50*/  LDGSTS.E [R250+-0x6fc00], desc[UR8][R206.64], P2 ;  /* 0x90400000cefa7fae */ /* 0x000fe20009121848 */
[----:B------:R-:W-:Y:S01]  /*1ca60*/  IMAD.WIDE R8, R252, 0x4, R8 ;  /* 0x00000004fc087825 */ /* 0x000fe200078e0208 */
[----:B-1----:R-:W1:Y:S02]  /*1ca70*/  LDC R210, c[0x0][0x230] ;  /* 0x00008c00ffd27b82 */ /* 0x002e640000000800 */
[----:B------:R-:W-:Y:S04]  /*1ca80*/  LDGSTS.E [R250+-0x6f800], desc[UR8][R204.64], P2 ;  /* 0x90800000ccfa7fae */ /* 0x000fe80009121848 */
[----:B------:R-:W-:Y:S02]  /*1ca90*/  LDGSTS.E [R250+-0x6f400], desc[UR8][R98.64], P2 ;  /* 0x90c0000062fa7fae */ /* 0x000fe40009121848 */
[----:B------:R-:W4:Y:S02]  /*1caa0*/  LDC R211, c[0x0][0x230] ;  /* 0x00008c00ffd37b82 */ /* 0x000f240000000800 */
[----:B------:R-:W-:Y:S04]  /*1cab0*/  LDGSTS.E [R250+-0x6f000], desc[UR8][R84.64], P2 ;  /* 0x9100000054fa7fae */ /* 0x000fe80009121848 */
[----:B------:R-:W-:Y:S04]  /*1cac0*/  LDGSTS.E [R250+-0x6ec00], desc[UR8][R52.64], P2 ;  /* 0x9140000034fa7fae */ /* 0x000fe80009121848 */
[----:B------:R-:W4:Y:S04]  /*1cad0*/  LDL.64 R68, [R1+0x7c8] ;  /* 0x0007c80001447983 */ /* 0x000f280000100a00 */
[----:B------:R-:W4:Y:S04]  /*1cae0*/  LDL.64 R66, [R1+0x788] ;  /* 0x0007880001427983 */ /* 0x000f280000100a00 */
[----:B------:R-:W4:Y:S04]  /*1caf0*/  LDL.64 R98, [R1+0x840] ;  /* 0x0008400001627983 */ /* 0x000f280000100a00 */
[----:B------:R-:W4:Y:S04]  /*1cb00*/  LDL.64 R52, [R1+0x800] ;  /* 0x0008000001347983 */ /* 0x000f280000100a00 */
[----:B------:R-:W-:Y:S04]  /*1cb10*/  LDGSTS.E [R250+-0x6e800], desc[UR8][R46.64], P2 ;  /* 0x918000002efa7fae */ /* 0x000fe80009121848 */
[----:B------:R-:W-:Y:S04]  /*1cb20*/  LDGSTS.E [R250+-0x6e400], desc[UR8][R44.64], P2 ;  /* 0x91c000002cfa7fae */ /* 0x000fe80009121848 */
[----:B------:R-:W-:Y:S04]  /*1cb30*/  LDGSTS.E [R250+-0x6e000], desc[UR8][R240.64], P2 ;  /* 0x92000000f0fa7fae */ /* 0x000fe80009121848 */
[----:B------:R-:W4:Y:S04]  /*1cb40*/  LDL.LU.64 R46, [R1+0x21c0] ;  /* 0x0021c000012e7983 */ /* 0x000f280000300a00 */
[----:B------:R-:W4:Y:S04]  /*1cb50*/  LDL.64 R84, [R1+0x7c0] ;  /* 0x0007c00001547983 */ /* 0x000f280000100a00 */
[----:B------:R-:W4:Y:S04]  /*1cb60*/  LDL.LU.64 R44, [R1+0x21b8] ;  /* 0x0021b800012c7983 */ /* 0x000f280000300a00 */
[----:B------:R-:W2:Y:S04]  /*1cb70*/  LDL.LU.64 R240, [R1+0x21b0] ;  /* 0x0021b00001f07983 */ /* 0x000ea80000300a00 */
[----:B------:R-:W-:Y:S04]  /*1cb80*/  LDGSTS.E [R250+-0x6dc00], desc[UR8][R248.64], P2 ;  /* 0x92400000f8fa7fae */ /* 0x000fe80009121848 */
[----:B------:R-:W-:Y:S04]  /*1cb90*/  LDGSTS.E [R250+-0x6d800], desc[UR8][R6.64], P2 ;  /* 0x9280000006fa7fae */ /* 0x000fe80009121848 */
[----:B------:R-:W-:Y:S04]  /*1cba0*/  LDGSTS.E [R250+-0x6d400], desc[UR8][R18.64], P2 ;  /* 0x92c0000012fa7fae */ /* 0x000fe80009121848 */
[----:B------:R-:W4:Y:S04]  /*1cbb0*/  LDL.LU.64 R248, [R1+0x21a8] ;  /* 0x0021a80001f87983 */ /* 0x000f280000300a00 */
[----:B------:R-:W4:Y:S04]  /*1cbc0*/  LDL.LU.64 R6, [R1+0x21a0] ;  /* 0x0021a00001067983 */ /* 0x000f280000300a00 */
[----:B------:R-:W4:Y:S04]  /*1cbd0*/  LDL.LU.64 R18, [R1+0x2198] ;  /* 0x0021980001127983 */ /* 0x000f280000300a00 */
[----:B------:R-:W-:Y:S04]  /*1cbe0*/  LDGSTS.E [R250+-0x6d000], desc[UR8][R32.64], P2 ;  /* 0x9300000020fa7fae */ /* 0x000fe80009121848 */
[----:B------:R1:W-:Y:S04]  /*1cbf0*/  LDGSTS.E [R250+-0x6cc00], desc[UR8][R194.64], P2 ;  /* 0x93400000c2fa7fae */ /* 0x0003e80009121848 */
[----:B------:R-:W-:Y:S04]  /*1cc00*/  LDGSTS.E [R250+-0x6c800], desc[UR8][R178.64], P2 ;  /* 0x93800000b2fa7fae */ /* 0x000fe80009121848 */
[----:B------:R1:W-:Y:S04]  /*1cc10*/  LDGSTS.E [R250+-0x6c400], desc[UR8][R162.64], P2 ;  /* 0x93c00000a2fa7fae */ /* 0x0003e80009121848 */
[----:B------:R-:W4:Y:S01]  /*1cc20*/  LDL.LU.64 R32, [R1+0x2190] ;  /* 0x0021900001207983 */ /* 0x000f220000300a00 */
[----:B-1----:R-:W1:Y:S08]  /*1cc30*/  LDC R194, c[0x0][0x230] ;  /* 0x00008c00ffc27b82 */ /* 0x002e700000000800 */
[----:B------:R-:W1:Y:S08]  /*1cc40*/  LDC R162, c[0x0][0x230] ;  /* 0x00008c00ffa27b82 */ /* 0x000e700000000800 */
[----:B------:R-:W1:Y:S01]  /*1cc50*/  LDC R163, c[0x0][0x230] ;  /* 0x00008c00ffa37b82 */ /* 0x000e620000000800 */
[----:B--2---:R2:W-:Y:S04]  /*1cc60*/  LDGSTS.E [R240+-0x6ff80], desc[UR8][R146.64], P2 ;  /* 0x9008000092f07fae */ /* 0x0045e80009121848 */
[----:B---3--:R3:W-:Y:S04]  /*1cc70*/  LDGSTS.E [R240+-0x6fb80], desc[UR8][R130.64], P2 ;  /* 0x9048000082f07fae */ /* 0x0087e80009121848 */
[----:B----4-:R-:W-:Y:S04]  /*1cc80*/  LDGSTS.E [R240+-0x6f780], desc[UR8][R68.64], P2 ;  /* 0x9088000044f07fae */ /* 0x010fe80009121848 */
[----:B------:R-:W-:Y:S01]  /*1cc90*/  LDGSTS.E [R240+-0x6f380], desc[UR8][R66.64], P2 ;  /* 0x90c8000042f07fae */ /* 0x000fe20009121848 */
[----:B--2---:R-:W2:Y:S03]  /*1cca0*/  LDC R146, c[0x0][0x230] ;  /* 0x00008c00ff927b82 */ /* 0x004ea60000000800 */
[----:B------:R-:W-:Y:S04]  /*1ccb0*/  LDGSTS.E [R240+-0x6ef80], desc[UR8][R14.64], P2 ;  /* 0x910800000ef07fae */ /* 0x000fe80009121848 */
[----:B------:R-:W-:Y:S01]  /*1ccc0*/  LDGSTS.E [R240+-0x6eb80], desc[UR8][R4.64], P2 ;  /* 0x9148000004f07fae */ /* 0x000fe20009121848 */
[----:B---3--:R-:W3:Y:S03]  /*1ccd0*/  LDC R130, c[0x0][0x230] ;  /* 0x00008c00ff827b82 */ /* 0x008ee60000000800 */
[----:B------:R-:W-:Y:S04]  /*1cce0*/  LDGSTS.E [R240+-0x6e780], desc[UR8][R242.64], P2 ;  /* 0x91880000f2f07fae */ /* 0x000fe80009121848 */
[----:B------:R-:W-:Y:S04]  /*1ccf0*/  LDGSTS.E [R240+-0x6e380], desc[UR8][R2.64], P2 ;  /* 0x91c8000002f07fae */ /* 0x000fe80009121848 */
[----:B------:R-:W-:Y:S04]  /*1cd00*/  LDGSTS.E [R240+-0x6df80], desc[UR8][R116.64], P2 ;  /* 0x9208000074f07fae */ /* 0x000fe80009121848 */
[----:B------:R-:W-:Y:S04]  /*1cd10*/  LDGSTS.E [R240+-0x6db80], desc[UR8][R132.64], P2 ;  /* 0x9248000084f07fae */ /* 0x000fe80009121848 */
[----:B------:R-:W-:Y:S04]  /*1cd20*/  LDGSTS.E [R240+-0x6d780], desc[UR8][R148.64], P2 ;  /* 0x9288000094f07fae */ /* 0x000fe80009121848 */
[----:B------:R4:W-:Y:S04]  /*1cd30*/  LDGSTS.E [R240+-0x6d380], desc[UR8][R164.64], P2 ;  /* 0x92c80000a4f07fae */ /* 0x0009e80009121848 */
[----:B------:R-:W-:Y:S04]  /*1cd40*/  LDGSTS.E [R240+-0x6cf80], desc[UR8][R180.64], P2 ;  /* 0x93080000b4f07fae */ /* 0x000fe80009121848 */
[----:B------:R-:W-:Y:S04]  /*1cd50*/  LDGSTS.E [R240+-0x6cb80], desc[UR8][R196.64], P2 ;  /* 0x93480000c4f07fae */ /* 0x000fe80009121848 */
[----:B------:R-:W2:Y:S04]  /*1cd60*/  LDL.64 R68, [R1+0x838] ;  /* 0x0008380001447983 */ /* 0x000ea80000100a00 */
[----:B------:R-:W2:Y:S01]  /*1cd70*/  LDL.64 R66, [R1+0x7f8] ;  /* 0x0007f80001427983 */ /* 0x000ea20000100a00 */
[----:B---3--:R-:W-:Y:S01]  /*1cd80*/  VIADD R130, R130, 0xfffffe97 ;  /* 0xfffffe9782827836 */ /* 0x008fe20000000000 */
[----:B----4-:R-:W3:Y:S02]  /*1cd90*/  LDC R164, c[0x0][0x230] ;  /* 0x00008c00ffa47b82 */ /* 0x010ee40000000800 */
[----:B------:R-:W-:Y:S04]  /*1cda0*/  LDGSTS.E [R240+-0x6c780], desc[UR8][R114.64], P2 ;  /* 0x9388000072f07fae */ /* 0x000fe80009121848 */
[----:B------:R-:W4:Y:S01]  /*1cdb0*/  LDL.LU.64 R14, [R1+0x2188] ;  /* 0x00218800010e7983 */ /* 0x000f220000300a00 */
[----:B--2---:R-:W-:Y:S01]  /*1cdc0*/  VIADD R146, R146, 0xfffffe95 ;  /* 0xfffffe9592927836 */ /* 0x004fe20000000000 */
[----:B------:R-:W2:Y:S02]  /*1cdd0*/  LDC R165, c[0x0][0x230] ;  /* 0x00008c00ffa57b82 */ /* 0x000ea40000000800 */
[----:B------:R1:W-:Y:S04]  /*1cde0*/  LDGSTS.E [R240+-0x6c380], desc[UR8][R100.64], P2 ;  /* 0x93c8000064f07fae */ /* 0x0003e80009121848 */
[----:B------:R-:W3:Y:S04]  /*1cdf0*/  LDL.LU.64 R4, [R1+0x2180] ;  /* 0x0021800001047983 */ /* 0x000ee80000300a00 */
[----:B------:R1:W-:Y:S04]  /*1ce00*/  LDGSTS.E [R245+-0x6ff00], desc[UR8][R98.64], P2 ;  /* 0x9010000062f57fae */ /* 0x0003e80009121848 */
[----:B------:R-:W2:Y:S01]  /*1ce10*/  LDL.LU.64 R242, [R1+0x2178] ;  /* 0x0021780001f27983 */ /* 0x000ea20000300a00 */
[----:B-1----:R-:W1:Y:S03]  /*1ce20*/  LDC R100, c[0x0][0x230] ;  /* 0x00008c00ff647b82 */ /* 0x002e660000000800 */
[----:B------:R-:W-:Y:S04]  /*1ce30*/  LDGSTS.E [R245+-0x6fb00], desc[UR8][R52.64], P2 ;  /* 0x9050000034f57fae */ /* 0x000fe80009121848 */
[----:B------:R-:W4:Y:S01]  /*1ce40*/  LDL.LU.64 R2, [R1+0x2170] ;  /* 0x0021700001027983 */ /* 0x000f220000300a00 */
[----:B------:R-:W1:Y:S03]  /*1ce50*/  LDC R98, c[0x0][0x230] ;  /* 0x00008c00ff627b82 */ /* 0x000e660000000800 */
[----:B------:R-:W-:Y:S04]  /*1ce60*/  LDGSTS.E [R245+-0x6f700], desc[UR8][R84.64], P2 ;  /* 0x9090000054f57fae */ /* 0x000fe80009121848 */
[----:B------:R-:W3:Y:S01]  /*1ce70*/  LDL.64 R52, [R1+0x830] ;  /* 0x0008300001347983 */ /* 0x000ee20000100a00 */
[----:B------:R-:W1:Y:S03]  /*1ce80*/  LDC R99, c[0x0][0x230] ;  /* 0x00008c00ff637b82 */ /* 0x000e660000000800 */
[----:B------:R-:W-:Y:S04]  /*1ce90*/  LDGSTS.E [R245+-0x6f300], desc[UR8][R18.64], P2 ;  /* 0x90d0000012f57fae */ /* 0x000fe80009121848 */
[----:B------:R-:W-:Y:S01]  /*1cea0*/  LDGSTS.E [R245+-0x6ef00], desc[UR8][R12.64], P2 ;  /* 0x911000000cf57fae */ /* 0x000fe20009121848 */
[----:B------:R-:W1:Y:S03]  /*1ceb0*/  LDC R101, c[0x0][0x230] ;  /* 0x00008c00ff657b82 */ /* 0x000e660000000800 */
[----:B------:R-:W-:Y:S04]  /*1cec0*/  LDGSTS.E [R245+-0x6eb00], desc[UR8][R246.64], P2 ;  /* 0x91500000f6f57fae */ /* 0x000fe80009121848 */
[----:B------:R-:W2:Y:S04]  /*1ced0*/  LDL.LU.64 R18, [R1+0x2168] ;  /* 0x0021680001127983 */ /* 0x000ea80000300a00 */
[----:B------:R-:W2:Y:S04]  /*1cee0*/  LDL.LU.64 R12, [R1+0x2160] ;  /* 0x00216000010c7983 */ /* 0x000ea80000300a00 */
[----:B------:R-:W4:Y:S04]  /*1cef0*/  LDL.LU.64 R246, [R1+0x2158] ;  /* 0x0021580001f67983 */ /* 0x000f280000300a00 */
        /* <DEDUP_REMOVED lines=8> */
[----:B------:R1:W-:Y:S04]  /*1cf80*/  LDGSTS.E [R245+-0x6c700], desc[UR8][R82.64], P2 ;  /* 0x9390000052f57fae */ /* 0x0003e80009121848 */
[----:B------:R-:W-:Y:S01]  /*1cf90*/  LDGSTS.E [R245+-0x6c300], desc[UR8][R70.64], P2 ;  /* 0x93d0000046f57fae */ /* 0x000fe20009121848 */
[----:B-1----:R-:W1:Y:S03]  /*1cfa0*/  LDC R82, c[0x0][0x230] ;  /* 0x00008c00ff527b82 */ /* 0x002e660000000800 */
[----:B----4-:R-:W-:Y:S04]  /*1cfb0*/  LDGSTS.E [R246+-0x6fe80], desc[UR8][R68.64], P2 ;  /* 0x9018000044f67fae */ /* 0x010fe80009121848 */
[----:B------:R-:W-:Y:S04]  /*1cfc0*/  LDGSTS.E [R246+-0x6fa80], desc[UR8][R66.64], P2 ;  /* 0x9058000042f67fae */ /* 0x000fe80009121848 */
[----:B------:R-:W-:Y:S04]  /*1cfd0*/  LDGSTS.E [R246+-0x6f680], desc[UR8][R2.64], P2 ;  /* 0x9098000002f67fae */ /* 0x000fe80009121848 */
[----:B------:R-:W-:Y:S04]  /*1cfe0*/  LDGSTS.E [R246+-0x6f280], desc[UR8][R6.64], P2 ;  /* 0x90d8000006f67fae */ /* 0x000fe80009121848 */
[----:B------:R-:W-:Y:S04]  /*1cff0*/  LDGSTS.E [R246+-0x6ee80], desc[UR8][R16.64], P2 ;  /* 0x9118000010f67fae */ /* 0x000fe80009121848 */
[----:B------:R-:W4:Y:S04]  /*1d000*/  LDL.LU.64 R2, [R1+0x2150] ;  /* 0x0021500001027983 */ /* 0x000f280000300a00 */
[----:B------:R-:W2:Y:S04]  /*1d010*/  LDL.LU.64 R6, [R1+0x2148] ;  /* 0x0021480001067983 */ /* 0x000ea80000300a00 */
        /* <DEDUP_REMOVED lines=11> */
[----:B---3--:R-:W-:Y:S04]  /*1d0d0*/  LDGSTS.E [R247+-0x6fe00], desc[UR8][R52.64], P2 ;  /* 0x9020000034f77fae */ /* 0x008fe80009121848 */
[----:B------:R-:W3:Y:S04]  /*1d0e0*/  LDL.LU.64 R16, [R1+0x2140] ;  /* 0x0021400001107983 */ /* 0x000ee80000300a00 */
[----:B--2---:R-:W-:Y:S04]  /*1d0f0*/  LDGSTS.E [R247+-0x6fa00], desc[UR8][R6.64], P2 ;  /* 0x9060000006f77fae */ /* 0x004fe80009121848 */
[----:B------:R-:W-:Y:S04]  /*1d100*/  LDGSTS.E [R247+-0x6f600], desc[UR8][R242.64], P2 ;  /* 0x90a00000f2f77fae */ /* 0x000fe80009121848 */
[----:B------:R-:W-:Y:S04]  /*1d110*/  LDGSTS.E [R247+-0x6f200], desc[UR8][R248.64], P2 ;  /* 0x90e00000f8f77fae */ /* 0x000fe80009121848 */
[----:B------:R-:W2:Y:S04]  /*1d120*/  LDL.LU.64 R6, [R1+0x2138] ;  /* 0x0021380001067983 */ /* 0x000ea80000300a00 */
[----:B------:R-:W4:Y:S04]  /*1d130*/  LDL.LU.64 R242, [R1+0x2130] ;  /* 0x0021300001f27983 */ /* 0x000f280000300a00 */
[----:B------:R-:W4:Y:S04]  /*1d140*/  LDL.LU.64 R248, [R1+0x2128] ;  /* 0x0021280001f87983 */ /* 0x000f280000300a00 */
[----:B------:R-:W-:Y:S04]  /*1d150*/  LDGSTS.E [R247+-0x6ee00], desc[UR8][R58.64], P2 ;  /* 0x912000003af77fae */ /* 0x000fe80009121848 */
[----:B------:R1:W-:Y:S04]  /*1d160*/  LDGSTS.E [R247+-0x6ea00], desc[UR8][R74.64], P2 ;  /* 0x916000004af77fae */ /* 0x0003e80009121848 */
[----:B------:R1:W-:Y:S04]  /*1d170*/  LDGSTS.E [R247+-0x6e600], desc[UR8][R90.64], P2 ;  /* 0x91a000005af77fae */ /* 0x0003e80009121848 */
[----:B------:R-:W-:Y:S04]  /*1d180*/  LDGSTS.E [R247+-0x6e200], desc[UR8][R106.64], P2 ;  /* 0x91e000006af77fae */ /* 0x000fe80009121848 */
[----:B------:R3:W-:Y:S01]  /*1d190*/  LDGSTS.E [R247+-0x6de00], desc[UR8][R122.64], P2 ;  /* 0x922000007af77fae */ /* 0x0007e20009121848 */
[----:B-1----:R-:W1:Y:S03]  /*1d1a0*/  LDC R74, c[0x0][0x230] ;  /* 0x00008c00ff4a7b82 */ /* 0x002e660000000800 */
[----:B------:R1:W-:Y:S04]  /*1d1b0*/  LDGSTS.E [R247+-0x6da00], desc[UR8][R138.64], P2 ;  /* 0x926000008af77fae */ /* 0x0003e80009121848 */
[----:B------:R-:W-:Y:S01]  /*1d1c0*/  LDGSTS.E [R247+-0x6d600], desc[UR8][R154.64], P2 ;  /* 0x92a000009af77fae */ /* 0x000fe20009121848 */
[----:B------:R-:W1:Y:S03]  /*1d1d0*/  LDC R90, c[0x0][0x230] ;  /* 0x00008c00ff5a7b82 */ /* 0x000e660000000800 */
[----:B------:R-:W-:Y:S04]  /*1d1e0*/  LDGSTS.E [R247+-0x6d200], desc[UR8][R170.64], P2 ;  /* 0x92e00000aaf77fae */ /* 0x000fe80009121848 */
[----:B------:R-:W-:Y:S01]  /*1d1f0*/  LDGSTS.E [R247+-0x6ce00], desc[UR8][R186.64], P2 ;  /* 0x93200000baf77fae */ /* 0x000fe20009121848 */
[----:B------:R-:W-:Y:S01]  /*1d200*/  VIADD R82, R82, 0xfffffe99 ;  /* 0xfffffe9952527836 */ /* 0x000fe20000000000 */
[----:B---3--:R-:W3:Y:S02]  /*1d210*/  LDC R122, c[0x0][0x230] ;  /* 0x00008c00ff7a7b82 */ /* 0x008ee40000000800 */
[----:B------:R-:W-:Y:S04]  /*1d220*/  LDGSTS.E [R247+-0x6ca00], desc[UR8][R202.64], P2 ;  /* 0x93600000caf77fae */ /* 0x000fe80009121848 */
[----:B------:R1:W-:Y:S04]  /*1d230*/  LDGSTS.E [R247+-0x6c600], desc[UR8][R50.64], P2 ;  /* 0x93a0000032f77fae */ /* 0x0003e80009121848 */
[----:B------:R1:W-:Y:S02]  /*1d240*/  STL.64 [R1+0x1f68], R246 ;  /* 0x001f68f601007387 */ /* 0x0003e40000100a00 */
[----:B-1----:R-:W-:Y:S01]  /*1d250*/  IADD3 R74, R74, -0x166, RZ ;  /* 0xfffffe9a4a4a7810 */ /* 0x002fe20007ffe0ff */
[----:B------:R-:W-:Y:S01]  /*1d260*/  VIADD R98, R98, 0xfffffef7 ;  /* 0xfffffef762627836 */ /* 0x000fe20000000000 */
[----:B------:R-:W1:Y:S01]  /*1d270*/  LDC R138, c[0x0][0x230] ;  /* 0x00008c00ff8a7b82 */ /* 0x000e620000000800 */
[----:B------:R-:W-:Y:S07]  /*1d280*/  LDGSTS.E [R247+-0x6c200], desc[UR8][R42.64], P2 ;  /* 0x93e000002af77fae */ /* 0x000fee0009121848 */
[----:B------:R-:W1:Y:S01]  /*1d290*/  LDC R51, c[0x0][0x230] ;  /* 0x00008c00ff337b82 */ /* 0x000e620000000800 */
[----:B------:R-:W2:Y:S07]  /*1d2a0*/  LDL.LU.64 R246, [R1+0x4e8] ;  /* 0x0004e80001f67983 */ /* 0x000eae0000300a00 */
[----:B------:R-:W1:Y:S01]  /*1d2b0*/  LDC R50, c[0x0][0x230] ;  /* 0x00008c00ff327b82 */ /* 0x000e620000000800 */
[----:B------:R-:W-:-:S02]  /*1d2c0*/  IADD3 R90, R90, -0x168, RZ ;  /* 0xfffffe985a5a7810 */ /* 0x000fc40007ffe0ff */
[----:B---3--:R-:W-:-:S05]  /*1d2d0*/  IADD3 R122, R122, -0x14c, RZ ;  /* 0xfffffeb47a7a7810 */ /* 0x008fca0007ffe0ff */
[----:B------:R-:W3:Y:S01]  /*1d2e0*/  LDC R154, c[0x0][0x230] ;  /* 0x00008c00ff9a7b82 */ /* 0x000ee20000000800 */
[----:B------:R-:W-:-:S07]  /*1d2f0*/  VIADD R162, R162, 0xfffffef3 ;  /* 0xfffffef3a2a27836 */ /* 0x000fce0000000000 */
[----:B------:R-:W3:Y:S08]  /*1d300*/  LDC R186, c[0x0][0x230] ;  /* 0x00008c00ffba7b82 */ /* 0x000ef00000000800 */
[----:B------:R-:W3:Y:S01]  /*1d310*/  LDC R202, c[0x0][0x230] ;  /* 0x00008c00ffca7b82 */ /* 0x000ee20000000800 */
        /* <DEDUP_REMOVED lines=13> */
[----:B------:R-:W4:Y:S04]  /*1d3f0*/  LDL.LU.64 R242, [R1+0x2120] ;  /* 0x0021200001f27983 */ /* 0x000f280000300a00 */
[----:B------:R-:W3:Y:S04]  /*1d400*/  LDL.LU.64 R2, [R1+0x2118] ;  /* 0x0021180001027983 */ /* 0x000ee80000300a00 */
[----:B------:R-:W3:Y:S04]  /*1d410*/  LDL.LU.64 R4, [R1+0x2110] ;  /* 0x0021100001047983 */ /* 0x000ee80000300a00 */
[----:B--2---:R-:W-:Y:S04]  /*1d420*/  LDGSTS.E [R248+-0x6c980], desc[UR8][R246.64], P2 ;  /* 0x93680000f6f87fae */ /* 0x004fe80009121848 */
        /* <DEDUP_REMOVED lines=15> */
[----:B------:R-:W2:Y:S04]  /*1d520*/  LDL.LU.64 R6, [R1+0x2108] ;  /* 0x0021080001067983 */ /* 0x000ea80000300a00 */
[----:B------:R-:W-:Y:S04]  /*1d530*/  LDGSTS.E [R249+-0x6c900], desc[UR8][R34.64], P2 ;  /* 0x9370000022f97fae */ /* 0x000fe80009121848 */
[----:B------:R-:W3:Y:S04]  /*1d540*/  LDL.LU.64 R12, [R1+0x2100] ;  /* 0x00210000010c7983 */ /* 0x000ee80000300a00 */
[----:B------:R-:W-:Y:S04]  /*1d550*/  LDGSTS.E [R249+-0x6c500], desc[UR8][R30.64], P2 ;  /* 0x93b000001ef97fae */ /* 0x000fe80009121848 */
[----:B------:R-:W2:Y:S04]  /*1d560*/  LDL.LU.64 R14, [R1+0x20f8] ;  /* 0x0020f800010e7983 */ /* 0x000ea80000300a00 */
[----:B------:R-:W-:Y:S04]  /*1d570*/  LDGSTS.E [R249+-0x6c100], desc[UR8][R26.64], P2 ;  /* 0x93f000001af97fae */ /* 0x000fe80009121848 */
[----:B------:R-:W-:Y:S04]  /*1d580*/  STL.64 [R1+0x1e68], R248 ;  /* 0x001e68f801007387 */ /* 0x000fe80000100a00 */
[----:B------:R-:W-:Y:S04]  /*1d590*/  LDGSTS.E [R0+-0x6fc80], desc[UR8][R16.64], P2 ;  /* 0x9038000010007fae */ /* 0x000fe80009121848 */
[----:B------:R-:W-:Y:S04]  /*1d5a0*/  LDGSTS.E [R0+-0x6f880], desc[UR8][R18.64], P2 ;  /* 0x9078000012007fae */ /* 0x000fe80009121848 */
[----:B------:R-:W-:Y:S04]  /*1d5b0*/  LDGSTS.E [R0+-0x6f480], desc[UR8][R32.64], P2 ;  /* 0x90b8000020007fae */ /* 0x000fe80009121848 */
[----:B------:R-:W3:Y:S04]  /*1d5c0*/  LDL.LU.64 R16, [R1+0x20f0] ;  /* 0x0020f00001107983 */ /* 0x000ee80000300a00 */
[----:B------:R-:W2:Y:S04]  /*1d5d0*/  LDL.LU.64 R18, [R1+0x20e8] ;  /* 0x0020e80001127983 */ /* 0x000ea80000300a00 */
[----:B------:R-:W3:Y:S04]  /*1d5e0*/  LDL.LU.64 R32, [R1+0x19f0] ;  /* 0x0019f00001207983 */ /* 0x000ee80000300a00 */
[----:B------:R-:W2:Y:S04]  /*1d5f0*/  LDL.LU.64 R30, [R1+0x19e8] ;  /* 0x0019e800011e7983 */ /* 0x000ea80000300a00 */
[----:B------:R-:W2:Y:S04]  /*1d600*/  LDL.LU.64 R26, [R1+0x19e0] ;  /* 0x0019e000011a7983 */ /* 0x000ea80000300a00 */
[----:B------:R-:W2:Y:S04]  /*1d610*/  LDL.LU.64 R34, [R1+0x19d8] ;  /* 0x0019d80001227983 */ /* 0x000ea80000300a00 */
[----:B------:R1:W-:Y:S04]  /*1d620*/  LDGSTS.E [R0+-0x6f080], desc[UR8][R48.64], P2 ;  /* 0x90f8000030007fae */ /* 0x0003e80009121848 */
[----:B------:R-:W-:Y:S04]  /*1d630*/  LDGSTS.E [R0+-0x6ec80], desc[UR8][R64.64], P2 ;  /* 0x9138000040007fae */ /* 0x000fe80009121848 */
[----:B------:R-:W-:Y:S04]  /*1d640*/  LDGSTS.E [R0+-0x6e880], desc[UR8][R80.64], P2 ;  /* 0x9178000050007fae */ /* 0x000fe80009121848 */
[----:B------:R-:W-:Y:S01]  /*1d650*/  LDGSTS.E [R0+-0x6e480], desc[UR8][R96.64], P2 ;  /* 0x91b8000060007fae */ /* 0x000fe20009121848 */
[----:B-1----:R-:W1:Y:S03]  /*1d660*/  LDC R48, c[0x0][0x230] ;  /* 0x00008c00ff307b82 */ /* 0x002e660000000800 */
[----:B------:R-:W-:Y:S04]  /*1d670*/  LDGSTS.E [R0+-0x6e080], desc[UR8][R112.64], P2 ;  /* 0x91f8000070007fae */ /* 0x000fe80009121848 */
[----:B------:R-:W-:Y:S01]  /*1d680*/  LDGSTS.E [R0+-0x6dc80], desc[UR8][R128.64], P2 ;  /* 0x9238000080007fae */ /* 0x000fe20009121848 */
[----:B------:R-:W1:Y:S03]  /*1d690*/  LDC R49, c[0x0][0x230] ;  /* 0x00008c00ff317b82 */ /* 0x000e660000000800 */
[----:B------:R-:W-:Y:S04]  /*1d6a0*/  LDGSTS.E [R0+-0x6d880], desc[UR8][R144.64], P2 ;  /* 0x9278000090007fae */ /* 0x000fe80009121848 */
[----:B------:R-:W-:Y:S04]  /*1d6b0*/  LDGSTS.E [R0+-0x6d480], desc[UR8][R160.64], P2 ;  /* 0x92b80000a0007fae */ /* 0x000fe80009121848 */
[----:B------:R-:W-:Y:S04]  /*1d6c0*/  LDGSTS.E [R0+-0x6d080], desc[UR8][R176.64], P2 ;  /* 0x92f80000b0007fae */ /* 0x000fe80009121848 */
[----:B------:R-:W-:Y:S04]  /*1d6d0*/  LDGSTS.E [R0+-0x6cc80], desc[UR8][R192.64], P2 ;  /* 0x93380000c0007fae */ /* 0x000fe80009121848 */
[----:B------:R1:W-:Y:S04]  /*1d6e0*/  LDGSTS.E [R0+-0x6c880], desc[UR8][R20.64], P2 ;  /* 0x9378000014007fae */ /* 0x0003e80009121848 */
[----:B------:R-:W-:Y:S04]  /*1d6f0*/  LDGSTS.E [R0+-0x6c480], desc[UR8][R10.64], P2 ;  /* 0x93b800000a007fae */ /* 0x000fe80009121848 */
[----:B------:R-:W-:Y:S04]  /*1d700*/  LDGSTS.E [R0+-0x6c080], desc[UR8][R8.64], P2 ;  /* 0x93f8000008007fae */ /* 0x000fe80009121848 */
[----:B------:R-:W0:Y:S01]  /*1d710*/  LDGDEPBAR ;  /* 0x00000000000079af */ /* 0x000e220000000000 */
[----:B-1----:R-:W1:Y:S01]  /*1d720*/  LDC R21, c[0x0][0x230] ;  /* 0x00008c00ff157b82 */ /* 0x002e620000000800 */
[----:B----4-:R-:W-:-:S07]  /*1d730*/  VIADD R37, R243, 0x100000 ;  /* 0x00100000f3257836 */ /* 0x010fce0000000000 */
[----:B------:R-:W-:Y:S01]  /*1d740*/  BAR.SYNC.DEFER_BLOCKING 0x0 ;  /* 0x0000000000007b1d */ /* 0x000fe20000010000 */
[----:B------:R-:W-:-:S05]  /*1d750*/  IADD3 R20, R243, 0x100000, RZ ;  /* 0x00100000f3147810 */ /* 0x000fca0007ffe0ff */
[----:B------:R-:W-:Y:S01]  /*1d760*/  @!PT LDS RZ, [RZ] ;  /* 0x00000000fffff984 */ /* 0x000fe20000000800 */
[----:B------:R-:W-:Y:S01]  /*1d770*/  @!PT LDS RZ, [RZ] ;  /* 0x00000000fffff984 */ /* 0x000fe20000000800 */
[----:B------:R-:W-:Y:S01]  /*1d780*/  @!PT LDS RZ, [RZ] ;  /* 0x00000000fffff984 */ /* 0x000fe20000000800 */
[----:B------:R-:W-:Y:S04]  /*1d790*/  LDGSTS.E [R37+-0x80000], desc[UR8][R38.64], !P6 ;  /* 0x8000000026257fae */ /* 0x000fe8000f121848 */
[----:B------:R1:W-:Y:S04]  /*1d7a0*/  LDGSTS.E [R20+-0x7c000], desc[UR8][R28.64], !P6 ;  /* 0x840000001c147fae */ /* 0x0003e8000f121848 */
[----:B------:R-:W4:Y:S01]  /*1d7b0*/  LDL.LU.64 R38, [R1+0x19d0] ;  /* 0x0019d00001267983 */ /* 0x000f220000300a00 */
[----:B-1----:R-:W-:Y:S01]  /*1d7c0*/  VIADD R20, R21, 0xfffffefe ;  /* 0xfffffefe15147836 */ /* 0x002fe20000000000 */
[----:B------:R-:W-:-:S02]  /*1d7d0*/  IADD3 R21, R243, 0x100000, RZ ;  /* 0x00100000f3157810 */ /* 0x000fc40007ffe0ff */
[----:B------:R-:W4:Y:S02]  /*1d7e0*/  LDL.LU.64 R36, [R1+0x19c8] ;  /* 0x0019c80001247983 */ /* 0x000f240000300a00 */
[----:B------:R-:W-:Y:S01]  /*1d7f0*/  ISETP.GE.U32.AND P0, PT, R20, 0x7ffffe7f, PT ;  /* 0x7ffffe7f1400780c */ /* 0x000fe20003f06070 */
[C---:B------:R-:W-:Y:S01]  /*1d800*/  VIADD R20, R243.reuse, 0x100000 ;  /* 0x00100000f3147836 */ /* 0x040fe20000000000 */
[----:B------:R-:W4:Y:S04]  /*1d810*/  LDL.LU.64 R40, [R1+0x19c0] ;  /* 0x0019c00001287983 */ /* 0x000f280000300a00 */
[----:B------:R1:W-:Y:S04]  /*1d820*/  LDGSTS.E [R21+-0x78000], desc[UR8][R24.64], !P6 ;  /* 0x8800000018157fae */ /* 0x0003e8000f121848 */
[----:B------:R1:W-:Y:S04]  /*1d830*/  LDGSTS.E [R20+-0x74000], desc[UR8][R22.64], !P6 ;  /* 0x8c00000016147fae */ /* 0x0003e8000f121848 */
[----:B------:R-:W4:Y:S01]  /*1d840*/  LDL.LU.64 R28, [R1+0x19b8] ;  /* 0x0019b800011c7983 */ /* 0x000f220000300a00 */
[----:B-1----:R-:W1:Y:S01]  /*1d850*/  LDC R21, c[0x0][0x230] ;  /* 0x00008c00ff157b82 */ /* 0x002e620000000800 */
[C---:B------:R-:W-:Y:S01]  /*1d860*/  VIADD R23, R243.reuse, 0x100000 ;  /* 0x00100000f3177836 */ /* 0x040fe20000000000 */
[----:B------:R-:W-:-:S06]  /*1d870*/  IADD3 R22, R243, 0x100000, RZ ;  /* 0x00100000f3167810 */ /* 0x000fcc0007ffe0ff */
[----:B------:R-:W4:Y:S01]  /*1d880*/  LDC R25, c[0x0][0x230] ;  /* 0x00008c00ff197b82 */ /* 0x000f220000000800 */
[----:B---3--:R-:W-:-:S04]  /*1d890*/  IMAD.WIDE R32, R251, 0x4, R32 ;  /* 0x00000004fb207825 */ /* 0x008fc800078e0220 */
[C---:B--2---:R-:W-:Y:S01]  /*1d8a0*/  IMAD.WIDE R30, R251.reuse, 0x4, R30 ;  /* 0x00000004fb1e7825 */ /* 0x044fe200078e021e */
[----:B------:R2:W-:Y:S03]  /*1d8b0*/  STL.64 [R1+0x430], R32 ;  /* 0x0004302001007387 */ /* 0x0005e60000100a00 */
[C---:B------:R-:W-:Y:S01]  /*1d8c0*/  IMAD.WIDE R26, R251.reuse, 0x4, R26 ;  /* 0x00000004fb1a7825 */ /* 0x040fe200078e021a */
[----:B------:R3:W-:Y:S03]  /*1d8d0*/  STL.64 [R1+0x428], R30 ;  /* 0x0004281e01007387 */ /* 0x0007e60000100a00 */
[----:B------:R-:W-:Y:S01]  /*1d8e0*/  IMAD.WIDE R42, R251, 0x4, R34 ;  /* 0x00000004fb2a7825 */ /* 0x000fe200078e0222 */
[----:B------:R-:W-:Y:S04]  /*1d8f0*/  LDGSTS.E [R23+-0x7fffc], desc[UR8][R32.64], !P0 ;  /* 0x8000400020177fae */ /* 0x000fe8000c121848 */
[----:B------:R1:W-:Y:S04]  /*1d900*/  STL.64 [R1+0x420], R26 ;  /* 0x0004201a01007387 */ /* 0x0003e80000100a00 */
[----:B------:R-:W-:Y:S04]  /*1d910*/  LDGSTS.E [R22+-0x7bffc], desc[UR8][R30.64], !P0 ;  /* 0x840040001e167fae */ /* 0x000fe8000c121848 */
[----:B--2---:R-:W2:Y:S04]  /*1d920*/  LDL.LU.64 R32, [R1+0x19b0] ;  /* 0x0019b00001207983 */ /* 0x004ea80000300a00 */
[----:B------:R4:W-:Y:S04]  /*1d930*/  STL.64 [R1+0x418], R42 ;  /* 0x0004182a01007387 */ /* 0x0009e80000100a00 */
[----:B---3--:R-:W3:Y:S04]  /*1d940*/  LDL.LU.64 R30, [R1+0x19a8] ;  /* 0x0019a800011e7983 */ /* 0x008ee80000300a00 */
[----:B------:R-:W3:Y:S04]  /*1d950*/  LDL.LU.64 R44, [R1+0x19a0] ;  /* 0x0019a000012c7983 */ /* 0x000ee80000300a00 */
[----:B------:R-:W3:Y:S01]  /*1d960*/  LDL.LU.64 R34, [R1+0x1998] ;  /* 0x0019980001227983 */ /* 0x000ee20000300a00 */
[----:B-1----:R-:W-:Y:S01]  /*1d970*/  IADD3 R24, R21, -0x103, RZ ;  /* 0xfffffefd15187810 */ /* 0x002fe20007ffe0ff */
[----:B------:R-:W-:-:S05]  /*1d980*/  VIADD R21, R243, 0x100000 ;  /* 0x00100000f3157836 */ /* 0x000fca0000000000 */
[----:B------:R1:W-:Y:S01]  /*1d990*/  LDGSTS.E [R21+-0x77ffc], desc[UR8][R26.64], !P0 ;  /* 0x880040001a157fae */ /* 0x0003e2000c121848 */
[----:B------:R-:W-:-:S03]  /*1d9a0*/  ISETP.GE.U32.AND P1, PT, R24, 0x7ffffe7e, PT ;  /* 0x7ffffe7e1800780c */ /* 0x000fc60003f26070 */
[----:B------:R4:W-:Y:S01]  /*1d9b0*/  LDGSTS.E [R20+-0x73ffc], desc[UR8][R42.64], !P0 ;  /* 0x8c0040002a147fae */ /* 0x0009e2000c121848 */
[----:B-1----:R-:W1:Y:S08]  /*1d9c0*/  LDC R27, c[0x0][0x230] ;  /* 0x00008c00ff1b7b82 */ /* 0x002e700000000800 */
[----:B------:R-:W3:Y:S01]  /*1d9d0*/  LDC R26, c[0x0][0x230] ;  /* 0x00008c00ff1a7b82 */ /* 0x000ee20000000800 */
[----:B-1----:R-:W-:-:S04]  /*1d9e0*/  IADD3 R24, R27, -0x104, RZ ;  /* 0xfffffefc1b187810 */ /* 0x002fc80007ffe0ff */
[----:B------:R-:W-:Y:S01]  /*1d9f0*/  ISETP.GE.U32.AND P0, PT, R24, 0x7ffffe7d, PT ;  /* 0x7ffffe7d1800780c */ /* 0x000fe20003f06070 */
[----:B----4-:R-:W-:-:S04]  /*1da00*/  IMAD.WIDE R38, R251, 0x4, R38 ;  /* 0x00000004fb267825 */ /* 0x010fc800078e0226 */
[C---:B------:R-:W-:Y:S01]  /*1da10*/  IMAD.WIDE R36, R251.reuse, 0x4, R36 ;  /* 0x00000004fb247825 */ /* 0x040fe200078e0224 */
[----:B------:R1:W-:Y:S03]  /*1da20*/  STL.64 [R1+0x410], R38 ;  /* 0x0004102601007387 */ /* 0x0003e60000100a00 */
[C---:B------:R-:W-:Y:S01]  /*1da30*/  IMAD.WIDE R42, R251.reuse, 0x4, R40 ;  /* 0x00000004fb2a7825 */ /* 0x040fe200078e0228 */
[----:B------:R4:W-:Y:S04]  /*1da40*/  STL.64 [R1+0x408], R36 ;  /* 0x0004082401007387 */ /* 0x0009e80000100a00 */
[----:B------:R-:W-:Y:S04]  /*1da50*/  LDGSTS.E [R23+-0x7fff8], desc[UR8][R38.64], !P1 ;  /* 0x8000800026177fae */ /* 0x000fe8000c921848 */
[----:B------:R4:W-:Y:S01]  /*1da60*/  STL.64 [R1+0x400], R42 ;  /* 0x0004002a01007387 */ /* 0x0009e20000100a00 */
[----:B------:R-:W-:-:S03]  /*1da70*/  IMAD.WIDE R28, R251, 0x4, R28 ;  /* 0x00000004fb1c7825 */ /* 0x000fc600078e021c */
[----:B------:R-:W-:Y:S04]  /*1da80*/  LDGSTS.E [R22+-0x7bff8], desc[UR8][R36.64], !P1 ;  /* 0x8400800024167fae */ /* 0x000fe8000c921848 */
[----:B-1----:R-:W3:Y:S04]  /*1da90*/  LDL.LU.64 R38, [R1+0x1628] ;  /* 0x0016280001267983 */ /* 0x002ee80000300a00 */
[----:B------:R1:W-:Y:S04]  /*1daa0*/  STL.64 [R1+0x3f8], R28 ;  /* 0x0003f81c01007387 */ /* 0x0003e80000100a00 */
[----:B----4-:R-:W4:Y:S04]  /*1dab0*/  LDL.LU.64 R36, [R1+0x1620] ;  /* 0x0016200001247983 */ /* 0x010f280000300a00 */
[----:B------:R-:W4:Y:S04]  /*1dac0*/  LDL.LU.64 R40, [R1+0x1618] ;  /* 0x0016180001287983 */ /* 0x000f280000300a00 */
[----:B------:R-:W-:Y:S04]  /*1dad0*/  LDGSTS.E [R21+-0x77ff8], desc[UR8][R42.64], !P1 ;  /* 0x880080002a157fae */ /* 0x000fe8000c921848 */
[----:B------:R1:W-:Y:S04]  /*1dae0*/  LDGSTS.E [R20+-0x73ff8], desc[UR8][R28.64], !P1 ;  /* 0x8c0080001c147fae */ /* 0x0003e8000c921848 */
[----:B------:R-:W4:Y:S01]  /*1daf0*/  LDL.LU.64 R42, [R1+0x1610] ;  /* 0x00161000012a7983 */ /* 0x000f220000300a00 */
[C---:B--2---:R-:W-:Y:S01]  /*1db00*/  IMAD.WIDE R32, R251.reuse, 0x4, R32 ;  /* 0x00000004fb207825 */ /* 0x044fe200078e0220 */
[----:B-1----:R-:W1:Y:S03]  /*1db10*/  LDC R28, c[0x0][0x230] ;  /* 0x00008c00ff1c7b82 */ /* 0x002e660000000800 */
[C---:B---3--:R-:W-:Y:S01]  /*1db20*/  IMAD.WIDE R30, R251.reuse, 0x4, R30 ;  /* 0x00000004fb1e7825 */ /* 0x048fe200078e021e */
[----:B------:R2:W-:Y:S03]  /*1db30*/  STL.64 [R1+0x3f0], R32 ;  /* 0x0003f02001007387 */ /* 0x0005e60000100a00 */
[C---:B------:R-:W-:Y:S01]  /*1db40*/  IMAD.WIDE R44, R251.reuse, 0x4, R44 ;  /* 0x00000004fb2c7825 */ /* 0x040fe200078e022c */
[----:B------:R3:W-:Y:S03]  /*1db50*/  STL.64 [R1+0x3e8], R30 ;  /* 0x0003e81e01007387 */ /* 0x0007e60000100a00 */
[----:B------:R-:W-:Y:S01]  /*1db60*/  IMAD.WIDE R46, R251, 0x4, R34 ;  /* 0x00000004fb2e7825 */ /* 0x000fe200078e0222 */
[----:B------:R4:W-:Y:S04]  /*1db70*/  LDGSTS.E [R23+-0x7fff4], desc[UR8][R32.64], !P0 ;  /* 0x8000c00020177fae */ /* 0x0009e8000c121848 */
[----:B------:R1:W-:Y:S04]  /*1db80*/  STL.64 [R1+0x3e0], R44 ;  /* 0x0003e02c01007387 */ /* 0x0003e80000100a00 */
[----:B------:R-:W-:Y:S04]  /*1db90*/  LDGSTS.E [R22+-0x7bff4], desc[UR8][R30.64], !P0 ;  /* 0x8400c0001e167fae */ /* 0x000fe8000c121848 */
[----:B--2---:R-:W2:Y:S04]  /*1dba0*/  LDL.LU.64 R32, [R1+0x1608] ;  /* 0x0016080001207983 */ /* 0x004ea80000300a00 */
[----:B------:R-:W-:Y:S04]  /*1dbb0*/  STL.64 [R1+0x3d8], R46 ;  /* 0x0003d82e01007387 */ /* 0x000fe80000100a00 */
[----:B---3--:R-:W3:Y:S04]  /*1dbc0*/  LDL.LU.64 R30, [R1+0x1600] ;  /* 0x00160000011e7983 */ /* 0x008ee80000300a00 */
[----:B------:R-:W3:Y:S04]  /*1dbd0*/  LDL.LU.64 R34, [R1+0x15f8] ;  /* 0x0015f80001227983 */ /* 0x000ee80000300a00 */
[----:B------:R-:W-:Y:S01]  /*1dbe0*/  LDGSTS.E [R21+-0x77ff4], desc[UR8][R44.64], !P0 ;  /* 0x8800c0002c157fae */ /* 0x000fe2000c121848 */
[----:B------:R-:W-:-:S02]  /*1dbf0*/  VIADD R24, R25, 0xfffffedf ;  /* 0xfffffedf19187836 */ /* 0x000fc40000000000 */
[----:B------:R-:W3:Y:S01]  /*1dc00*/  LDC R25, c[0x0][0x230] ;  /* 0x00008c00ff197b82 */ /* 0x000ee20000000800 */
[----:B------:R-:W-:Y:S04]  /*1dc10*/  LDGSTS.E [R20+-0x73ff4], desc[UR8][R46.64], !P0 ;  /* 0x8c00c0002e147fae */ /* 0x000fe8000c121848 */
[----:B-1----:R-:W3:Y:S01]  /*1dc20*/  LDL.LU.64 R44, [R1+0x15f0] ;  /* 0x0015f000012c7983 */ /* 0x002ee20000300a00 */
[----:B------:R-:W-:Y:S02]  /*1dc30*/  ISETP.GE.U32.AND P1, PT, R24, 0x7ffffe60, PT ;  /* 0x7ffffe601800780c */ /* 0x000fe40003f26070 */
[----:B------:R-:W-:-:S04]  /*1dc40*/  IADD3 R24, R26, -0x122, RZ ;  /* 0xfffffede1a187810 */ /* 0x000fc80007ffe0ff */
[----:B------:R-:W-:Y:S01]  /*1dc50*/  ISETP.GE.U32.AND P0, PT, R24, 0x7ffffe5f, PT ;  /* 0x7ffffe5f1800780c */ /* 0x000fe20003f06070 */
[----:B------:R-:W-:Y:S02]  /*1dc60*/  VIADD R24, R28, 0xfffffedd ;  /* 0xfffffedd1c187836 */ /* 0x000fe40000000000 */
[----:B------:R-:W-:-:S04]  /*1dc70*/  IMAD.WIDE R38, R251, 0x4, R38 ;  /* 0x00000004fb267825 */ /* 0x000fc800078e0226 */
[C---:B----4-:R-:W-:Y:S01]  /*1dc80*/  IMAD.WIDE R36, R251.reuse, 0x4, R36 ;  /* 0x00000004fb247825 */ /* 0x050fe200078e0224 */
[----:B------:R1:W-:Y:S03]  /*1dc90*/  STL.64 [R1+0x250], R38 ;  /* 0x0002502601007387 */ /* 0x0003e60000100a00 */
[C---:B------:R-:W-:Y:S01]  /*1dca0*/  IMAD.WIDE R40, R251.reuse, 0x4, R40 ;  /* 0x00000004fb287825 */ /* 0x040fe200078e0228 */
[----:B------:R4:W-:Y:S04]  /*1dcb0*/  STL.64 [R1+0x248], R36 ;  /* 0x0002482401007387 */ /* 0x0009e80000100a00 */
[----:B------:R-:W-:Y:S04]  /*1dcc0*/  LDGSTS.E [R23+-0x70000], desc[UR8][R38.64], !P1 ;  /* 0x9000000026177fae */ /* 0x000fe8000c921848 */
[----:B------:R4:W-:Y:S04]  /*1dcd0*/  STL.64 [R1+0x240], R40 ;  /* 0x0002402801007387 */ /* 0x0009e80000100a00 */
[----:B------:R-:W-:Y:S01]  /*1dce0*/  LDGSTS.E [R22+-0x6c000], desc[UR8][R36.64], !P1 ;  /* 0x9400000024167fae */ /* 0x000fe2000c921848 */
[----:B------:R-:W-:-:S03]  /*1dcf0*/  IMAD.WIDE R26, R251, 0x4, R42 ;  /* 0x00000004fb1a7825 */ /* 0x000fc600078e022a */
        /* <DEDUP_REMOVED lines=10> */
[----:B------:R2:W-:Y:S04]  /*1dda0*/  STL.64 [R1+0x230], R32 ;  /* 0x0002302001007387 */ /* 0x0005e80000100a00 */
[----:B------:R-:W3:Y:S01]  /*1ddb0*/  LDC R26, c[0x0][0x230] ;  /* 0x00008c00ff1a7b82 */ /* 0x000ee20000000800 */
[C---:B------:R-:W-:Y:S01]  /*1ddc0*/  IMAD.WIDE R34, R251.reuse, 0x4, R34 ;  /* 0x00000004fb227825 */ /* 0x040fe200078e0222 */
[----:B------:R2:W-:Y:S04]  /*1ddd0*/  STL.64 [R1+0x228], R30 ;  /* 0x0002281e01007387 */ /* 0x0005e80000100a00 */
[----:B------:R-:W-:Y:S04]  /*1dde0*/  LDGSTS.E [R23+-0x6fffc], desc[UR8][R32.64], !P0 ;  /* 0x9000400020177fae */ /* 0x000fe8000c121848 */
[----:B------:R1:W-:Y:S04]  /*1ddf0*/  STL.64 [R1+0x220], R34 ;  /* 0x0002202201007387 */ /* 0x0003e80000100a00 */
[----:B------:R-:W-:Y:S01]  /*1de00*/  LDGSTS.E [R22+-0x6bffc], desc[UR8][R30.64], !P0 ;  /* 0x940040001e167fae */ /* 0x000fe2000c121848 */
[----:B------:R-:W-:-:S03]  /*1de10*/  IMAD.WIDE R28, R251, 0x4, R44 ;  /* 0x00000004fb1c7825 */ /* 0x000fc600078e022c */
[----:B--2---:R-:W2:Y:S04]  /*1de20*/  LDL.LU.64 R32, [R1+0x15c8] ;  /* 0x0015c80001207983 */ /* 0x004ea80000300a00 */
[----:B------:R1:W-:Y:S04]  /*1de30*/  STL.64 [R1+0x218], R28 ;  /* 0x0002181c01007387 */ /* 0x0003e80000100a00 */
[----:B------:R-:W3:Y:S04]  /*1de40*/  LDL.LU.64 R30, [R1+0x15c0] ;  /* 0x0015c000011e7983 */ /* 0x000ee80000300a00 */
[----:B------:R-:W3:Y:S04]  /*1de50*/  LDL.LU.64 R44, [R1+0x15b8] ;  /* 0x0015b800012c7983 */ /* 0x000ee80000300a00 */
[----:B------:R-:W-:Y:S01]  /*1de60*/  LDGSTS.E [R21+-0x67ffc], desc[UR8][R34.64], !P0 ;  /* 0x9800400022157fae */ /* 0x000fe2000c121848 */
[----:B------:R-:W-:-:S03]  /*1de70*/  ISETP.GE.U32.AND P1, PT, R24, 0x7ffffe5e, PT ;  /* 0x7ffffe5e1800780c */ /* 0x000fc60003f26070 */
[----:B-1----:R-:W3:Y:S01]  /*1de80*/  LDL.LU.64 R34, [R1+0x15b0] ;  /* 0x0015b00001227983 */ /* 0x002ee20000300a00 */
[----:B------:R-:W-:Y:S02]  /*1de90*/  IADD3 R24, R25, -0x124, RZ ;  /* 0xfffffedc19187810 */ /* 0x000fe40007ffe0ff */
[----:B------:R-:W1:Y:S01]  /*1dea0*/  LDC R25, c[0x0][0x230] ;  /* 0x00008c00ff197b82 */ /* 0x000e620000000800 */
[----:B------:R1:W-:Y:S01]  /*1deb0*/  LDGSTS.E [R20+-0x63ffc], desc[UR8][R28.64], !P0 ;  /* 0x9c0040001c147fae */ /* 0x0003e2000c121848 */
[----:B------:R-:W-:Y:S01]  /*1dec0*/  ISETP.GE.U32.AND P0, PT, R24, 0x7ffffe5d, PT ;  /* 0x7ffffe5d1800780c */ /* 0x000fe20003f06070 */
[----:B------:R-:W-:-:S05]  /*1ded0*/  IMAD.WIDE R38, R251, 0x4, R38 ;  /* 0x00000004fb267825 */ /* 0x000fca00078e0226 */
[----:B-1----:R-:W1:Y:S01]  /*1dee0*/  LDC R28, c[0x0][0x230] ;  /* 0x00008c00ff1c7b82 */ /* 0x002e620000000800 */
        /* <DEDUP_REMOVED lines=8> */
[----:B----4-:R-:W4:Y:S04]  /*1df70*/  LDL.LU.64 R38, [R1+0x12a8] ;  /* 0x0012a80001267983 */ /* 0x010f280000300a00 */
[----:B------:R3:W-:Y:S04]  /*1df80*/  STL.64 [R1+0x1f8], R46 ;  /* 0x0001f82e01007387 */ /* 0x0007e80000100a00 */
[----:B------:R-:W4:Y:S04]  /*1df90*/  LDL.LU.64 R36, [R1+0x12a0] ;  /* 0x0012a00001247983 */ /* 0x000f280000300a00 */
[----:B------:R-:W4:Y:S04]  /*1dfa0*/  LDL.LU.64 R40, [R1+0x1298] ;  /* 0x0012980001287983 */ /* 0x000f280000300a00 */
[----:B------:R-:W-:Y:S04]  /*1dfb0*/  LDGSTS.E [R21+-0x67ff8], desc[UR8][R42.64], !P1 ;  /* 0x980080002a157fae */ /* 0x000fe8000c921848 */
[----:B------:R3:W-:Y:S04]  /*1dfc0*/  LDGSTS.E [R20+-0x63ff8], desc[UR8][R46.64], !P1 ;  /* 0x9c0080002e147fae */ /* 0x0007e8000c921848 */
[----:B-1----:R-:W4:Y:S01]  /*1dfd0*/  LDL.LU.64 R42, [R1+0x1290] ;  /* 0x00129000012a7983 */ /* 0x002f220000300a00 */
[----:B--2---:R-:W-:-:S04]  /*1dfe0*/  IMAD.WIDE R32, R251, 0x4, R32 ;  /* 0x00000004fb207825 */ /* 0x004fc800078e0220 */
[C---:B---3--:R-:W-:Y:S01]  /*1dff0*/  IMAD.WIDE R30, R251.reuse, 0x4, R30 ;  /* 0x00000004fb1e7825 */ /* 0x048fe200078e021e */
[----:B------:R1:W-:Y:S03]  /*1e000*/  STL.64 [R1+0x1f0], R32 ;  /* 0x0001f02001007387 */ /* 0x0003e60000100a00 */
[C---:B------:R-:W-:Y:S01]  /*1e010*/  IMAD.WIDE R44, R251.reuse, 0x4, R44 ;  /* 0x00000004fb2c7825 */ /* 0x040fe200078e022c */
[----:B------:R2:W-:Y:S04]  /*1e020*/  STL.64 [R1+0x1e8], R30 ;  /* 0x0001e81e01007387 */ /* 0x0005e80000100a00 */
[----:B------:R3:W-:Y:S04]  /*1e030*/  STL.64 [R1+0x1e0], R44 ;  /* 0x0001e02c01007387 */ /* 0x0007e80000100a00 */
[----:B------:R4:W-:Y:S04]  /*1e040*/  LDGSTS.E [R23+-0x6fff4], desc[UR8][R32.64], !P0 ;  /* 0x9000c00020177fae */ /* 0x0009e8000c121848 */
[----:B------:R4:W-:Y:S01]  /*1e050*/  LDGSTS.E [R22+-0x6bff4], desc[UR8][R30.64], !P0 ;  /* 0x9400c0001e167fae */ /* 0x0009e2000c121848 */
[----:B------:R-:W-:-:S03]  /*1e060*/  IMAD.WIDE R46, R251, 0x4, R34 ;  /* 0x00000004fb2e7825 */ /* 0x000fc600078e0222 */
[----:B------:R-:W-:Y:S04]  /*1e070*/  LDGSTS.E [R21+-0x67ff4], desc[UR8][R44.64], !P0 ;  /* 0x9800c0002c157fae */ /* 0x000fe8000c121848 */
[----:B------:R-:W4:Y:S04]  /*1e080*/  LDL.LU.64 R34, [R1+0x1288] ;  /* 0x0012880001227983 */ /* 0x000f280000300a00 */
[----:B------:R-:W-:Y:S04]  /*1e090*/  STL.64 [R1+0x1d8], R46 ;  /* 0x0001d82e01007387 */ /* 0x000fe80000100a00 */
[----:B-1----:R-:W4:Y:S04]  /*1e0a0*/  LDL.LU.64 R32, [R1+0x1280] ;  /* 0x0012800001207983 */ /* 0x002f280000300a00 */
[----:B--2---:R-:W2:Y:S04]  /*1e0b0*/  LDL.LU.64 R30, [R1+0x1278] ;  /* 0x00127800011e7983 */ /* 0x004ea80000300a00 */
[----:B---3--:R-:W3:Y:S01]  /*1e0c0*/  LDL.LU.64 R44, [R1+0x1270] ;  /* 0x00127000012c7983 */ /* 0x008ee20000300a00 */
[----:B------:R-:W-:-:S02]  /*1e0d0*/  VIADD R24, R27, 0xfffffebf ;  /* 0xfffffebf1b187836 */ /* 0x000fc40000000000 */
[----:B------:R-:W1:Y:S01]  /*1e0e0*/  LDC R27, c[0x0][0x230] ;  /* 0x00008c00ff1b7b82 */ /* 0x000e620000000800 */
[----:B------:R-:W-:Y:S02]  /*1e0f0*/  LDGSTS.E [R20+-0x63ff4], desc[UR8][R46.64], !P0 ;  /* 0x9c00c0002e147fae */ /* 0x000fe4000c121848 */
[----:B------:R-:W-:Y:S02]  /*1e100*/  ISETP.GE.U32.AND P1, PT, R24, 0x7ffffe40, PT ;  /* 0x7ffffe401800780c */ /* 0x000fe40003f26070 */
[----:B------:R-:W-:-:S04]  /*1e110*/  IADD3 R24, R28, -0x142, RZ ;  /* 0xfffffebe1c187810 */ /* 0x000fc80007ffe0ff */
[----:B------:R-:W-:Y:S01]  /*1e120*/  ISETP.GE.U32.AND P0, PT, R24, 0x7ffffe3f, PT ;  /* 0x7ffffe3f1800780c */ /* 0x000fe20003f06070 */
[----:B----4-:R-:W-:-:S04]  /*1e130*/  IMAD.WIDE R38, R251, 0x4, R38 ;  /* 0x00000004fb267825 */ /* 0x010fc800078e0226 */
[C---:B------:R-:W-:Y:S01]  /*1e140*/  IMAD.WIDE R36, R251.reuse, 0x4, R36 ;  /* 0x00000004fb247825 */ /* 0x040fe200078e0224 */
        /* <DEDUP_REMOVED lines=9> */
[----:B-1----:R-:W4:Y:S04]  /*1e1e0*/  LDL.LU.64 R36, [R1+0x1260] ;  /* 0x0012600001247983 */ /* 0x002f280000300a00 */
[----:B------:R-:W4:Y:S04]  /*1e1f0*/  LDL.LU.64 R42, [R1+0x1258] ;  /* 0x00125800012a7983 */ /* 0x000f280000300a00 */
[----:B------:R-:W-:Y:S04]  /*1e200*/  LDGSTS.E [R21+-0x58000], desc[UR8][R40.64], !P1 ;  /* 0xa800000028157fae */ /* 0x000fe8000c921848 */
[----:B------:R3:W-:Y:S04]  /*1e210*/  LDGSTS.E [R20+-0x54000], desc[UR8][R28.64], !P1 ;  /* 0xac0000001c147fae */ /* 0x0007e8000c921848 */
[----:B------:R-:W4:Y:S01]  /*1e220*/  LDL.LU.64 R40, [R1+0x1250] ;  /* 0x0012500001287983 */ /* 0x000f220000300a00 */
[----:B------:R-:W-:-:S04]  /*1e230*/  IMAD.WIDE R34, R251, 0x4, R34 ;  /* 0x00000004fb227825 */ /* 0x000fc800078e0222 */
[C---:B------:R-:W-:Y:S01]  /*1e240*/  IMAD.WIDE R32, R251.reuse, 0x4, R32 ;  /* 0x00000004fb207825 */ /* 0x040fe200078e0220 */
[----:B------:R1:W-:Y:S03]  /*1e250*/  STL.64 [R1+0x30], R34 ;  /* 0x0000302201007387 */ /* 0x0003e60000100a00 */
[C---:B--2---:R-:W-:Y:S01]  /*1e260*/  IMAD.WIDE R30, R251.reuse, 0x4, R30 ;  /* 0x00000004fb1e7825 */ /* 0x044fe200078e021e */
[----:B------:R2:W-:Y:S03]  /*1e270*/  STL.64 [R1+0x28], R32 ;  /* 0x0000282001007387 */ /* 0x0005e60000100a00 */
[----:B---3--:R-:W-:Y:S01]  /*1e280*/  IMAD.WIDE R28, R251, 0x4, R44 ;  /* 0x00000004fb1c7825 */ /* 0x008fe200078e022c */
[----:B------:R3:W-:Y:S04]  /*1e290*/  STL.64 [R1+0x20], R30 ;  /* 0x0000201e01007387 */ /* 0x0007e80000100a00 */
[----:B------:R-:W4:Y:S04]  /*1e2a0*/  LDL.LU.64 R44, [R1+0x1248] ;  /* 0x00124800012c7983 */ /* 0x000f280000300a00 */
[----:B------:R-:W-:Y:S04]  /*1e2b0*/  LDGSTS.E [R23+-0x5fffc], desc[UR8][R34.64], !P0 ;  /* 0xa000400022177fae */ /* 0x000fe8000c121848 */
[----:B------:R4:W-:Y:S04]  /*1e2c0*/  STL.64 [R1+0x18], R28 ;  /* 0x0000181c01007387 */ /* 0x0009e80000100a00 */
[----:B------:R-:W-:Y:S04]  /*1e2d0*/  LDGSTS.E [R22+-0x5bffc], desc[UR8][R32.64], !P0 ;  /* 0xa400400020167fae */ /* 0x000fe8000c121848 */
[----:B-1----:R-:W4:Y:S04]  /*1e2e0*/  LDL.LU.64 R34, [R1+0x1240] ;  /* 0x0012400001227983 */ /* 0x002f280000300a00 */
[----:B------:R-:W-:Y:S04]  /*1e2f0*/  LDGSTS.E [R21+-0x57ffc], desc[UR8][R30.64], !P0 ;  /* 0xa80040001e157fae */ /* 0x000fe8000c121848 */
[----:B--2---:R-:W2:Y:S01]  /*1e300*/  LDL.LU.64 R32, [R1+0x1238] ;  /* 0x0012380001207983 */ /* 0x004ea20000300a00 */
[----:B------:R-:W-:-:S02]  /*1e310*/  VIADD R24, R26, 0xfffffebd ;  /* 0xfffffebd1a187836 */ /* 0x000fc40000000000 */
[----:B------:R-:W1:Y:S01]  /*1e320*/  LDC R26, c[0x0][0x230] ;  /* 0x00008c00ff1a7b82 */ /* 0x000e620000000800 */
[----:B------:R4:W-:Y:S04]  /*1e330*/  LDGSTS.E [R20+-0x53ffc], desc[UR8][R28.64], !P0 ;  /* 0xac0040001c147fae */ /* 0x0009e8000c121848 */
[----:B---3--:R-:W3:Y:S01]  /*1e340*/  LDL.LU.64 R30, [R1+0x1230] ;  /* 0x00123000011e7983 */ /* 0x008ee20000300a00 */
[----:B------:R-:W-:Y:S01]  /*1e350*/  ISETP.GE.U32.AND P1, PT, R24, 0x7ffffe3e, PT ;  /* 0x7ffffe3e1800780c */ /* 0x000fe20003f26070 */
[----:B----4-:R-:W-:-:S04]  /*1e360*/  IMAD.WIDE R38, R251, 0x4, R38 ;  /* 0x00000004fb267825 */ /* 0x010fc800078e0226 */
[C---:B------:R-:W-:Y:S01]  /*1e370*/  IMAD.WIDE R36, R251.reuse, 0x4, R36 ;  /* 0x00000004fb247825 */ /* 0x040fe200078e0224 */
[----:B------:R4:W-:Y:S03]  /*1e380*/  STL.64 [R1+0x10], R38 ;  /* 0x0000102601007387 */ /* 0x0009e60000100a00 */
[C---:B------:R-:W-:Y:S01]  /*1e390*/  IMAD.WIDE R28, R251.reuse, 0x4, R42 ;  /* 0x00000004fb1c7825 */ /* 0x040fe200078e022a */
[----:B------:R1:W-:Y:S04]  /*1e3a0*/  STL.64 [R1+0x8], R36 ;  /* 0x0000082401007387 */ /* 0x0003e80000100a00 */
[----:B------:R3:W-:Y:S04]  /*1e3b0*/  STL.64 [R1], R28 ;  /* 0x0000001c01007387 */ /* 0x0007e80000100a00 */
[----:B------:R-:W3:Y:S04]  /*1e3c0*/  LDL.LU.64 R42, [R1+0xaa8] ;  /* 0x000aa800012a7983 */ /* 0x000ee80000300a00 */
[----:B------:R3:W-:Y:S01]  /*1e3d0*/  LDGSTS.E [R23+-0x5fff8], desc[UR8][R38.64], !P1 ;  /* 0xa000800026177fae */ /* 0x0007e2000c921848 */
[----:B------:R-:W-:-:S03]  /*1e3e0*/  IMAD.WIDE R238, R251, 0x4, R40 ;  /* 0x00000004fbee7825 */ /* 0x000fc600078e0228 */
[----:B------:R3:W-:Y:S04]  /*1e3f0*/  LDGSTS.E [R22+-0x5bff8], desc[UR8][R36.64], !P1 ;  /* 0xa400800024167fae */ /* 0x0007e8000c921848 */
[----:B------:R-:W3:Y:S04]  /*1e400*/  LDL.LU.64 R40, [R1+0xaa0] ;  /* 0x000aa00001287983 */ /* 0x000ee80000300a00 */
[----:B----4-:R-:W4:Y:S04]  /*1e410*/  LDL.LU.64 R38, [R1+0x3d0] ;  /* 0x0003d00001267983 */ /* 0x010f280000300a00 */
[----:B-1----:R-:W4:Y:S04]  /*1e420*/  LDL.LU.64 R36, [R1+0x3c8] ;  /* 0x0003c80001247983 */ /* 0x002f280000300a00 */
[----:B------:R-:W-:Y:S01]  /*1e430*/  STL.64 [R1+0x1cf8], R238 ;  /* 0x001cf8ee01007387 */ /* 0x000fe20000100a00 */
[----:B------:R-:W-:-:S04]  /*1e440*/  IMAD.WIDE R236, R251, 0x4, R44 ;  /* 0x00000004fbec7825 */ /* 0x000fc800078e022c */
[----:B------:R-:W-:-:S04]  /*1e450*/  IMAD.WIDE R234, R251, 0x4, R34 ;  /* 0x00000004fbea7825 */ /* 0x000fc800078e0222 */
[C---:B--2---:R-:W-:Y:S01]  /*1e460*/  IMAD.WIDE R232, R251.reuse, 0x4, R32 ;  /* 0x00000004fbe87825 */ /* 0x044fe200078e0220 */
[----:B------:R-:W2:Y:S04]  /*1e470*/  LDL.LU.64 R34, [R1+0x3c0] ;  /* 0x0003c00001227983 */ /* 0x000ea80000300a00 */
[----:B------:R-:W2:Y:S01]  /*1e480*/  LDL.LU.64 R32, [R1+0x3b8] ;  /* 0x0003b80001207983 */ /* 0x000ea20000300a00 */
[----:B---3--:R-:W-:Y:S01]  /*1e490*/  IMAD.WIDE R230, R251, 0x4, R30 ;  /* 0x00000004fbe67825 */ /* 0x008fe200078e021e */
[----:B------:R-:W-:Y:S02]  /*1e4a0*/  IADD3 R24, R25, -0x144, RZ ;  /* 0xfffffebc19187810 */ /* 0x000fe40007ffe0ff */
[----:B------:R-:W3:Y:S01]  /*1e4b0*/  LDL.LU.64 R30, [R1+0x3b0] ;  /* 0x0003b000011e7983 */ /* 0x000ee20000300a00 */
[----:B------:R-:W1:Y:S03]  /*1e4c0*/  LDC R25, c[0x0][0x230] ;  /* 0x00008c00ff197b82 */ /* 0x000e660000000800 */
[----:B------:R-:W3:Y:S04]  /*1e4d0*/  LDL.LU.64 R44, [R1+0x3a8] ;  /* 0x0003a800012c7983 */ /* 0x000ee80000300a00 */
[----:B------:R-:W-:Y:S04]  /*1e4e0*/  STL.64 [R1+0x1d00], R236 ;  /* 0x001d00ec01007387 */ /* 0x000fe80000100a00 */
[----:B------:R-:W-:Y:S04]  /*1e4f0*/  STL.64 [R1+0x1d08], R234 ;  /* 0x001d08ea01007387 */ /* 0x000fe80000100a00 */
[----:B------:R-:W-:Y:S04]  /*1e500*/  STL.64 [R1+0x1d10], R232 ;  /* 0x001d10e801007387 */ /* 0x000fe80000100a00 */
[----:B------:R-:W-:Y:S04]  /*1e510*/  STL.64 [R1+0x1d18], R230 ;  /* 0x001d18e601007387 */ /* 0x000fe80000100a00 */
[----:B------:R-:W3:Y:S04]  /*1e520*/  LDL.LU.64 R58, [R1+0x3a0] ;  /* 0x0003a000013a7983 */ /* 0x000ee80000300a00 */
[----:B------:R-:W3:Y:S04]  /*1e530*/  LDL.LU.64 R56, [R1+0x398] ;  /* 0x0003980001387983 */ /* 0x000ee80000300a00 */
[----:B------:R-:W3:Y:S04]  /*1e540*/  LDL.LU.64 R54, [R1+0x390] ;  /* 0x0003900001367983 */ /* 0x000ee80000300a00 */
[----:B------:R-:W3:Y:S01]  /*1e550*/  LDL.LU.64 R52, [R1+0x388] ;  /* 0x0003880001347983 */ /* 0x000ee20000300a00 */
[----:B------:R-:W-:Y:S01]  /*1e560*/  ISETP.GE.U32.AND P0, PT, R24, 0x7ffffe3d, PT ;  /* 0x7ffffe3d1800780c */ /* 0x000fe20003f06070 */
[----:B------:R-:W-:-:S02]  /*1e570*/  VIADD R24, R27, 0xfffffe9f ;  /* 0xfffffe9f1b187836 */ /* 0x000fc40000000000 */
[----:B------:R3:W-:Y:S04]  /*1e580*/  LDGSTS.E [R21+-0x57ff8], desc[UR8][R28.64], !P1 ;  /* 0xa80080001c157fae */ /* 0x0007e8000c921848 */
[----:B------:R-:W-:Y:S01]  /*1e590*/  LDGSTS.E [R20+-0x53ff8], desc[UR8][R238.64], !P1 ;  /* 0xac008000ee147fae */ /* 0x000fe2000c921848 */
[----:B------:R-:W-:Y:S02]  /*1e5a0*/  ISETP.GE.U32.AND P1, PT, R24, 0x7ffffe20, PT ;  /* 0x7ffffe201800780c */ /* 0x000fe40003f26070 */
[----:B------:R-:W-:-:S03]  /*1e5b0*/  IADD3 R24, R26, -0x162, RZ ;  /* 0xfffffe9e1a187810 */ /* 0x000fc60007ffe0ff */
[----:B------:R-:W-:Y:S04]  /*1e5c0*/  LDGSTS.E [R23+-0x5fff4], desc[UR8][R236.64], !P0 ;  /* 0xa000c000ec177fae */ /* 0x000fe8000c121848 */
[----:B------:R-:W-:Y:S04]  /*1e5d0*/  LDGSTS.E [R22+-0x5bff4], desc[UR8][R234.64], !P0 ;  /* 0xa400c000ea167fae */ /* 0x000fe8000c121848 */
[----:B------:R-:W-:Y:S04]  /*1e5e0*/  LDGSTS.E [R21+-0x57ff4], desc[UR8][R232.64], !P0 ;  /* 0xa800c000e8157fae */ /* 0x000fe8000c121848 */
[----:B------:R-:W-:Y:S01]  /*1e5f0*/  LDGSTS.E [R20+-0x53ff4], desc[UR8][R230.64], !P0 ;  /* 0xac00c000e6147fae */ /* 0x000fe2000c121848 */
[----:B------:R-:W-:Y:S01]  /*1e600*/  ISETP.GE.U32.AND P0, PT, R24, 0x7ffffe1f, PT ;  /* 0x7ffffe1f1800780c */ /* 0x000fe20003f06070 */
[----:B-1----:R-:W-:-:S02]  /*1e610*/  VIADD R24, R25, 0xfffffe9d ;  /* 0xfffffe9d19187836 */ /* 0x002fc40000000000 */
[----:B------:R-:W-:-:S05]  /*1e620*/  IMAD.WIDE R42, R251, 0x4, R42 ;  /* 0x00000004fb2a7825 */ /* 0x000fca00078e022a */
[----:B------:R-:W-:Y:S04]  /*1e630*/  STL.64 [R1+0x1d20], R42 ;  /* 0x001d202a01007387 */ /* 0x000fe80000100a00 */
[----:B------:R-:W-:Y:S01]  /*1e640*/  LDGSTS.E [R23+-0x50000], desc[UR8][R42.64], !P1 ;  /* 0xb00000002a177fae */ /* 0x000fe2000c921848 */
[----:B------:R-:W-:-:S04]  /*1e650*/  IMAD.WIDE R40, R251, 0x4, R40 ;  /* 0x00000004fb287825 */ /* 0x000fc800078e0228 */
[C---:B----4-:R-:W-:Y:S01]  /*1e660*/  IMAD.WIDE R38, R251.reuse, 0x4, R38 ;  /* 0x00000004fb267825 */ /* 0x050fe200078e0226 */
[----:B------:R-:W-:Y:S03]  /*1e670*/  STL.64 [R1+0x1d28], R40 ;  /* 0x001d282801007387 */ /* 0x000fe60000100a00 */
[C---:B------:R-:W-:Y:S01]  /*1e680*/  IMAD.WIDE R36, R251.reuse, 0x4, R36 ;  /* 0x00000004fb247825 */ /* 0x040fe200078e0224 */
[----:B------:R-:W-:Y:S04]  /*1e690*/  STL.64 [R1+0x1d30], R38 ;  /* 0x001d302601007387 */ /* 0x000fe80000100a00 */
[----:B------:R-:W-:Y:S04]  /*1e6a0*/  STL.64 [R1+0x1d38], R36 ;  /* 0x001d382401007387 */ /* 0x000fe80000100a00 */
[----:B------:R-:W-:Y:S04]  /*1e6b0*/  LDGSTS.E [R22+-0x4c000], desc[UR8][R40.64], !P1 ;  /* 0xb400000028167fae */ /* 0x000fe8000c921848 */
[----:B------:R-:W-:Y:S04]  /*1e6c0*/  LDGSTS.E [R21+-0x48000], desc[UR8][R38.64], !P1 ;  /* 0xb800000026157fae */ /* 0x000fe8000c921848 */
[----:B------:R-:W-:Y:S01]  /*1e6d0*/  LDGSTS.E [R20+-0x44000], desc[UR8][R36.64], !P1 ;  /* 0xbc00000024147fae */ /* 0x000fe2000c921848 */
[----:B------:R-:W-:Y:S01]  /*1e6e0*/  ISETP.GE.U32.AND P1, PT, R24, 0x7ffffe1e, PT ;  /* 0x7ffffe1e1800780c */ /* 0x000fe20003f26070 */
[----:B--2---:R-:W-:-:S04]  /*1e6f0*/  IMAD.WIDE R34, R251, 0x4, R34 ;  /* 0x00000004fb227825 */ /* 0x004fc800078e0222 */
[C---:B------:R-:W-:Y:S01]  /*1e700*/  IMAD.WIDE R32, R251.reuse, 0x4, R32 ;  /* 0x00000004fb207825 */ /* 0x040fe200078e0220 */
[----:B------:R-:W-:Y:S03]  /*1e710*/  STL.64 [R1+0x1d40], R34 ;  /* 0x001d402201007387 */ /* 0x000fe60000100a00 */
[C---:B---3--:R-:W-:Y:S01]  /*1e720*/  IMAD.WIDE R30, R251.reuse, 0x4, R30 ;  /* 0x00000004fb1e7825 */ /* 0x048fe200078e021e */
[----:B------:R-:W-:Y:S03]  /*1e730*/  STL.64 [R1+0x1d48], R32 ;  /* 0x001d482001007387 */ /* 0x000fe60000100a00 */
[C---:B------:R-:W-:Y:S01]  /*1e740*/  IMAD.WIDE R28, R251.reuse, 0x4, R44 ;  /* 0x00000004fb1c7825 */ /* 0x040fe200078e022c */
[----:B------:R-:W-:Y:S04]  /*1e750*/  STL.64 [R1+0x1d50], R30 ;  /* 0x001d501e01007387 */ /* 0x000fe80000100a00 */
[----:B------:R-:W-:Y:S04]  /*1e760*/  LDGSTS.E [R23+-0x4fffc], desc[UR8][R34.64], !P0 ;  /* 0xb000400022177fae */ /* 0x000fe8000c121848 */
[----:B------:R1:W-:Y:S04]  /*1e770*/  STL.64 [R1+0x1d58], R28 ;  /* 0x001d581c01007387 */ /* 0x0003e80000100a00 */
[----:B------:R-:W-:Y:S04]  /*1e780*/  LDGSTS.E [R22+-0x4bffc], desc[UR8][R32.64], !P0 ;  /* 0xb400400020167fae */ /* 0x000fe8000c121848 */
[----:B------:R-:W1:Y:S04]  /*1e790*/  LDL.LU.64 R66, [R1+0x1990] ;  /* 0x0019900001427983 */ /* 0x000e680000300a00 */
[----:B------:R-:W-:Y:S04]  /*1e7a0*/  LDGSTS.E [R21+-0x47ffc], desc[UR8][R30.64], !P0 ;  /* 0xb80040001e157fae */ /* 0x000fe8000c121848 */
[----:B------:R-:W2:Y:S04]  /*1e7b0*/  LDL.LU.64 R64, [R1+0x1988] ;  /* 0x0019880001407983 */ /* 0x000ea80000300a00 */
[----:B------:R3:W-:Y:S04]  /*1e7c0*/  LDGSTS.E [R20+-0x43ffc], desc[UR8][R28.64], !P0 ;  /* 0xbc0040001c147fae */ /* 0x0007e8000c121848 */
[----:B------:R-:W4:Y:S01]  /*1e7d0*/  LDL.LU.64 R62, [R1+0x1980] ;  /* 0x00198000013e7983 */ /* 0x000f220000300a00 */
[----:B---3--:R-:W-:-:S03]  /*1e7e0*/  IMAD.WIDE R20, R251, 0x4, R52 ;  /* 0x00000004fb147825 */ /* 0x008fc600078e0234 */
[----:B------:R-:W3:Y:S01]  /*1e7f0*/  LDL.LU.64 R52, [R1+0x1978] ;  /* 0x0019780001347983 */ /* 0x000ee20000300a00 */
[----:B------:R-:W-:-:S03]  /*1e800*/  IMAD.WIDE R26, R251, 0x4, R58 ;  /* 0x00000004fb1a7825 */ /* 0x000fc600078e023a */
[----:B------:R-:W3:Y:S01]  /*1e810*/  LDL.LU.64 R60, [R1+0x1970] ;  /* 0x00197000013c7983 */ /* 0x000ee20000300a00 */
[----:B------:R-:W-:-:S03]  /*1e820*/  IMAD.WIDE R24, R251, 0x4, R56 ;  /* 0x00000004fb187825 */ /* 0x000fc600078e0238 */
[----:B------:R-:W3:Y:S01]  /*1e830*/  LDL.LU.64 R58, [R1+0x1968] ;  /* 0x00196800013a7983 */ /* 0x000ee20000300a00 */
[----:B------:R-:W-:-:S03]  /*1e840*/  IMAD.WIDE R22, R251, 0x4, R54 ;  /* 0x00000004fb167825 */ /* 0x000fc600078e0236 */
[----:B------:R-:W3:Y:S04]  /*1e850*/  LDL.LU.64 R56, [R1+0x1960] ;  /* 0x0019600001387983 */ /* 0x000ee80000300a00 */
[----:B------:R-:W3:Y:S01]  /*1e860*/  LDL.LU.64 R54, [R1+0x1958] ;  /* 0x0019580001367983 */ /* 0x000ee20000300a00 */
[----:B------:R-:W-:-:S04]  /*1e870*/  IADD3 R48, R48, -0x164, RZ ;  /* 0xfffffe9c30307810 */ /* 0x000fc80007ffe0ff */
[----:B------:R-:W-:Y:S01]  /*1e880*/  ISETP.GE.U32.AND P2, PT, R48, 0x7ffffe1d, PT ;  /* 0x7ffffe1d3000780c */ /* 0x000fe20003f46070 */
[C---:B------:R-:W-:Y:S01]  /*1e890*/  VIADD R47, R243.reuse, 0x100000 ;  /* 0x00100000f32f7836 */ /* 0x040fe20000000000 */
[C---:B------:R-:W-:Y:S01]  /*1e8a0*/  IADD3 R46, R243.reuse, 0x100000, RZ ;  /* 0x00100000f32e7810 */ /* 0x040fe20007ffe0ff */
[C---:B------:R-:W-:Y:S01]  /*1e8b0*/  VIADD R45, R243.reuse, 0x100000 ;  /* 0x00100000f32d7836 */ /* 0x040fe20000000000 */
[----:B------:R-:W-:Y:S01]  /*1e8c0*/  IADD3 R44, R243, 0x100000, RZ ;  /* 0x00100000f32c7810 */ /* 0x000fe20007ffe0ff */
[----:B------:R-:W-:Y:S01]  /*1e8d0*/  IMAD.WIDE R18, R251, 0x4, R18 ;  /* 0x00000004fb127825 */ /* 0x000fe200078e0212 */
[----:B------:R-:W-:Y:S03]  /*1e8e0*/  LDGSTS.E [R47+-0x4fff8], desc[UR8][R26.64], !P1 ;  /* 0xb00080001a2f7fae */ /* 0x000fe6000c921848 */
[----:B------:R-:W-:Y:S01]  /*1e8f0*/  VIADD R48, R51, 0xfffffefb ;  /* 0xfffffefb33307836 */ /* 0x000fe20000000000 */
[----:B------:R-:W-:Y:S01]  /*1e900*/  STL.64 [R1+0x1d60], R26 ;  /* 0x001d601a01007387 */ /* 0x000fe20000100a00 */
[C---:B------:R-:W-:Y:S01]  /*1e910*/  IMAD.WIDE R16, R251.reuse, 0x4, R16 ;  /* 0x00000004fb107825 */ /* 0x040fe200078e0210 */
[----:B------:R-:W3:Y:S02]  /*1e920*/  LDC R51, c[0x0][0x230] ;  /* 0x00008c00ff337b82 */ /* 0x000ee40000000800 */
[----:B------:R-:W-:Y:S01]  /*1e930*/  LDGSTS.E [R46+-0x4bff8], desc[UR8][R24.64], !P1 ;  /* 0xb4008000182e7fae */ /* 0x000fe2000c921848 */
[----:B------:R-:W-:-:S03]  /*1e940*/  IMAD.WIDE R14, R251, 0x4, R14 ;  /* 0x00000004fb0e7825 */ /* 0x000fc600078e020e */
[----:B------:R-:W-:Y:S01]  /*1e950*/  STL.64 [R1+0x1d68], R24 ;  /* 0x001d681801007387 */ /* 0x000fe20000100a00 */
[----:B------:R-:W-:-:S03]  /*1e960*/  IMAD.WIDE R12, R251, 0x4, R12 ;  /* 0x00000004fb0c7825 */ /* 0x000fc600078e020c */
[----:B------:R-:W-:Y:S01]  /*1e970*/  LDGSTS.E [R45+-0x47ff8], desc[UR8][R22.64], !P1 ;  /* 0xb8008000162d7fae */ /* 0x000fe2000c921848 */
[----:B------:R-:W-:-:S03]  /*1e980*/  ISETP.GE.U32.AND P0, PT, R48, 0x7ffffe7c, PT ;  /* 0x7ffffe7c3000780c */ /* 0x000fc60003f06070 */
[----:B------:R-:W-:Y:S04]  /*1e990*/  STL.64 [R1+0x1d70], R22 ;  /* 0x001d701601007387 */ /* 0x000fe80000100a00 */
[----:B------:R-:W-:Y:S04]  /*1e9a0*/  LDGSTS.E [R44+-0x43ff8], desc[UR8][R20.64], !P1 ;  /* 0xbc008000142c7fae */ /* 0x000fe8000c921848 */
[----:B------:R-:W-:Y:S04]  /*1e9b0*/  STL.64 [R1+0x1d78], R20 ;  /* 0x001d781401007387 */ /* 0x000fe80000100a00 */
[----:B------:R1:W-:Y:S04]  /*1e9c0*/  LDGSTS.E [R47+-0x4fff4], desc[UR8][R18.64], !P2 ;  /* 0xb000c000122f7fae */ /* 0x0003e8000d121848 */
[----:B------:R-:W-:Y:S04]  /*1e9d0*/  STL.64 [R1+0x1d80], R18 ;  /* 0x001d801201007387 */ /* 0x000fe80000100a00 */
[----:B------:R1:W-:Y:S04]  /*1e9e0*/  LDGSTS.E [R46+-0x4bff4], desc[UR8][R16.64], !P2 ;  /* 0xb400c000102e7fae */ /* 0x0003e8000d121848 */
[----:B------:R2:W-:Y:S04]  /*1e9f0*/  STL.64 [R1+0x1d88], R16 ;  /* 0x001d881001007387 */ /* 0x0005e80000100a00 */
[----:B------:R1:W-:Y:S04]  /*1ea00*/  LDGSTS.E [R45+-0x47ff4], desc[UR8][R14.64], !P2 ;  /* 0xb800c0000e2d7fae */ /* 0x0003e8000d121848 */
[----:B------:R4:W-:Y:S04]  /*1ea10*/  STL.64 [R1+0x1d90], R14 ;  /* 0x001d900e01007387 */ /* 0x0009e80000100a00 */
[----:B------:R1:W-:Y:S04]  /*1ea20*/  LDGSTS.E [R44+-0x43ff4], desc[UR8][R12.64], !P2 ;  /* 0xbc00c0000c2c7fae */ /* 0x0003e8000d121848 */
[----:B------:R3:W-:Y:S01]  /*1ea30*/  STL.64 [R1+0x1d98], R12 ;  /* 0x001d980c01007387 */ /* 0x0007e20000100a00 */
[C---:B-1----:R-:W-:Y:S01]  /*1ea40*/  VIADD R47, R242.reuse, 0x100000 ;  /* 0x00100000f22f7836 */ /* 0x042fe20000000000 */
[C---:B------:R-:W-:Y:S01]  /*1ea50*/  IADD3 R46, R242.reuse, 0x100000, RZ ;  /* 0x00100000f22e7810 */ /* 0x040fe20007ffe0ff */
[C---:B------:R-:W-:Y:S01]  /*1ea60*/  VIADD R45, R242.reuse, 0x100000 ;  /* 0x00100000f22d7836 */ /* 0x040fe20000000000 */
[----:B------:R-:W-:Y:S01]  /*1ea70*/  IADD3 R44, R242, 0x100000, RZ ;  /* 0x00100000f22c7810 */ /* 0x000fe20007ffe0ff */
[----:B------:R-:W-:-:S04]  /*1ea80*/  IMAD.WIDE R28, R251, 0x4, R66 ;  /* 0x00000004fb1c7825 */ /* 0x000fc800078e0242 */
[C---:B--2---:R-:W-:Y:S01]  /*1ea90*/  IMAD.WIDE R16, R251.reuse, 0x4, R64 ;  /* 0x00000004fb107825 */ /* 0x044fe200078e0240 */
[----:B------:R-:W-:Y:S03]  /*1eaa0*/  STL.64 [R1+0x3d0], R28 ;  /* 0x0003d01c01007387 */ /* 0x000fe60000100a00 */
[C---:B----4-:R-:W-:Y:S01]  /*1eab0*/  IMAD.WIDE R14, R251.reuse, 0x4, R62 ;  /* 0x00000004fb0e7825 */ /* 0x050fe200078e023e */
[----:B------:R1:W-:Y:S04]  /*1eac0*/  STL.64 [R1+0x3c8], R16 ;  /* 0x0003c81001007387 */ /* 0x0003e80000100a00 */
[----:B------:R2:W-:Y:S04]  /*1ead0*/  STL.64 [R1+0x3c0], R14 ;  /* 0x0003c00e01007387 */ /* 0x0005e80000100a00 */
[----:B------:R-:W4:Y:S01]  /*1eae0*/  LDL.LU.64 R66, [R1+0x1950] ;  /* 0x0019500001427983 */ /* 0x000f220000300a00 */
[----:B---3--:R-:W-:-:S03]  /*1eaf0*/  IMAD.WIDE R12, R251, 0x4, R52 ;  /* 0x00000004fb0c7825 */ /* 0x008fc600078e0234 */
[----:B------:R-:W-:Y:S04]  /*1eb00*/  LDGSTS.E [R47+-0x80000], desc[UR8][R28.64], !P0 ;  /* 0x800000001c2f7fae */ /* 0x000fe8000c121848 */
[----:B------:R3:W-:Y:S04]  /*1eb10*/  STL.64 [R1+0x3b8], R12 ;  /* 0x0003b80c01007387 */ /* 0x0007e80000100a00 */
[----:B------:R-:W4:Y:S01]  /*1eb20*/  LDL.LU.64 R64, [R1+0x1948] ;  /* 0x0019480001407983 */ /* 0x000f220000300a00 */
[----:B------:R-:W-:-:S03]  /*1eb30*/  IMAD.WIDE R18, R251, 0x4, R60 ;  /* 0x00000004fb127825 */ /* 0x000fc600078e023c */
[----:B------:R-:W4:Y:S04]  /*1eb40*/  LDL.LU.64 R62, [R1+0x380] ;  /* 0x00038000013e7983 */ /* 0x000f280000300a00 */
[----:B------:R-:W4:Y:S04]  /*1eb50*/  LDL.LU.64 R52, [R1+0x378] ;  /* 0x0003780001347983 */ /* 0x000f280000300a00 */
[----:B------:R1:W-:Y:S04]  /*1eb60*/  LDGSTS.E [R46+-0x7c000], desc[UR8][R16.64], !P0 ;  /* 0x84000000102e7fae */ /* 0x0003e8000c121848 */
[----:B------:R2:W-:Y:S04]  /*1eb70*/  LDGSTS.E [R45+-0x78000], desc[UR8][R14.64], !P0 ;  /* 0x880000000e2d7fae */ /* 0x0005e8000c121848 */
[----:B------:R3:W-:Y:S01]  /*1eb80*/  LDGSTS.E [R44+-0x74000], desc[UR8][R12.64], !P0 ;  /* 0x8c0000000c2c7fae */ /* 0x0007e2000c121848 */
[----:B-1----:R-:W-:-:S03]  /*1eb90*/  IMAD.WIDE R16, R251, 0x4, R58 ;  /* 0x00000004fb107825 */ /* 0x002fc600078e023a */
[----:B------:R4:W-:Y:S01]  /*1eba0*/  STL.64 [R1+0x3b0], R18 ;  /* 0x0003b01201007387 */ /* 0x0009e20000100a00 */
[----:B--2---:R-:W-:-:S03]  /*1ebb0*/  IMAD.WIDE R14, R251, 0x4, R56 ;  /* 0x00000004fb0e7825 */ /* 0x004fc600078e0238 */
[----:B------:R1:W-:Y:S01]  /*1ebc0*/  STL.64 [R1+0x3a8], R16 ;  /* 0x0003a81001007387 */ /* 0x0003e20000100a00 */
[----:B---3--:R-:W-:-:S03]  /*1ebd0*/  IMAD.WIDE R12, R251, 0x4, R54 ;  /* 0x00000004fb0c7825 */ /* 0x008fc600078e0236 */
[----:B------:R2:W-:Y:S04]  /*1ebe0*/  STL.64 [R1+0x3a0], R14 ;  /* 0x0003a00e01007387 */ /* 0x0005e80000100a00 */
[----:B------:R-:W3:Y:S04]  /*1ebf0*/  LDL.LU.64 R60, [R1+0x370] ;  /* 0x00037000013c7983 */ /* 0x000ee80000300a00 */
[----:B------:R2:W-:Y:S04]  /*1ec00*/  STL.64 [R1+0x398], R12 ;  /* 0x0003980c01007387 */ /* 0x0005e80000100a00 */
[----:B------:R-:W3:Y:S04]  /*1ec10*/  LDL.LU.64 R58, [R1+0x368] ;  /* 0x00036800013a7983 */ /* 0x000ee80000300a00 */
[----:B------:R-:W3:Y:S04]  /*1ec20*/  LDL.LU.64 R56, [R1+0x1940] ;  /* 0x0019400001387983 */ /* 0x000ee80000300a00 */
[----:B------:R-:W3:Y:S01]  /*1ec30*/  LDL.LU.64 R54, [R1+0x1938] ;  /* 0x0019380001367983 */ /* 0x000ee20000300a00 */
[----:B------:R-:W-:-:S02]  /*1ec40*/  IADD3 R48, R50, -0x106, RZ ;  /* 0xfffffefa32307810 */ /* 0x000fc40007ffe0ff */
[----:B------:R-:W3:Y:S02]  /*1ec50*/  LDC R50, c[0x0][0x230] ;  /* 0x00008c00ff327b82 */ /* 0x000ee40000000800 */
[----:B------:R-:W-:Y:S01]  /*1ec60*/  ISETP.GE.U32.AND P1, PT, R48, 0x7ffffe7b, PT ;  /* 0x7ffffe7b3000780c */ /* 0x000fe20003f26070 */
[----:B------:R-:W-:-:S05]  /*1ec70*/  VIADD R48, R49, 0xfffffef9 ;  /* 0xfffffef931307836 */ /* 0x000fca0000000000 */
[----:B------:R-:W-:Y:S01]  /*1ec80*/  ISETP.GE.U32.AND P0, PT, R48, 0x7ffffe7a, PT ;  /* 0x7ffffe7a3000780c */ /* 0x000fe20003f06070 */
[----:B------:R-:W3:Y:S06]  /*1ec90*/  LDC R49, c[0x0][0x230] ;  /* 0x00008c00ff317b82 */ /* 0x000eec0000000800 */
[----:B------:R4:W-:Y:S04]  /*1eca0*/  LDGSTS.E [R47+-0x7fffc], desc[UR8][R18.64], !P1 ;  /* 0x80004000122f7fae */ /* 0x0009e8000c921848 */
[----:B------:R1:W-:Y:S04]  /*1ecb0*/  LDGSTS.E [R46+-0x7bffc], desc[UR8][R16.64], !P1 ;  /* 0x84004000102e7fae */ /* 0x0003e8000c921848 */
[----:B------:R2:W-:Y:S04]  /*1ecc0*/  LDGSTS.E [R45+-0x77ffc], desc[UR8][R14.64], !P1 ;  /* 0x880040000e2d7fae */ /* 0x0005e8000c921848 */
[----:B------:R2:W-:Y:S01]  /*1ecd0*/  LDGSTS.E [R44+-0x73ffc], desc[UR8][R12.64], !P1 ;  /* 0x8c0040000c2c7fae */ /* 0x0005e2000c921848 */
[----:B----4-:R-:W-:-:S05]  /*1ece0*/  IMAD.WIDE R18, R251, 0x4, R66 ;  /* 0x00000004fb127825 */ /* 0x010fca00078e0242 */
[----:B------:R3:W-:Y:S04]  /*1ecf0*/  STL.64 [R1+0x390], R18 ;  /* 0x0003901201007387 */ /* 0x0007e80000100a00 */
[----:B------:R3:W-:Y:S01]  /*1ed00*/  LDGSTS.E [R47+-0x7fff8], desc[UR8][R18.64], !P0 ;  /* 0x80008000122f7fae */ /* 0x0007e2000c121848 */
[----:B-1----:R-:W-:-:S04]  /*1ed10*/  IMAD.WIDE R16, R251, 0x4, R64 ;  /* 0x00000004fb107825 */ /* 0x002fc800078e0240 */
[C---:B--2---:R-:W-:Y:S01]  /*1ed20*/  IMAD.WIDE R14, R251.reuse, 0x4, R62 ;  /* 0x00000004fb0e7825 */ /* 0x044fe200078e023e */
[----:B------:R1:W-:Y:S03]  /*1ed30*/  STL.64 [R1+0x388], R16 ;  /* 0x0003881001007387 */ /* 0x0003e60000100a00 */
[C---:B------:R-:W-:Y:S01]  /*1ed40*/  IMAD.WIDE R12, R251.reuse, 0x4, R52 ;  /* 0x00000004fb0c7825 */ /* 0x040fe200078e0234 */
[----:B------:R2:W-:Y:S04]  /*1ed50*/  STL.64 [R1+0x380], R14 ;  /* 0x0003800e01007387 */ /* 0x0005e80000100a00 */
[----:B------:R-:W4:Y:S04]  /*1ed60*/  LDL.LU.64 R66, [R1+0x15a8] ;  /* 0x0015a80001427983 */ /* 0x000f280000300a00 */
[----:B------:R2:W-:Y:S04]  /*1ed70*/  STL.64 [R1+0x378], R12 ;  /* 0x0003780c01007387 */ /* 0x0005e80000100a00 */
[----:B------:R-:W4:Y:S04]  /*1ed80*/  LDL.LU.64 R64, [R1+0x15a0] ;  /* 0x0015a00001407983 */ /* 0x000f280000300a00 */
[----:B------:R-:W4:Y:S04]  /*1ed90*/  LDL.LU.64 R62, [R1+0x1598] ;  /* 0x00159800013e7983 */ /* 0x000f280000300a00 */
[----:B------:R-:W4:Y:S04]  /*1eda0*/  LDL.LU.64 R52, [R1+0x1590] ;  /* 0x0015900001347983 */ /* 0x000f280000300a00 */
[----:B------:R1:W-:Y:S01]  /*1edb0*/  LDGSTS.E [R46+-0x7bff8], desc[UR8][R16.64], !P0 ;  /* 0x84008000102e7fae */ /* 0x0003e2000c121848 */
[----:B---3--:R-:W-:-:S03]  /*1edc0*/  IMAD.WIDE R18, R251, 0x4, R60 ;  /* 0x00000004fb127825 */ /* 0x008fc600078e023c */
        /* <DEDUP_REMOVED lines=23> */
[----:B----4-:R-:W-:-:S04]  /*1ef40*/  IMAD.WIDE R18, R251, 0x4, R66 ;  /* 0x00000004fb127825 */ /* 0x010fc800078e0242 */
[C---:B-1----:R-:W-:Y:S01]  /*1ef50*/  IMAD.WIDE R16, R251.reuse, 0x4, R64 ;  /* 0x00000004fb107825 */ /* 0x042fe200078e0240 */
[----:B------:R3:W-:Y:S03]  /*1ef60*/  STL.64 [R1+0x1d0], R18 ;  /* 0x0001d01201007387 */ /* 0x0007e60000100a00 */
        /* <DEDUP_REMOVED lines=8> */
[----:B------:R3:W-:Y:S04]  /*1eff0*/  LDGSTS.E [R47+-0x70000], desc[UR8][R18.64], !P0 ;  /* 0x90000000122f7fae */ /* 0x0007e8000c121848 */
        /* <DEDUP_REMOVED lines=30> */
[----:B------:R1:W-:Y:S04]  /*1f1e0*/  STL.64 [R1+0x188], R16 ;  /* 0x0001881001007387 */ /* 0x0003e80000100a00 */
[----:B------:R2:W-:Y:S01]  /*1f1f0*/  STL.64 [R1+0x180], R14 ;  /* 0x0001800e01007387 */ /* 0x0005e20000100a00 */
[----:B------:R-:W-:-:S03]  /*1f200*/  IMAD.WIDE R12, R251, 0x4, R52 ;  /* 0x00000004fb0c7825 */ /* 0x000fc600078e0234 */
[----:B------:R-:W4:Y:S04]  /*1f210*/  LDL.LU.64 R66, [R1+0x1228] ;  /* 0x0012280001427983 */ /* 0x000f280000300a00 */
[----:B------:R2:W-:Y:S04]  /*1f220*/  STL.64 [R1+0x178], R12 ;  /* 0x0001780c01007387 */ /* 0x0005e80000100a00 */
[----:B------:R-:W4:Y:S04]  /*1f230*/  LDL.LU.64 R64, [R1+0x1220] ;  /* 0x0012200001407983 */ /* 0x000f280000300a00 */
[----:B------:R-:W4:Y:S04]  /*1f240*/  LDL.LU.64 R62, [R1+0x1218] ;  /* 0x00121800013e7983 */ /* 0x000f280000300a00 */
[----:B------:R-:W4:Y:S04]  /*1f250*/  LDL.LU.64 R52, [R1+0x1210] ;  /* 0x0012100001347983 */ /* 0x000f280000300a00 */
[----:B------:R3:W-:Y:S04]  /*1f260*/  LDGSTS.E [R47+-0x6fff8], desc[UR8][R18.64], !P0 ;  /* 0x90008000122f7fae */ /* 0x0007e8000c121848 */
[----:B------:R1:W-:Y:S04]  /*1f270*/  LDGSTS.E [R46+-0x6bff8], desc[UR8][R16.64], !P0 ;  /* 0x94008000102e7fae */ /* 0x0003e8000c121848 */
[----:B------:R2:W-:Y:S01]  /*1f280*/  LDGSTS.E [R45+-0x67ff8], desc[UR8][R14.64], !P0 ;  /* 0x980080000e2d7fae */ /* 0x0005e2000c121848 */
[----:B---3--:R-:W-:-:S03]  /*1f290*/  IMAD.WIDE R18, R251, 0x4, R60 ;  /* 0x00000004fb127825 */ /* 0x008fc600078e023c */
[----:B------:R3:W-:Y:S01]  /*1f2a0*/  LDGSTS.E [R44+-0x63ff8], desc[UR8][R12.64], !P0 ;  /* 0x9c0080000c2c7fae */ /* 0x0007e2000c121848 */
[----:B-1----:R-:W-:-:S03]  /*1f2b0*/  IMAD.WIDE R16, R251, 0x4, R58 ;  /* 0x00000004fb107825 */ /* 0x002fc600078e023a */
[----:B------:R1:W-:Y:S01]  /*1f2c0*/  STL.64 [R1+0x170], R18 ;  /* 0x0001701201007387 */ /* 0x0003e20000100a00 */
[----:B------:R-:W-:Y:S01]  /*1f2d0*/  IADD3 R48, R50, -0x128, RZ ;  /* 0xfffffed832307810 */ /* 0x000fe20007ffe0ff */
[----:B------:R-:W1:Y:S01]  /*1f2e0*/  LDC R58, c[0x0][0x230] ;  /* 0x00008c00ff3a7b82 */ /* 0x000e620000000800 */
[C---:B--2---:R-:W-:Y:S01]  /*1f2f0*/  IMAD.WIDE R14, R251.reuse, 0x4, R56 ;  /* 0x00000004fb0e7825 */ /* 0x044fe200078e0238 */
[----:B------:R2:W-:Y:S03]  /*1f300*/  STL.64 [R1+0x168], R16 ;  /* 0x0001681001007387 */ /* 0x0005e60000100a00 */
[----:B---3--:R-:W-:Y:S01]  /*1f310*/  IMAD.WIDE R12, R251, 0x4, R54 ;  /* 0x00000004fb0c7825 */ /* 0x008fe200078e0236 */
[----:B------:R3:W-:Y:S02]  /*1f320*/  STL.64 [R1+0x160], R14 ;  /* 0x0001600e01007387 */ /* 0x0007e40000100a00 */
[----:B------:R-:W2:Y:S02]  /*1f330*/  LDC R50, c[0x0][0x230] ;  /* 0x00008c00ff327b82 */ /* 0x000ea40000000800 */
[----:B------:R3:W-:Y:S04]  /*1f340*/  STL.64 [R1+0x158], R12 ;  /* 0x0001580c01007387 */ /* 0x0007e80000100a00 */
[----:B------:R-:W3:Y:S04]  /*1f350*/  LDL.LU.64 R70, [R1+0x1208] ;  /* 0x0012080001467983 */ /* 0x000ee80000300a00 */
[----:B------:R-:W2:Y:S04]  /*1f360*/  LDL.LU.64 R60, [R1+0x1200] ;  /* 0x00120000013c7983 */ /* 0x000ea80000300a00 */
[----:B------:R-:W2:Y:S04]  /*1f370*/  LDL.LU.64 R56, [R1+0x11f8] ;  /* 0x0011f80001387983 */ /* 0x000ea80000300a00 */
[----:B------:R-:W2:Y:S04]  /*1f380*/  LDL.LU.64 R54, [R1+0x11f0] ;  /* 0x0011f00001367983 */ /* 0x000ea80000300a00 */
[----:B------:R-:W2:Y:S01]  /*1f390*/  LDL.LU.64 R68, [R1+0x11e8] ;  /* 0x0011e80001447983 */ /* 0x000ea20000300a00 */
[----:B------:R-:W-:Y:S01]  /*1f3a0*/  ISETP.GE.U32.AND P1, PT, R48, 0x7ffffe59, PT ;  /* 0x7ffffe593000780c */ /* 0x000fe20003f26070 */
[----:B------:R-:W-:-:S05]  /*1f3b0*/  VIADD R48, R49, 0xfffffebb ;  /* 0xfffffebb31307836 */ /* 0x000fca0000000000 */
[----:B------:R-:W-:Y:S02]  /*1f3c0*/  ISETP.GE.U32.AND P0, PT, R48, 0x7ffffe3c, PT ;  /* 0x7ffffe3c3000780c */ /* 0x000fe40003f06070 */
[----:B------:R-:W-:-:S05]  /*1f3d0*/  IADD3 R48, R51, -0x146, RZ ;  /* 0xfffffeba33307810 */ /* 0x000fca0007ffe0ff */
[----:B------:R-:W-:Y:S04]  /*1f3e0*/  LDGSTS.E [R47+-0x6fff4], desc[UR8][R18.64], !P1 ;  /* 0x9000c000122f7fae */ /* 0x000fe8000c921848 */
[----:B------:R-:W-:Y:S04]  /*1f3f0*/  LDGSTS.E [R46+-0x6bff4], desc[UR8][R16.64], !P1 ;  /* 0x9400c000102e7fae */ /* 0x000fe8000c921848 */
[----:B------:R-:W-:Y:S04]  /*1f400*/  LDGSTS.E [R45+-0x67ff4], desc[UR8][R14.64], !P1 ;  /* 0x9800c0000e2d7fae */ /* 0x000fe8000c921848 */
[----:B------:R-:W-:Y:S01]  /*1f410*/  LDGSTS.E [R44+-0x63ff4], desc[UR8][R12.64], !P1 ;  /* 0x9c00c0000c2c7fae */ /* 0x000fe2000c921848 */
[----:B------:R-:W-:Y:S01]  /*1f420*/  ISETP.GE.U32.AND P1, PT, R48, 0x7ffffe3b, PT ;  /* 0x7ffffe3b3000780c */ /* 0x000fe20003f26070 */
[C---:B------:R-:W-:Y:S01]  /*1f430*/  VIADD R48, R242.reuse, 0x100000 ;  /* 0x00100000f2307836 */ /* 0x040fe20000000000 */
[----:B------:R-:W-:Y:S01]  /*1f440*/  IADD3 R49, R242, 0x100000, RZ ;  /* 0x00100000f2317810 */ /* 0x000fe20007ffe0ff */
[----:B----4-:R-:W-:-:S02]  /*1f450*/  IMAD.WIDE R228, R251, 0x4, R66 ;  /* 0x00000004fbe47825 */ /* 0x010fc400078e0242 */
[----:B------:R-:W4:Y:S03]  /*1f460*/  LDC R66, c[0x0][0x230] ;  /* 0x00008c00ff427b82 */ /* 0x000f260000000800 */
[----:B------:R-:W-:Y:S01]  /*1f470*/  LDGSTS.E [R47+-0x60000], desc[UR8][R228.64], !P0 ;  /* 0xa0000000e42f7fae */ /* 0x000fe2000c121848 */
[----:B------:R-:W-:-:S03]  /*1f480*/  IMAD.WIDE R226, R251, 0x4, R64 ;  /* 0x00000004fbe27825 */ /* 0x000fc600078e0240 */
[----:B------:R-:W4:Y:S01]  /*1f490*/  LDL.LU.64 R64, [R1+0x11e0] ;  /* 0x0011e00001407983 */ /* 0x000f220000300a00 */
[----:B------:R-:W-:-:S03]  /*1f4a0*/  IMAD.WIDE R224, R251, 0x4, R62 ;  /* 0x00000004fbe07825 */ /* 0x000fc600078e023e */
[----:B------:R-:W4:Y:S01]  /*1f4b0*/  LDL.LU.64 R62, [R1+0x11d8] ;  /* 0x0011d800013e7983 */ /* 0x000f220000300a00 */
[----:B------:R-:W-:-:S03]  /*1f4c0*/  IMAD.WIDE R222, R251, 0x4, R52 ;  /* 0x00000004fbde7825 */ /* 0x000fc600078e0234 */
[----:B------:R-:W4:Y:S04]  /*1f4d0*/  LDL.LU.64 R52, [R1+0x11d0] ;  /* 0x0011d00001347983 */ /* 0x000f280000300a00 */
[----:B------:R-:W-:Y:S04]  /*1f4e0*/  STL.64 [R1+0x1da0], R228 ;  /* 0x001da0e401007387 */ /* 0x000fe80000100a00 */
[----:B------:R-:W-:Y:S04]  /*1f4f0*/  STL.64 [R1+0x1da8], R226 ;  /* 0x001da8e201007387 */ /* 0x000fe80000100a00 */
[----:B------:R-:W-:Y:S04]  /*1f500*/  STL.64 [R1+0x1db0], R224 ;  /* 0x001db0e001007387 */ /* 0x000fe80000100a00 */
[----:B------:R-:W-:Y:S04]  /*1f510*/  STL.64 [R1+0x1db8], R222 ;  /* 0x001db8de01007387 */ /* 0x000fe80000100a00 */
[----:B------:R-:W4:Y:S04]  /*1f520*/  LDL.LU.64 R76, [R1+0x11c8] ;  /* 0x0011c800014c7983 */ /* 0x000f280000300a00 */
[----:B------:R-:W-:Y:S04]  /*1f530*/  LDGSTS.E [R46+-0x5c000], desc[UR8][R226.64], !P0 ;  /* 0xa4000000e22e7fae */ /* 0x000fe8000c121848 */
[----:B------:R-:W4:Y:S04]  /*1f540*/  LDL.LU.64 R72, [R1+0x11c0] ;  /* 0x0011c00001487983 */ /* 0x000f280000300a00 */
[----:B------:R-:W-:Y:S01]  /*1f550*/  LDGSTS.E [R45+-0x58000], desc[UR8][R224.64], !P0 ;  /* 0xa8000000e02d7fae */ /* 0x000fe2000c121848 */
[----:B---3--:R-:W-:-:S03]  /*1f560*/  IMAD.WIDE R220, R251, 0x4, R70 ;  /* 0x00000004fbdc7825 */ /* 0x008fc600078e0246 */
[----:B------:R3:W-:Y:S01]  /*1f570*/  LDGSTS.E [R44+-0x54000], desc[UR8][R222.64], !P0 ;  /* 0xac000000de2c7fae */ /* 0x0007e2000c121848 */
[----:B--2---:R-:W-:-:S03]  /*1f580*/  IMAD.WIDE R218, R251, 0x4, R60 ;  /* 0x00000004fbda7825 */ /* 0x004fc600078e023c */
[----:B------:R-:W2:Y:S01]  /*1f590*/  LDL.LU.64 R70, [R1+0x11b8] ;  /* 0x0011b80001467983 */ /* 0x000ea20000300a00 */
[----:B------:R-:W-:-:S03]  /*1f5a0*/  IMAD.WIDE R216, R251, 0x4, R56 ;  /* 0x00000004fbd87825 */ /* 0x000fc600078e0238 */
[----:B------:R-:W2:Y:S01]  /*1f5b0*/  LDL.LU.64 R60, [R1+0x11b0] ;  /* 0x0011b000013c7983 */ /* 0x000ea20000300a00 */
[----:B---3--:R-:W-:-:S03]  /*1f5c0*/  IMAD.WIDE R44, R251, 0x4, R54 ;  /* 0x00000004fb2c7825 */ /* 0x008fc600078e0236 */
[----:B------:R-:W-:Y:S04]  /*1f5d0*/  STL.64 [R1+0x1dc0], R220 ;  /* 0x001dc0dc01007387 */ /* 0x000fe80000100a00 */
[----:B------:R-:W-:Y:S04]  /*1f5e0*/  STL.64 [R1+0x1dc8], R218 ;  /* 0x001dc8da01007387 */ /* 0x000fe80000100a00 */
[----:B------:R-:W-:Y:S04]  /*1f5f0*/  LDGSTS.E [R49+-0x5fffc], desc[UR8][R220.64], !P1 ;  /* 0xa0004000dc317fae */ /* 0x000fe8000c921848 */
[----:B------:R-:W-:Y:S04]  /*1f600*/  STL.64 [R1+0x1dd0], R216 ;  /* 0x001dd0d801007387 */ /* 0x000fe80000100a00 */
[----:B------:R-:W-:Y:S04]  /*1f610*/  LDGSTS.E [R48+-0x5bffc], desc[UR8][R218.64], !P1 ;  /* 0xa4004000da307fae */ /* 0x000fe8000c921848 */
[----:B------:R-:W-:Y:S04]  /*1f620*/  STL.64 [R1+0x1dd8], R44 ;  /* 0x001dd82c01007387 */ /* 0x000fe80000100a00 */
[----:B------:R-:W-:Y:S04]  /*1f630*/  LDGSTS.E [R47+-0x57ffc], desc[UR8][R216.64], !P1 ;  /* 0xa8004000d82f7fae */ /* 0x000fe8000c921848 */
[----:B------:R-:W3:Y:S04]  /*1f640*/  LDL.LU.64 R84, [R1+0xa98] ;  /* 0x000a980001547983 */ /* 0x000ee80000300a00 */
[----:B------:R1:W-:Y:S04]  /*1f650*/  LDGSTS.E [R46+-0x53ffc], desc[UR8][R44.64], !P1 ;  /* 0xac0040002c2e7fae */ /* 0x0003e8000c921848 */
[----:B------:R-:W3:Y:S04]  /*1f660*/  LDL.LU.64 R80, [R1+0xa90] ;  /* 0x000a900001507983 */ /* 0x000ee80000300a00 */
[----:B------:R-:W3:Y:S01]  /*1f670*/  LDL.LU.64 R78, [R1+0x350] ;  /* 0x00035000014e7983 */ /* 0x000ee20000300a00 */
[----:B-1----:R-:W-:-:S03]  /*1f680*/  IMAD.WIDE R46, R251, 0x4, R68 ;  /* 0x00000004fb2e7825 */ /* 0x002fc600078e0244 */
[----:B------:R-:W3:Y:S01]  /*1f690*/  LDL.LU.64 R68, [R1+0x348] ;  /* 0x0003480001447983 */ /* 0x000ee20000300a00 */
[----:B------:R-:W-:-:S05]  /*1f6a0*/  VIADD R50, R50, 0xfffffeb9 ;  /* 0xfffffeb932327836 */ /* 0x000fca0000000000 */
[----:B------:R-:W-:Y:S01]  /*1f6b0*/  ISETP.GE.U32.AND P0, PT, R50, 0x7ffffe3a, PT ;  /* 0x7ffffe3a3200780c */ /* 0x000fe20003f06070 */
[----:B------:R-:W-:Y:S01]  /*1f6c0*/  VIADD R57, R242, 0x100000 ;  /* 0x00100000f2397836 */ /* 0x000fe20000000000 */
[----:B------:R-:W-:Y:S01]  /*1f6d0*/  IADD3 R58, R58, -0x148, RZ ;  /* 0xfffffeb83a3a7810 */ /* 0x000fe20007ffe0ff */
[C---:B------:R-:W-:Y:S01]  /*1f6e0*/  VIADD R55, R242.reuse, 0x100000 ;  /* 0x00100000f2377836 */ /* 0x040fe20000000000 */
[C---:B------:R-:W-:Y:S01]  /*1f6f0*/  IADD3 R56, R242.reuse, 0x100000, RZ ;  /* 0x00100000f2387810 */ /* 0x040fe20007ffe0ff */
[----:B------:R-:W-:Y:S01]  /*1f700*/  STL.64 [R1+0x1de0], R46 ;  /* 0x001de02e01007387 */ /* 0x000fe20000100a00 */
[----:B------:R-:W-:Y:S02]  /*1f710*/  IADD3 R54, R242, 0x100000, RZ ;  /* 0x00100000f2367810 */ /* 0x000fe40007ffe0ff */
[----:B------:R-:W-:-:S05]  /*1f720*/  ISETP.GE.U32.AND P1, PT, R58, 0x7ffffe39, PT ;  /* 0x7ffffe393a00780c */ /* 0x000fca0003f26070 */
[----:B------:R-:W-:Y:S01]  /*1f730*/  LDGSTS.E [R57+-0x5fff8], desc[UR8][R46.64], !P0 ;  /* 0xa00080002e397fae */ /* 0x000fe2000c121848 */
[----:B----4-:R-:W-:Y:S02]  /*1f740*/  VIADD R66, R66, 0xfffffe9b ;  /* 0xfffffe9b42427836 */ /* 0x010fe40000000000 */
[----:B------:R-:W-:-:S04]  /*1f750*/  IMAD.WIDE R48, R251, 0x4, R64 ;  /* 0x00000004fb307825 */ /* 0x000fc800078e0240 */
[C---:B------:R-:W-:Y:S01]  /*1f760*/  IMAD.WIDE R50, R251.reuse, 0x4, R62 ;  /* 0x00000004fb327825 */ /* 0x040fe200078e023e */
[----:B------:R-:W-:Y:S03]  /*1f770*/  STL.64 [R1+0x1de8], R48 ;  /* 0x001de83001007387 */ /* 0x000fe60000100a00 */
[----:B------:R-:W-:Y:S01]  /*1f780*/  IMAD.WIDE R52, R251, 0x4, R52 ;  /* 0x00000004fb347825 */ /* 0x000fe200078e0234 */
[----:B------:R-:W-:Y:S04]  /*1f790*/  STL.64 [R1+0x1df0], R50 ;  /* 0x001df03201007387 */ /* 0x000fe80000100a00 */
[----:B------:R1:W-:Y:S04]  /*1f7a0*/  LDGSTS.E [R56+-0x5bff8], desc[UR8][R48.64], !P0 ;  /* 0xa400800030387fae */ /* 0x0003e8000c121848 */
[----:B------:R-:W-:Y:S04]  /*1f7b0*/  STL.64 [R1+0x1df8], R52 ;  /* 0x001df83401007387 */ /* 0x000fe80000100a00 */
[----:B------:R-:W-:Y:S04]  /*1f7c0*/  LDGSTS.E [R55+-0x57ff8], desc[UR8][R50.64], !P0 ;  /* 0xa800800032377fae */ /* 0x000fe8000c121848 */
[----:B------:R-:W4:Y:S01]  /*1f7d0*/  LDL.LU.64 R92, [R1+0x340] ;  /* 0x00034000015c7983 */ /* 0x000f220000300a00 */
[----:B------:R-:W-:-:S03]  /*1f7e0*/  IADD3 R65, R242, 0x100000, RZ ;  /* 0x00100000f2417810 */ /* 0x000fc60007ffe0ff */
[----:B------:R1:W-:Y:S04]  /*1f7f0*/  LDGSTS.E [R54+-0x53ff8], desc[UR8][R52.64], !P0 ;  /* 0xac00800034367fae */ /* 0x0003e8000c121848 */
[----:B------:R-:W4:Y:S01]  /*1f800*/  LDL.LU.64 R88, [R1+0x338] ;  /* 0x0003380001587983 */ /* 0x000f220000300a00 */
[----:B------:R-:W-:-:S03]  /*1f810*/  VIADD R64, R242, 0x100000 ;  /* 0x00100000f2407836 */ /* 0x000fc60000000000 */
[----:B------:R-:W4:Y:S01]  /*1f820*/  LDL.LU.64 R86, [R1+0x330] ;  /* 0x0003300001567983 */ /* 0x000f220000300a00 */
[----:B-1----:R-:W-:-:S04]  /*1f830*/  IMAD.WIDE R56, R251, 0x4, R72 ;  /* 0x00000004fb387825 */ /* 0x002fc800078e0248 */
[C---:B------:R-:W-:Y:S02]  /*1f840*/  IMAD.WIDE R54, R251.reuse, 0x4, R76 ;  /* 0x00000004fb367825 */ /* 0x040fe400078e024c */
[----:B------:R-:W4:Y:S01]  /*1f850*/  LDL.LU.64 R76, [R1+0x328] ;  /* 0x00032800014c7983 */ /* 0x000f220000300a00 */
[C---:B------:R-:W-:Y:S01]  /*1f860*/  IADD3 R63, R242.reuse, 0x100000, RZ ;  /* 0x00100000f23f7810 */ /* 0x040fe20007ffe0ff */
[----:B------:R-:W-:Y:S02]  /*1f870*/  VIADD R62, R242, 0x100000 ;  /* 0x00100000f23e7836 */ /* 0x000fe40000000000 */
[C---:B--2---:R-:W-:Y:S01]  /*1f880*/  IMAD.WIDE R58, R251.reuse, 0x4, R70 ;  /* 0x00000004fb3a7825 */ /* 0x044fe200078e0246 */
[----:B------:R-:W-:Y:S03]  /*1f890*/  STL.64 [R1+0x1e00], R54 ;  /* 0x001e003601007387 */ /* 0x000fe60000100a00 */
[----:B------:R-:W-:Y:S01]  /*1f8a0*/  IMAD.WIDE R60, R251, 0x4, R60 ;  /* 0x00000004fb3c7825 */ /* 0x000fe200078e023c */
[----:B------:R-:W-:Y:S04]  /*1f8b0*/  LDGSTS.E [R65+-0x5fff4], desc[UR8][R54.64], !P1 ;  /* 0xa000c00036417fae */ /* 0x000fe8000c921848 */
[----:B------:R-:W-:Y:S04]  /*1f8c0*/  STL.64 [R1+0x1e08], R56 ;  /* 0x001e083801007387 */ /* 0x000fe80000100a00 */
[----:B------:R-:W-:Y:S04]  /*1f8d0*/  LDGSTS.E [R64+-0x5bff4], desc[UR8][R56.64], !P1 ;  /* 0xa400c00038407fae */ /* 0x000fe8000c921848 */
[----:B------:R-:W-:Y:S01]  /*1f8e0*/  STL.64 [R1+0x1e10], R58 ;  /* 0x001e103a01007387 */ /* 0x000fe20000100a00 */
[----:B------:R-:W-:-:S03]  /*1f8f0*/  ISETP.GE.U32.AND P0, PT, R66, 0x7ffffe1c, PT ;  /* 0x7ffffe1c4200780c */ /* 0x000fc60003f06070 */
[----:B------:R-:W-:Y:S04]  /*1f900*/  LDGSTS.E [R63+-0x57ff4], desc[UR8][R58.64], !P1 ;  /* 0xa800c0003a3f7fae */ /* 0x000fe8000c921848 */
[----:B------:R-:W-:Y:S04]  /*1f910*/  STL.64 [R1+0x1e18], R60 ;  /* 0x001e183c01007387 */ /* 0x000fe80000100a00 */
[----:B------:R3:W-:Y:S04]  /*1f920*/  LDGSTS.E [R62+-0x53ff4], desc[UR8][R60.64], !P1 ;  /* 0xac00c0003c3e7fae */ /* 0x0007e8000c921848 */
[----:B------:R-:W2:Y:S04]  /*1f930*/  LDL.LU.64 R108, [R1+0x320] ;  /* 0x00032000016c7983 */ /* 0x000ea80000300a00 */
[----:B------:R-:W2:Y:S01]  /*1f940*/  LDL.LU.64 R96, [R1+0x318] ;  /* 0x0003180001607983 */ /* 0x000ea20000300a00 */
[----:B---3--:R-:W-:-:S03]  /*1f950*/  IMAD.WIDE R62, R251, 0x4, R84 ;  /* 0x00000004fb3e7825 */ /* 0x008fc600078e0254 */
[----:B------:R-:W3:Y:S01]  /*1f960*/  LDL.LU.64 R94, [R1+0x310] ;  /* 0x00031000015e7983 */ /* 0x000ee20000300a00 */
[----:B------:R-:W-:-:S03]  /*1f970*/  IMAD.WIDE R64, R251, 0x4, R80 ;  /* 0x00000004fb407825 */ /* 0x000fc600078e0250 */
[----:B------:R-:W3:Y:S01]  /*1f980*/  LDL.LU.64 R84, [R1+0x308] ;  /* 0x0003080001547983 */ /* 0x000ee20000300a00 */
[----:B------:R-:W-:-:S03]  /*1f990*/  IMAD.WIDE R66, R251, 0x4, R78 ;  /* 0x00000004fb427825 */ /* 0x000fc600078e024e */
[----:B------:R-:W-:Y:S01]  /*1f9a0*/  STL.64 [R1+0x1e20], R62 ;  /* 0x001e203e01007387 */ /* 0x000fe20000100a00 */
[----:B------:R-:W-:-:S03]  /*1f9b0*/  IMAD.WIDE R68, R251, 0x4, R68 ;  /* 0x00000004fb447825 */ /* 0x000fc600078e0244 */
[----:B------:R-:W-:Y:S04]  /*1f9c0*/  STL.64 [R1+0x1e28], R64 ;  /* 0x001e284001007387 */ /* 0x000fe80000100a00 */
[----:B------:R-:W-:Y:S04]  /*1f9d0*/  STL.64 [R1+0x1e30], R66 ;  /* 0x001e304201007387 */ /* 0x000fe80000100a00 */
[----:B------:R-:W-:Y:S04]  /*1f9e0*/  STL.64 [R1+0x1e38], R68 ;  /* 0x001e384401007387 */ /* 0x000fe80000100a00 */
[----:B------:R-:W3:Y:S04]  /*1f9f0*/  LDL.LU.64 R106, [R1+0x300] ;  /* 0x00030000016a7983 */ /* 0x000ee80000300a00 */
[----:B------:R-:W3:Y:S04]  /*1fa00*/  LDL.LU.64 R104, [R1+0x2f8] ;  /* 0x0002f80001687983 */ /* 0x000ee80000300a00 */
[----:B------:R-:W3:Y:S01]  /*1fa10*/  LDL.LU.64 R102, [R1+0x2f0] ;  /* 0x0002f00001667983 */ /* 0x000ee20000300a00 */
[C---:B------:R-:W-:Y:S01]  /*1fa20*/  VIADD R73, R242.reuse, 0x100000 ;  /* 0x00100000f2497836 */ /* 0x040fe20000000000 */
[C---:B------:R-:W-:Y:S01]  /*1fa30*/  IADD3 R72, R242.reuse, 0x100000, RZ ;  /* 0x00100000f2487810 */ /* 0x040fe20007ffe0ff */
[C---:B------:R-:W-:Y:S01]  /*1fa40*/  VIADD R71, R242.reuse, 0x100000 ;  /* 0x00100000f2477836 */ /* 0x040fe20000000000 */
[----:B------:R-:W-:-:S02]  /*1fa50*/  IADD3 R70, R242, 0x100000, RZ ;  /* 0x00100000f2467810 */ /* 0x000fc40007ffe0ff */
[----:B------:R-:W-:Y:S01]  /*1fa60*/  ISETP.GE.U32.AND P1, PT, R74, 0x7ffffe1b, PT ;  /* 0x7ffffe1b4a00780c */ /* 0x000fe20003f26070 */
[----:B------:R-:W-:Y:S04]  /*1fa70*/  LDGSTS.E [R73+-0x50000], desc[UR8][R62.64], !P0 ;  /* 0xb00000003e497fae */ /* 0x000fe8000c121848 */
[----:B------:R-:W-:Y:S04]  /*1fa80*/  LDGSTS.E [R72+-0x4c000], desc[UR8][R64.64], !P0 ;  /* 0xb400000040487fae */ /* 0x000fe8000c121848 */
[----:B------:R-:W-:Y:S04]  /*1fa90*/  LDGSTS.E [R71+-0x48000], desc[UR8][R66.64], !P0 ;  /* 0xb800000042477fae */ /* 0x000fe8000c121848 */
[----:B------:R4:W-:Y:S01]  /*1faa0*/  LDGSTS.E [R70+-0x44000], desc[UR8][R68.64], !P0 ;  /* 0xbc00000044467fae */ /* 0x0009e2000c121848 */
[C---:B------:R-:W-:Y:S01]  /*1fab0*/  IADD3 R81, R242.reuse, 0x100000, RZ ;  /* 0x00100000f2517810 */ /* 0x040fe20007ffe0ff */
[C---:B------:R-:W-:Y:S01]  /*1fac0*/  VIADD R80, R242.reuse, 0x100000 ;  /* 0x00100000f2507836 */ /* 0x040fe20000000000 */
[C---:B------:R-:W-:Y:S01]  /*1fad0*/  IADD3 R79, R242.reuse, 0x100000, RZ ;  /* 0x00100000f24f7810 */ /* 0x040fe20007ffe0ff */
[----:B------:R-:W-:Y:S01]  /*1fae0*/  VIADD R78, R242, 0x100000 ;  /* 0x00100000f24e7836 */ /* 0x000fe20000000000 */
[----:B------:R-:W-:Y:S01]  /*1faf0*/  ISETP.GE.U32.AND P0, PT, R82, 0x7ffffe1a, PT ;  /* 0x7ffffe1a5200780c */ /* 0x000fe20003f06070 */
[----:B----4-:R-:W-:-:S02]  /*1fb00*/  IMAD.WIDE R70, R251, 0x4, R92 ;  /* 0x00000004fb467825 */ /* 0x010fc400078e025c */
[----:B------:R-:W4:Y:S02]  /*1fb10*/  LDL.LU.64 R92, [R1+0x2e8] ;  /* 0x0002e800015c7983 */ /* 0x000f240000300a00 */
[C---:B------:R-:W-:Y:S02]  /*1fb20*/  IMAD.WIDE R72, R251.reuse, 0x4, R88 ;  /* 0x00000004fb487825 */ /* 0x040fe400078e0258 */
[----:B------:R-:W-:Y:S02]  /*1fb30*/  STL.64 [R1+0x1e40], R70 ;  /* 0x001e404601007387 */ /* 0x000fe40000100a00 */
[C---:B------:R-:W-:Y:S02]  /*1fb40*/  IMAD.WIDE R74, R251.reuse, 0x4, R86 ;  /* 0x00000004fb4a7825 */ /* 0x040fe400078e0256 */
[----:B------:R-:W-:Y:S02]  /*1fb50*/  STL.64 [R1+0x1e48], R72 ;  /* 0x001e484801007387 */ /* 0x000fe40000100a00 */
[----:B------:R-:W-:-:S02]  /*1fb60*/  IMAD.WIDE R76, R251, 0x4, R76 ;  /* 0x00000004fb4c7825 */ /* 0x000fc400078e024c */
[----:B------:R-:W-:Y:S04]  /*1fb70*/  STL.64 [R1+0x1e50], R74 ;  /* 0x001e504a01007387 */ /* 0x000fe80000100a00 */
[----:B------:R-:W-:Y:S04]  /*1fb80*/  LDGSTS.E [R81+-0x4fffc], desc[UR8][R70.64], !P1 ;  /* 0xb000400046517fae */ /* 0x000fe8000c921848 */
[----:B------:R-:W-:Y:S04]  /*1fb90*/  STL.64 [R1+0x1e58], R76 ;  /* 0x001e584c01007387 */ /* 0x000fe80000100a00 */
[----:B------:R-:W-:Y:S04]  /*1fba0*/  LDGSTS.E [R80+-0x4bffc], desc[UR8][R72.64], !P1 ;  /* 0xb400400048507fae */ /* 0x000fe8000c921848 */
[----:B------:R-:W4:Y:S01]  /*1fbb0*/  LDL.LU.64 R116, [R1+0x1930] ;  /* 0x0019300001747983 */ /* 0x000f220000300a00 */
[----:B------:R-:W-:-:S03]  /*1fbc0*/  VIADD R89, R242, 0x100000 ;  /* 0x00100000f2597836 */ /* 0x000fc60000000000 */
[----:B------:R-:W-:Y:S04]  /*1fbd0*/  LDGSTS.E [R79+-0x47ffc], desc[UR8][R74.64], !P1 ;  /* 0xb80040004a4f7fae */ /* 0x000fe8000c921848 */
[----:B------:R-:W4:Y:S01]  /*1fbe0*/  LDL.LU.64 R114, [R1+0x1928] ;  /* 0x0019280001727983 */ /* 0x000f220000300a00 */
[----:B------:R-:W-:-:S03]  /*1fbf0*/  IADD3 R88, R242, 0x100000, RZ ;  /* 0x00100000f2587810 */ /* 0x000fc60007ffe0ff */
[----:B------:R2:W-:Y:S04]  /*1fc00*/  LDGSTS.E [R78+-0x43ffc], desc[UR8][R76.64], !P1 ;  /* 0xbc0040004c4e7fae */ /* 0x0005e8000c921848 */
[----:B------:R-:W4:Y:S01]  /*1fc10*/  LDL.LU.64 R112, [R1+0x1920] ;  /* 0x0019200001707983 */ /* 0x000f220000300a00 */
[----:B------:R-:W-:-:S03]  /*1fc20*/  VIADD R87, R242, 0x100000 ;  /* 0x00100000f2577836 */ /* 0x000fc60000000000 */
[----:B------:R-:W4:Y:S01]  /*1fc30*/  LDL.LU.64 R110, [R1+0x1918] ;  /* 0x00191800016e7983 */ /* 0x000f220000300a00 */
[----:B--2---:R-:W-:Y:S01]  /*1fc40*/  IMAD.WIDE R78, R251, 0x4, R108 ;  /* 0x00000004fb4e7825 */ /* 0x004fe200078e026c */
[----:B------:R-:W-:-:S03]  /*1fc50*/  IADD3 R86, R242, 0x100000, RZ ;  /* 0x00100000f2567810 */ /* 0x000fc60007ffe0ff */
[C---:B------:R-:W-:Y:S01]  /*1fc60*/  IMAD.WIDE R80, R251.reuse, 0x4, R96 ;  /* 0x00000004fb507825 */ /* 0x040fe200078e0260 */
[----:B------:R-:W-:Y:S03]  /*1fc70*/  STL.64 [R1+0x1e60], R78 ;  /* 0x001e604e01007387 */ /* 0x000fe60000100a00 */
[C---:B---3--:R-:W-:Y:S01]  /*1fc80*/  IMAD.WIDE R82, R251.reuse, 0x4, R94 ;  /* 0x00000004fb527825 */ /* 0x048fe200078e025e */
[----:B------:R-:W-:Y:S03]  /*1fc90*/  LDGSTS.E [R89+-0x4fff8], desc[UR8][R78.64], !P0 ;  /* 0xb00080004e597fae */ /* 0x000fe6000c121848 */
[----:B------:R-:W-:Y:S01]  /*1fca0*/  IMAD.WIDE R84, R251, 0x4, R84 ;  /* 0x00000004fb547825 */ /* 0x000fe200078e0254 */
[----:B------:R-:W-:Y:S04]  /*1fcb0*/  STL.64 [R1+0x1e70], R80 ;  /* 0x001e705001007387 */ /* 0x000fe80000100a00 */
[----:B------:R1:W-:Y:S04]  /*1fcc0*/  LDGSTS.E [R88+-0x4bff8], desc[UR8][R80.64], !P0 ;  /* 0xb400800050587fae */ /* 0x0003e8000c121848 */
[----:B------:R-:W-:Y:S04]  /*1fcd0*/  STL.64 [R1+0x1e78], R82 ;  /* 0x001e785201007387 */ /* 0x000fe80000100a00 */
[----:B------:R-:W-:Y:S04]  /*1fce0*/  LDGSTS.E [R87+-0x47ff8], desc[UR8][R82.64], !P0 ;  /* 0xb800800052577fae */ /* 0x000fe8000c121848 */
[----:B------:R-:W-:Y:S01]  /*1fcf0*/  STL.64 [R1+0x1e80], R84 ;  /* 0x001e805401007387 */ /* 0x000fe20000100a00 */
[----:B------:R-:W-:-:S03]  /*1fd00*/  ISETP.GE.U32.AND P1, PT, R90, 0x7ffffe19, PT ;  /* 0x7ffffe195a00780c */ /* 0x000fc60003f26070 */
[----:B------:R2:W-:Y:S04]  /*1fd10*/  LDGSTS.E [R86+-0x43ff8], desc[UR8][R84.64], !P0 ;  /* 0xbc00800054567fae */ /* 0x0005e8000c121848 */
[----:B------:R-:W-:Y:S01]  /*1fd20*/  STL.64 [R1+0x1e88], R242 ;  /* 0x001e88f201007387 */ /* 0x000fe20000100a00 */
[----:B-1----:R-:W-:-:S03]  /*1fd30*/  IMAD.WIDE R88, R251, 0x4, R104 ;  /* 0x00000004fb587825 */ /* 0x002fc600078e0268 */
[----:B------:R-:W3:Y:S01]  /*1fd40*/  LDL.LU.64 R108, [R1+0x1910] ;  /* 0x00191000016c7983 */ /* 0x000ee20000300a00 */
[----:B------:R-:W-:-:S04]  /*1fd50*/  IMAD.WIDE R90, R251, 0x4, R102 ;  /* 0x00000004fb5a7825 */ /* 0x000fc800078e0266 */
[----:B--2---:R-:W-:Y:S02]  /*1fd60*/  IMAD.WIDE R86, R251, 0x4, R106 ;  /* 0x00000004fb567825 */ /* 0x004fe400078e026a */
[----:B------:R-:W2:Y:S04]  /*1fd70*/  LDL.LU.64 R106, [R1+0x1908] ;  /* 0x00190800016a7983 */ /* 0x000ea80000300a00 */
[----:B------:R-:W2:Y:S04]  /*1fd80*/  LDL.LU.64 R104, [R1+0x1900] ;  /* 0x0019000001687983 */ /* 0x000ea80000300a00 */
[----:B------:R-:W2:Y:S01]  /*1fd90*/  LDL.LU.64 R102, [R1+0x18f8] ;  /* 0x0018f80001667983 */ /* 0x000ea20000300a00 */
[----:B------:R-:W-:Y:S01]  /*1fda0*/  ISETP.GE.U32.AND P0, PT, R98, 0x7ffffe78, PT ;  /* 0x7ffffe786200780c */ /* 0x000fe20003f06070 */
[C---:B------:R-:W-:Y:S01]  /*1fdb0*/  VIADD R96, R242.reuse, 0x100000 ;  /* 0x00100000f2607836 */ /* 0x040fe20000000000 */
[C---:B------:R-:W-:Y:S01]  /*1fdc0*/  IADD3 R97, R242.reuse, 0x100000, RZ ;  /* 0x00100000f2617810 */ /* 0x040fe20007ffe0ff */
[----:B------:R-:W-:Y:S01]  /*1fdd0*/  STL.64 [R1+0x1e90], R86 ;  /* 0x001e905601007387 */ /* 0x000fe20000100a00 */
[----:B------:R-:W-:-:S03]  /*1fde0*/  IADD3 R95, R242, 0x100000, RZ ;  /* 0x00100000f25f7810 */ /* 0x000fc60007ffe0ff */
[----:B------:R-:W-:Y:S01]  /*1fdf0*/  STL.64 [R1+0x1e98], R88 ;  /* 0x001e985801007387 */ /* 0x000fe20000100a00 */
[----:B------:R-:W-:-:S03]  /*1fe00*/  VIADD R94, R242, 0x100000 ;  /* 0x00100000f25e7836 */ /* 0x000fc60000000000 */
[----:B------:R-:W-:Y:S04]  /*1fe10*/  STL.64 [R1+0x1ea0], R90 ;  /* 0x001ea05a01007387 */ /* 0x000fe80000100a00 */
[----:B------:R1:W-:Y:S04]  /*1fe20*/  LDGSTS.E [R97+-0x4fff4], desc[UR8][R86.64], !P1 ;  /* 0xb000c00056617fae */ /* 0x0003e8000c921848 */
[----:B------:R1:W-:Y:S04]  /*1fe30*/  LDGSTS.E [R96+-0x4bff4], desc[UR8][R88.64], !P1 ;  /* 0xb400c00058607fae */ /* 0x0003e8000c921848 */
[----:B------:R1:W-:Y:S02]  /*1fe40*/  LDGSTS.E [R95+-0x47ff4], desc[UR8][R90.64], !P1 ;  /* 0xb800c0005a5f7fae */ /* 0x0003e4000c921848 */
[C---:B-1----:R-:W-:Y:S01]  /*1fe50*/  VIADD R97, R241.reuse, 0x100000 ;  /* 0x00100000f1617836 */ /* 0x042fe20000000000 */
[C---:B------:R-:W-:Y:S01]  /*1fe60*/  IADD3 R96, R241.reuse, 0x100000, RZ ;  /* 0x00100000f1607810 */ /* 0x040fe20007ffe0ff */
[----:B------:R-:W-:-:S02]  /*1fe70*/  VIADD R95, R241, 0x100000 ;  /* 0x00100000f15f7836 */ /* 0x000fc40000000000 */
[----:B----4-:R-:W-:-:S05]  /*1fe80*/  IMAD.WIDE R92, R251, 0x4, R92 ;  /* 0x00000004fb5c7825 */ /* 0x010fca00078e025c */
[----:B------:R-:W-:Y:S04]  /*1fe90*/  STL.64 [R1+0x1ea8], R92 ;  /* 0x001ea85c01007387 */ /* 0x000fe80000100a00 */
[----:B------:R1:W-:Y:S02]  /*1fea0*/  LDGSTS.E [R94+-0x43ff4], desc[UR8][R92.64], !P1 ;  /* 0xbc00c0005c5e7fae */ /* 0x0003e4000c921848 */
[----:B-1----:R-:W-:Y:S01]  /*1feb0*/  IADD3 R94, R241, 0x100000, RZ ;  /* 0x00100000f15e7810 */ /* 0x002fe20007ffe0ff */
[----:B------:R-:W-:-:S04]  /*1fec0*/  IMAD.WIDE R18, R251, 0x4, R116 ;  /* 0x00000004fb127825 */ /* 0x000fc800078e0274 */
[C---:B------:R-:W-:Y:S01]  /*1fed0*/  IMAD.WIDE R16, R251.reuse, 0x4, R114 ;  /* 0x00000004fb107825 */ /* 0x040fe200078e0272 */
[----:B------:R3:W-:Y:S03]  /*1fee0*/  STL.64 [R1+0x350], R18 ;  /* 0x0003501201007387 */ /* 0x0007e60000100a00 */
[C---:B------:R-:W-:Y:S01]  /*1fef0*/  IMAD.WIDE R14, R251.reuse, 0x4, R112 ;  /* 0x00000004fb0e7825 */ /* 0x040fe200078e0270 */
        /* <DEDUP_REMOVED lines=8> */
[----:B------:R2:W-:Y:S04]  /*1ff80*/  LDGSTS.E [R96+-0x7c000], desc[UR8][R16.64], !P0 ;  /* 0x8400000010607fae */ /* 0x0005e8000c121848 */
[----:B------:R-:W4:Y:S04]  /*1ff90*/  LDL.LU.64 R110, [R1+0x18d8] ;  /* 0x0018d800016e7983 */ /* 0x000f280000300a00 */
[----:B------:R1:W-:Y:S04]  /*1ffa0*/  LDGSTS.E [R95+-0x78000], desc[UR8][R14.64], !P0 ;  /* 0x880000000e5f7fae */ /* 0x0003e8000c121848 */
[----:B------:R1:W-:Y:S01]  /*1ffb0*/  LDGSTS.E [R94+-0x74000], desc[UR8][R12.64], !P0 ;  /* 0x8c0000000c5e7fae */ /* 0x0003e2000c121848 */
[----:B---3--:R-:W-:-:S04]  /*1ffc0*/  IMAD.WIDE R18, R251, 0x4, R108 ;  /* 0x00000004fb127825 */ /* 0x008fc800078e026c */
[C---:B--2---:R-:W-:Y:S01]  /*1ffd0*/  IMAD.WIDE R16, R251.reuse, 0x4, R106 ;  /* 0x00000004fb107825 */ /* 0x044fe200078e026a */
[----:B------:R4:W-:Y:S03]  /*1ffe0*/  STL.64 [R1+0x330], R18 ;  /* 0x0003301201007387 */ /* 0x0009e60000100a00 */
[C---:B-1----:R-:W-:Y:S01]  /*1fff0*/  IMAD.WIDE R14, R251.reuse, 0x4, R104 ;  /* 0x00000004fb0e7825 */ /* 0x042fe200078e0268 */
[----:B------:R1:W-:Y:S03]  /*20000*/  STL.64 [R1+0x328], R16 ;  /* 0x0003281001007387 */ /* 0x0003e60000100a00 */
[----:B------:R-:W-:Y:S01]  /*20010*/  IMAD.WIDE R12, R251, 0x4, R102 ;  /* 0x00000004fb0c7825 */ /* 0x000fe200078e0266 */
        /* <DEDUP_REMOVED lines=21> */
[----:B------:R2:W-:Y:S04]  /*20170*/  STL.64 [R1+0x300], R14 ;  /* 0x0003000e01007387 */ /* 0x0005e80000100a00 */
[----:B------:R-:W4:Y:S01]  /*20180*/  LDL.LU.64 R116, [R1+0x1528] ;  /* 0x0015280001747983 */ /* 0x000f220000300a00 */
[----:B------:R-:W-:-:S03]  /*20190*/  IMAD.WIDE R12, R251, 0x4, R110 ;  /* 0x00000004fb0c7825 */ /* 0x000fc600078e026e */
[----:B------:R3:W-:Y:S04]  /*201a0*/  LDGSTS.E [R97+-0x7fff8], desc[UR8][R18.64], !P0 ;  /* 0x8000800012617fae */ /* 0x0007e8000c121848 */
[----:B------:R2:W-:Y:S04]  /*201b0*/  STL.64 [R1+0x2f8], R12 ;  /* 0x0002f80c01007387 */ /* 0x0005e80000100a00 */
[----:B------:R-:W4:Y:S04]  /*201c0*/  LDL.LU.64 R114, [R1+0x1520] ;  /* 0x0015200001727983 */ /* 0x000f280000300a00 */
[----:B------:R-:W4:Y:S04]  /*201d0*/  LDL.LU.64 R112, [R1+0x1518] ;  /* 0x0015180001707983 */ /* 0x000f280000300a00 */
[----:B------:R1:W-:Y:S04]  /*201e0*/  LDGSTS.E [R96+-0x7bff8], desc[UR8][R16.64], !P0 ;  /* 0x8400800010607fae */ /* 0x0003e8000c121848 */
[----:B------:R-:W4:Y:S04]  /*201f0*/  LDL.LU.64 R110, [R1+0x1510] ;  /* 0x00151000016e7983 */ /* 0x000f280000300a00 */
[----:B------:R2:W-:Y:S04]  /*20200*/  LDGSTS.E [R95+-0x77ff8], desc[UR8][R14.64], !P0 ;  /* 0x880080000e5f7fae */ /* 0x0005e8000c121848 */
[----:B------:R2:W-:Y:S01]  /*20210*/  LDGSTS.E [R94+-0x73ff8], desc[UR8][R12.64], !P0 ;  /* 0x8c0080000c5e7fae */ /* 0x0005e2000c121848 */
[----:B---3--:R-:W-:-:S04]  /*20220*/  IMAD.WIDE R18, R251, 0x4, R108 ;  /* 0x00000004fb127825 */ /* 0x008fc800078e026c */
[C---:B-1----:R-:W-:Y:S01]  /*20230*/  IMAD.WIDE R16, R251.reuse, 0x4, R106 ;  /* 0x00000004fb107825 */ /* 0x042fe200078e026a */
[----:B------:R4:W-:Y:S03]  /*20240*/  STL.64 [R1+0x2f0], R18 ;  /* 0x0002f01201007387 */ /* 0x0009e60000100a00 */
[C---:B--2---:R-:W-:Y:S01]  /*20250*/  IMAD.WIDE R14, R251.reuse, 0x4, R104 ;  /* 0x00000004fb0e7825 */ /* 0x044fe200078e0268 */
        /* <DEDUP_REMOVED lines=35> */
[----:B-1----:R-:W-:Y:S01]  /*20490*/  IMAD.WIDE R16, R251, 0x4, R106 ;  /* 0x00000004fb107825 */ /* 0x002fe200078e026a */
[----:B------:R4:W-:Y:S01]  /*204a0*/  STL.64 [R1+0x130], R18 ;  /* 0x0001301201007387 */ /* 0x0009e20000100a00 */
[----:B------:R-:W-:Y:S01]  /*204b0*/  IADD3 R98, R99, -0x12a, RZ ;  /* 0xfffffed663627810 */ /* 0x000fe20007ffe0ff */
[----:B------:R-:W1:Y:S01]  /*204c0*/  LDC R106, c[0x0][0x230] ;  /* 0x00008c00ff6a7b82 */ /* 0x000e620000000800 */
[C---:B--2---:R-:W-:Y:S01]  /*204d0*/  IMAD.WIDE R14, R251.reuse, 0x4, R104 ;  /* 0x00000004fb0e7825 */ /* 0x044fe200078e0268 */
[----:B------:R2:W-:Y:S03]  /*204e0*/  STL.64 [R1+0x128], R16 ;  /* 0x0001281001007387 */ /* 0x0005e60000100a00 */
[----:B------:R-:W-:Y:S01]  /*204f0*/  IMAD.WIDE R12, R251, 0x4, R102 ;  /* 0x00000004fb0c7825 */ /* 0x000fe200078e0266 */
[----:B------:R3:W-:Y:S02]  /*20500*/  STL.64 [R1+0x120], R14 ;  /* 0x0001200e01007387 */ /* 0x0007e40000100a00 */
[----:B------:R-:W1:Y:S02]  /*20510*/  LDC R99, c[0x0][0x230] ;  /* 0x00008c00ff637b82 */ /* 0x000e640000000800 */
[----:B------:R-:W3:Y:S04]  /*20520*/  LDL.LU.64 R118, [R1+0x14c8] ;  /* 0x0014c80001767983 */ /* 0x000ee80000300a00 */
[----:B------:R3:W-:Y:S04]  /*20530*/  STL.64 [R1+0x118], R12 ;  /* 0x0001180c01007387 */ /* 0x0007e80000100a00 */
[----:B------:R-:W3:Y:S04]  /*20540*/  LDL.LU.64 R108, [R1+0x14c0] ;  /* 0x0014c000016c7983 */ /* 0x000ee80000300a00 */
[----:B------:R-:W3:Y:S04]  /*20550*/  LDL.LU.64 R104, [R1+0x14b8] ;  /* 0x0014b80001687983 */ /* 0x000ee80000300a00 */
[----:B------:R-:W3:Y:S01]  /*20560*/  LDL.LU.64 R102, [R1+0x14b0] ;  /* 0x0014b00001667983 */ /* 0x000ee20000300a00 */
[----:B------:R-:W-:Y:S01]  /*20570*/  ISETP.GE.U32.AND P1, PT, R98, 0x7ffffe57, PT ;  /* 0x7ffffe576200780c */ /* 0x000fe20003f26070 */
[----:B------:R-:W-:-:S05]  /*20580*/  VIADD R98, R101, 0xfffffed5 ;  /* 0xfffffed565627836 */ /* 0x000fca0000000000 */
[----:B------:R-:W-:-:S07]  /*20590*/  ISETP.GE.U32.AND P0, PT, R98, 0x7ffffe56, PT ;  /* 0x7ffffe566200780c */ /* 0x000fce0003f06070 */
[----:B------:R4:W-:Y:S04]  /*205a0*/  LDGSTS.E [R97+-0x6fffc], desc[UR8][R18.64], !P1 ;  /* 0x9000400012617fae */ /* 0x0009e8000c921848 */
[----:B------:R2:W-:Y:S04]  /*205b0*/  LDGSTS.E [R96+-0x6bffc], desc[UR8][R16.64], !P1 ;  /* 0x9400400010607fae */ /* 0x0005e8000c921848 */
[----:B------:R3:W-:Y:S04]  /*205c0*/  LDGSTS.E [R95+-0x67ffc], desc[UR8][R14.64], !P1 ;  /* 0x980040000e5f7fae */ /* 0x0007e8000c921848 */
[----:B------:R1:W-:Y:S01]  /*205d0*/  LDGSTS.E [R94+-0x63ffc], desc[UR8][R12.64], !P1 ;  /* 0x9c0040000c5e7fae */ /* 0x0003e2000c921848 */
[----:B----4-:R-:W-:-:S04]  /*205e0*/  IMAD.WIDE R18, R251, 0x4, R116 ;  /* 0x00000004fb127825 */ /* 0x010fc800078e0274 */
[C---:B--2---:R-:W-:Y:S01]  /*205f0*/  IMAD.WIDE R16, R251.reuse, 0x4, R114 ;  /* 0x00000004fb107825 */ /* 0x044fe200078e0272 */
[----:B------:R2:W-:Y:S01]  /*20600*/  STL.64 [R1+0x110], R18 ;  /* 0x0001101201007387 */ /* 0x0005e20000100a00 */
[----:B------:R-:W-:Y:S01]  /*20610*/  IADD3 R98, R100, -0x12c, RZ ;  /* 0xfffffed464627810 */ /* 0x000fe20007ffe0ff */
[----:B------:R-:W4:Y:S01]  /*20620*/  LDC R114, c[0x0][0x230] ;  /* 0x00008c00ff727b82 */ /* 0x000f220000000800 */
[C---:B---3--:R-:W-:Y:S01]  /*20630*/  IMAD.WIDE R14, R251.reuse, 0x4, R112 ;  /* 0x00000004fb0e7825 */ /* 0x048fe200078e0270 */
[----:B------:R3:W-:Y:S04]  /*20640*/  STL.64 [R1+0x108], R16 ;  /* 0x0001081001007387 */ /* 0x0007e80000100a00 */
[----:B------:R3:W-:Y:S01]  /*20650*/  STL.64 [R1+0x100], R14 ;  /* 0x0001000e01007387 */ /* 0x0007e20000100a00 */
[----:B-1----:R-:W-:-:S03]  /*20660*/  IMAD.WIDE R12, R251, 0x4, R110 ;  /* 0x00000004fb0c7825 */ /* 0x002fc600078e026e */
[----:B------:R-:W4:Y:S04]  /*20670*/  LDL.LU.64 R126, [R1+0x11a8] ;  /* 0x0011a800017e7983 */ /* 0x000f280000300a00 */
[----:B------:R1:W-:Y:S04]  /*20680*/  STL.64 [R1+0xf8], R12 ;  /* 0x0000f80c01007387 */ /* 0x0003e80000100a00 */
[----:B------:R-:W4:Y:S04]  /*20690*/  LDL.LU.64 R116, [R1+0x11a0] ;  /* 0x0011a00001747983 */ /* 0x000f280000300a00 */
[----:B------:R2:W-:Y:S04]  /*206a0*/  LDGSTS.E [R97+-0x6fff8], desc[UR8][R18.64], !P0 ;  /* 0x9000800012617fae */ /* 0x0005e8000c121848 */
[----:B------:R-:W4:Y:S04]  /*206b0*/  LDL.LU.64 R112, [R1+0x1198] ;  /* 0x0011980001707983 */ /* 0x000f280000300a00 */
[----:B------:R3:W-:Y:S04]  /*206c0*/  LDGSTS.E [R96+-0x6bff8], desc[UR8][R16.64], !P0 ;  /* 0x9400800010607fae */ /* 0x0007e8000c121848 */
[----:B------:R-:W4:Y:S04]  /*206d0*/  LDL.LU.64 R110, [R1+0x1190] ;  /* 0x00119000016e7983 */ /* 0x000f280000300a00 */
[----:B------:R1:W-:Y:S04]  /*206e0*/  LDGSTS.E [R95+-0x67ff8], desc[UR8][R14.64], !P0 ;  /* 0x980080000e5f7fae */ /* 0x0003e8000c121848 */
[----:B------:R1:W-:Y:S01]  /*206f0*/  LDGSTS.E [R94+-0x63ff8], desc[UR8][R12.64], !P0 ;  /* 0x9c0080000c5e7fae */ /* 0x0003e2000c121848 */
[----:B--2---:R-:W-:-:S04]  /*20700*/  IMAD.WIDE R18, R251, 0x4, R118 ;  /* 0x00000004fb127825 */ /* 0x004fc800078e0276 */
[C---:B---3--:R-:W-:Y:S01]  /*20710*/  IMAD.WIDE R16, R251.reuse, 0x4, R108 ;  /* 0x00000004fb107825 */ /* 0x048fe200078e026c */
[----:B------:R2:W-:Y:S03]  /*20720*/  STL.64 [R1+0xf0], R18 ;  /* 0x0000f01201007387 */ /* 0x0005e60000100a00 */
[C---:B-1----:R-:W-:Y:S01]  /*20730*/  IMAD.WIDE R14, R251.reuse, 0x4, R104 ;  /* 0x00000004fb0e7825 */ /* 0x042fe200078e0268 */
[----:B------:R1:W-:Y:S03]  /*20740*/  STL.64 [R1+0xe8], R16 ;  /* 0x0000e81001007387 */ /* 0x0003e60000100a00 */
[----:B------:R-:W-:Y:S01]  /*20750*/  IMAD.WIDE R12, R251, 0x4, R102 ;  /* 0x00000004fb0c7825 */ /* 0x000fe200078e0266 */
[----:B------:R3:W-:Y:S04]  /*20760*/  STL.64 [R1+0xe0], R14 ;  /* 0x0000e00e01007387 */ /* 0x0007e80000100a00 */
[----:B------:R3:W-:Y:S04]  /*20770*/  STL.64 [R1+0xd8], R12 ;  /* 0x0000d80c01007387 */ /* 0x0007e80000100a00 */
[----:B------:R-:W2:Y:S04]  /*20780*/  LDL.LU.64 R124, [R1+0x1188] ;  /* 0x00118800017c7983 */ /* 0x000ea80000300a00 */
[----:B------:R-:W3:Y:S04]  /*20790*/  LDL.LU.64 R120, [R1+0x1180] ;  /* 0x0011800001787983 */ /* 0x000ee80000300a00 */
[----:B------:R-:W3:Y:S04]  /*207a0*/  LDL.LU.64 R118, [R1+0x1178] ;  /* 0x0011780001767983 */ /* 0x000ee80000300a00 */
[----:B------:R-:W3:Y:S04]  /*207b0*/  LDL.LU.64 R108, [R1+0x1170] ;  /* 0x00117000016c7983 */ /* 0x000ee80000300a00 */
[----:B------:R-:W3:Y:S01]  /*207c0*/  LDL.LU.64 R132, [R1+0x1168] ;  /* 0x0011680001847983 */ /* 0x000ee20000300a00 */
[----:B------:R-:W-:Y:S01]  /*207d0*/  ISETP.GE.U32.AND P1, PT, R98, 0x7ffffe55, PT ;  /* 0x7ffffe556200780c */ /* 0x000fe20003f26070 */
[----:B------:R-:W-:-:S02]  /*207e0*/  VIADD R98, R99, 0xfffffeb7 ;  /* 0xfffffeb763627836 */ /* 0x000fc40000000000 */
[----:B------:R-:W3:Y:S03]  /*207f0*/  LDL.LU.64 R128, [R1+0x1160] ;  /* 0x0011600001807983 */ /* 0x000ee60000300a00 */
[----:B------:R-:W-:-:S07]  /*20800*/  ISETP.GE.U32.AND P0, PT, R98, 0x7ffffe38, PT ;  /* 0x7ffffe386200780c */ /* 0x000fce0003f06070 */
[----:B------:R-:W-:Y:S04]  /*20810*/  LDGSTS.E [R97+-0x6fff4], desc[UR8][R18.64], !P1 ;  /* 0x9000c00012617fae */ /* 0x000fe8000c921848 */
[----:B------:R-:W-:Y:S04]  /*20820*/  LDGSTS.E [R96+-0x6bff4], desc[UR8][R16.64], !P1 ;  /* 0x9400c00010607fae */ /* 0x000fe8000c921848 */
[----:B------:R-:W-:Y:S04]  /*20830*/  LDGSTS.E [R95+-0x67ff4], desc[UR8][R14.64], !P1 ;  /* 0x9800c0000e5f7fae */ /* 0x000fe8000c921848 */
[----:B------:R4:W-:Y:S01]  /*20840*/  LDGSTS.E [R94+-0x63ff4], desc[UR8][R12.64], !P1 ;  /* 0x9c00c0000c5e7fae */ /* 0x0009e2000c921848 */
[----:B------:R-:W-:Y:S01]  /*20850*/  IADD3 R106, R106, -0x14a, RZ ;  /* 0xfffffeb66a6a7810 */ /* 0x000fe20007ffe0ff */
[C---:B------:R-:W-:Y:S01]  /*20860*/  VIADD R105, R241.reuse, 0x100000 ;  /* 0x00100000f1697836 */ /* 0x040fe20000000000 */
[C---:B------:R-:W-:Y:S01]  /*20870*/  IADD3 R104, R241.reuse, 0x100000, RZ ;  /* 0x00100000f1687810 */ /* 0x040fe20007ffe0ff */
[C---:B------:R-:W-:Y:S01]  /*20880*/  VIADD R103, R241.reuse, 0x100000 ;  /* 0x00100000f1677836 */ /* 0x040fe20000000000 */
[----:B------:R-:W-:-:S02]  /*20890*/  IADD3 R102, R241, 0x100000, RZ ;  /* 0x00100000f1667810 */ /* 0x000fc40007ffe0ff */
[----:B------:R-:W-:Y:S01]  /*208a0*/  ISETP.GE.U32.AND P1, PT, R106, 0x7ffffe37, PT ;  /* 0x7ffffe376a00780c */ /* 0x000fe20003f26070 */
[C---:B----4-:R-:W-:Y:S02]  /*208b0*/  IMAD.WIDE R94, R251.reuse, 0x4, R126 ;  /* 0x00000004fb5e7825 */ /* 0x050fe400078e027e */
[----:B------:R-:W4:Y:S04]  /*208c0*/  LDL.LU.64 R126, [R1+0x1158] ;  /* 0x00115800017e7983 */ /* 0x000f280000300a00 */
[----:B------:R-:W-:Y:S01]  /*208d0*/  LDGSTS.E [R105+-0x60000], desc[UR8][R94.64], !P0 ;  /* 0xa00000005e697fae */ /* 0x000fe2000c121848 */
[----:B------:R-:W-:-:S03]  /*208e0*/  IMAD.WIDE R96, R251, 0x4, R116 ;  /* 0x00000004fb607825 */ /* 0x000fc600078e0274 */
[----:B------:R-:W4:Y:S01]  /*208f0*/  LDL.LU.64 R116, [R1+0x1150] ;  /* 0x0011500001747983 */ /* 0x000f220000300a00 */
[----:B------:R-:W-:-:S03]  /*20900*/  IMAD.WIDE R98, R251, 0x4, R112 ;  /* 0x00000004fb627825 */ /* 0x000fc600078e0270 */
[----:B------:R-:W-:Y:S04]  /*20910*/  STL.64 [R1+0x1eb0], R94 ;  /* 0x001eb05e01007387 */ /* 0x000fe80000100a00 */
[----:B------:R-:W-:Y:S01]  /*20920*/  STL.64 [R1+0x1eb8], R96 ;  /* 0x001eb86001007387 */ /* 0x000fe20000100a00 */
[----:B------:R-:W-:-:S03]  /*20930*/  IMAD.WIDE R100, R251, 0x4, R110 ;  /* 0x00000004fb647825 */ /* 0x000fc600078e026e */
[----:B------:R-:W-:Y:S04]  /*20940*/  STL.64 [R1+0x1ec0], R98 ;  /* 0x001ec06201007387 */ /* 0x000fe80000100a00 */
[----:B------:R-:W-:Y:S04]  /*20950*/  STL.64 [R1+0x1ec8], R100 ;  /* 0x001ec86401007387 */ /* 0x000fe80000100a00 */
[----:B------:R-:W-:Y:S04]  /*20960*/  LDGSTS.E [R104+-0x5c000], desc[UR8][R96.64], !P0 ;  /* 0xa400000060687fae */ /* 0x000fe8000c121848 */
[----:B------:R-:W4:Y:S04]  /*20970*/  LDL.LU.64 R140, [R1+0x1148] ;  /* 0x00114800018c7983 */ /* 0x000f280000300a00 */
[----:B------:R-:W-:Y:S01]  /*20980*/  LDGSTS.E [R103+-0x58000], desc[UR8][R98.64], !P0 ;  /* 0xa800000062677fae */ /* 0x000fe2000c121848 */
[----:B------:R-:W-:-:S03]  /*20990*/  IADD3 R113, R241, 0x100000, RZ ;  /* 0x00100000f1717810 */ /* 0x000fc60007ffe0ff */
[----:B------:R2:W-:Y:S01]  /*209a0*/  LDGSTS.E [R102+-0x54000], desc[UR8][R100.64], !P0 ;  /* 0xac00000064667fae */ /* 0x0005e2000c121848 */
[----:B------:R-:W-:-:S03]  /*209b0*/  VIADD R112, R241, 0x100000 ;  /* 0x00100000f1707836 */ /* 0x000fc60000000000 */
[----:B------:R-:W4:Y:S01]  /*209c0*/  LDL.LU.64 R136, [R1+0x1140] ;  /* 0x0011400001887983 */ /* 0x000f220000300a00 */
[----:B------:R-:W-:-:S03]  /*209d0*/  IADD3 R111, R241, 0x100000, RZ ;  /* 0x00100000f16f7810 */ /* 0x000fc60007ffe0ff */
[----:B------:R-:W4:Y:S01]  /*209e0*/  LDL.LU.64 R134, [R1+0x1138] ;  /* 0x0011380001867983 */ /* 0x000f220000300a00 */
[----:B------:R-:W-:Y:S02]  /*209f0*/  VIADD R110, R241, 0x100000 ;  /* 0x00100000f16e7836 */ /* 0x000fe40000000000 */
[C---:B--2---:R-:W-:Y:S02]  /*20a00*/  IMAD.WIDE R102, R251.reuse, 0x4, R124 ;  /* 0x00000004fb667825 */ /* 0x044fe400078e027c */
[----:B------:R-:W2:Y:S02]  /*20a10*/  LDL.LU.64 R124, [R1+0x1130] ;  /* 0x00113000017c7983 */ /* 0x000ea40000300a00 */
[----:B---3--:R-:W-:-:S04]  /*20a20*/  IMAD.WIDE R104, R251, 0x4, R120 ;  /* 0x00000004fb687825 */ /* 0x008fc800078e0278 */
[C---:B------:R-:W-:Y:S01]  /*20a30*/  IMAD.WIDE R106, R251.reuse, 0x4, R118 ;  /* 0x00000004fb6a7825 */ /* 0x040fe200078e0276 */
[----:B------:R-:W-:Y:S03]  /*20a40*/  STL.64 [R1+0x1ed0], R102 ;  /* 0x001ed06601007387 */ /* 0x000fe60000100a00 */
[C---:B------:R-:W-:Y:S01]  /*20a50*/  IMAD.WIDE R108, R251.reuse, 0x4, R108 ;  /* 0x00000004fb6c7825 */ /* 0x040fe200078e026c */
        /* <DEDUP_REMOVED lines=14> */
[----:B------:R-:W-:Y:S01]  /*20b40*/  IMAD.WIDE R112, R251, 0x4, R128 ;  /* 0x00000004fb707825 */ /* 0x000fe200078e0280 */
[----:B------:R-:W-:-:S03]  /*20b50*/  IADD3 R120, R241, 0x100000, RZ ;  /* 0x00100000f1787810 */ /* 0x000fc60007ffe0ff */
[C---:B------:R-:W-:Y:S01]  /*20b60*/  VIADD R121, R241.reuse, 0x100000 ;  /* 0x00100000f1797836 */ /* 0x040fe20000000000 */
[C---:B------:R-:W-:Y:S01]  /*20b70*/  IADD3 R118, R241.reuse, 0x100000, RZ ;  /* 0x00100000f1767810 */ /* 0x040fe20007ffe0ff */
[----:B------:R-:W-:Y:S01]  /*20b80*/  VIADD R119, R241, 0x100000 ;  /* 0x00100000f1777836 */ /* 0x000fe20000000000 */
[----:B------:R-:W-:Y:S01]  /*20b90*/  STL.64 [R1+0x1ef0], R110 ;  /* 0x001ef06e01007387 */ /* 0x000fe20000100a00 */
[----:B------:R-:W-:-:S03]  /*20ba0*/  ISETP.GE.U32.AND P1, PT, R122, 0x7ffffe35, PT ;  /* 0x7ffffe357a00780c */ /* 0x000fc60003f26070 */
[----:B------:R-:W-:Y:S04]  /*20bb0*/  STL.64 [R1+0x1ef8], R112 ;  /* 0x001ef87001007387 */ /* 0x000fe80000100a00 */
[----:B------:R-:W-:Y:S04]  /*20bc0*/  LDGSTS.E [R121+-0x5fff8], desc[UR8][R110.64], !P0 ;  /* 0xa00080006e797fae */ /* 0x000fe8000c121848 */
[----:B------:R-:W-:Y:S01]  /*20bd0*/  LDGSTS.E [R120+-0x5bff8], desc[UR8][R112.64], !P0 ;  /* 0xa400800070787fae */ /* 0x000fe2000c121848 */
[C---:B------:R-:W-:Y:S01]  /*20be0*/  IADD3 R129, R241.reuse, 0x100000, RZ ;  /* 0x00100000f1817810 */ /* 0x040fe20007ffe0ff */
[----:B------:R-:W-:-:S02]  /*20bf0*/  VIADD R128, R241, 0x100000 ;  /* 0x00100000f1807836 */ /* 0x000fc40000000000 */
[----:B----4-:R-:W-:-:S04]  /*20c00*/  IMAD.WIDE R114, R251, 0x4, R126 ;  /* 0x00000004fb727825 */ /* 0x010fc800078e027e */
[C---:B------:R-:W-:Y:S01]  /*20c10*/  IMAD.WIDE R116, R251.reuse, 0x4, R116 ;  /* 0x00000004fb747825 */ /* 0x040fe200078e0274 */
[----:B------:R-:W-:Y:S04]  /*20c20*/  STL.64 [R1+0x1f00], R114 ;  /* 0x001f007201007387 */ /* 0x000fe80000100a00 */
[----:B------:R-:W-:Y:S04]  /*20c30*/  STL.64 [R1+0x1f08], R116 ;  /* 0x001f087401007387 */ /* 0x000fe80000100a00 */
[----:B------:R-:W-:Y:S04]  /*20c40*/  LDGSTS.E [R119+-0x57ff8], desc[UR8][R114.64], !P0 ;  /* 0xa800800072777fae */ /* 0x000fe8000c121848 */
[----:B------:R-:W4:Y:S04]  /*20c50*/  LDL.LU.64 R156, [R1+0x2c0] ;  /* 0x0002c000019c7983 */ /* 0x000f280000300a00 */
[----:B------:R1:W-:Y:S04]  /*20c60*/  LDGSTS.E [R118+-0x53ff8], desc[UR8][R116.64], !P0 ;  /* 0xac00800074767fae */ /* 0x0003e8000c121848 */
[----:B------:R-:W4:Y:S04]  /*20c70*/  LDL.LU.64 R152, [R1+0x2b8] ;  /* 0x0002b80001987983 */ /* 0x000f280000300a00 */
[----:B------:R-:W4:Y:S01]  /*20c80*/  LDL.LU.64 R150, [R1+0x2b0] ;  /* 0x0002b00001967983 */ /* 0x000f220000300a00 */
[----:B-1----:R-:W-:-:S03]  /*20c90*/  IMAD.WIDE R118, R251, 0x4, R140 ;  /* 0x00000004fb767825 */ /* 0x002fc600078e028c */
[----:B------:R-:W4:Y:S01]  /*20ca0*/  LDL.LU.64 R140, [R1+0x2a8] ;  /* 0x0002a800018c7983 */ /* 0x000f220000300a00 */
[C---:B------:R-:W-:Y:S01]  /*20cb0*/  IADD3 R127, R241.reuse, 0x100000, RZ ;  /* 0x00100000f17f7810 */ /* 0x040fe20007ffe0ff */
[----:B------:R-:W-:Y:S02]  /*20cc0*/  VIADD R126, R241, 0x100000 ;  /* 0x00100000f17e7836 */ /* 0x000fe40000000000 */
[----:B------:R-:W-:Y:S01]  /*20cd0*/  STL.64 [R1+0x1f10], R118 ;  /* 0x001f107601007387 */ /* 0x000fe20000100a00 */
[----:B------:R-:W-:-:S03]  /*20ce0*/  IMAD.WIDE R120, R251, 0x4, R136 ;  /* 0x00000004fb787825 */ /* 0x000fc600078e0288 */
[----:B------:R-:W-:Y:S01]  /*20cf0*/  LDGSTS.E [R129+-0x5fff4], desc[UR8][R118.64], !P1 ;  /* 0xa000c00076817fae */ /* 0x000fe2000c921848 */
[----:B------:R-:W-:-:S03]  /*20d00*/  IMAD.WIDE R122, R251, 0x4, R134 ;  /* 0x00000004fb7a7825 */ /* 0x000fc600078e0286 */
[----:B------:R-:W-:Y:S04]  /*20d10*/  STL.64 [R1+0x1f18], R120 ;  /* 0x001f187801007387 */ /* 0x000fe80000100a00 */
[----:B------:R-:W-:Y:S01]  /*20d20*/  LDGSTS.E [R128+-0x5bff4], desc[UR8][R120.64], !P1 ;  /* 0xa400c00078807fae */ /* 0x000fe2000c921848 */
[----:B--2---:R-:W-:-:S03]  /*20d30*/  IMAD.WIDE R124, R251, 0x4, R124 ;  /* 0x00000004fb7c7825 */ /* 0x004fc600078e027c */
[----:B------:R-:W-:Y:S01]  /*20d40*/  STL.64 [R1+0x1f20], R122 ;  /* 0x001f207a01007387 */ /* 0x000fe20000100a00 */
[----:B------:R-:W-:-:S03]  /*20d50*/  ISETP.GE.U32.AND P0, PT, R130, 0x7ffffe18, PT ;  /* 0x7ffffe188200780c */ /* 0x000fc60003f06070 */
[----:B------:R-:W-:Y:S04]  /*20d60*/  LDGSTS.E [R127+-0x57ff4], desc[UR8][R122.64], !P1 ;  /* 0xa800c0007a7f7fae */ /* 0x000fe8000c921848 */
[----:B------:R-:W-:Y:S04]  /*20d70*/  STL.64 [R1+0x1f28], R124 ;  /* 0x001f287c01007387 */ /* 0x000fe80000100a00 */
[----:B------:R3:W-:Y:S04]  /*20d80*/  LDGSTS.E [R126+-0x53ff4], desc[UR8][R124.64], !P1 ;  /* 0xac00c0007c7e7fae */ /* 0x0007e8000c921848 */
[----:B------:R-:W2:Y:S04]  /*20d90*/  LDL.LU.64 R172, [R1+0x2a0] ;  /* 0x0002a00001ac7983 */ /* 0x000ea80000300a00 */
[----:B------:R-:W2:Y:S04]  /*20da0*/  LDL.LU.64 R160, [R1+0x298] ;  /* 0x0002980001a07983 */ /* 0x000ea80000300a00 */
[----:B------:R-:W2:Y:S01]  /*20db0*/  LDL.LU.64 R158, [R1+0x290] ;  /* 0x00029000019e7983 */ /* 0x000ea20000300a00 */
[----:B---3--:R-:W-:-:S03]  /*20dc0*/  IMAD.WIDE R126, R251, 0x4, R148 ;  /* 0x00000004fb7e7825 */ /* 0x008fc600078e0294 */
[----:B------:R-:W3:Y:S01]  /*20dd0*/  LDL.LU.64 R148, [R1+0x288] ;  /* 0x0002880001947983 */ /* 0x000ee20000300a00 */
[----:B------:R-:W-:-:S03]  /*20de0*/  IMAD.WIDE R128, R251, 0x4, R144 ;  /* 0x00000004fb807825 */ /* 0x000fc600078e0290 */
[----:B------:R-:W-:Y:S01]  /*20df0*/  STL.64 [R1+0x1f30], R126 ;  /* 0x001f307e01007387 */ /* 0x000fe20000100a00 */
[----:B------:R-:W-:-:S03]  /*20e00*/  IMAD.WIDE R130, R251, 0x4, R142 ;  /* 0x00000004fb827825 */ /* 0x000fc600078e028e */
[----:B------:R-:W-:Y:S01]  /*20e10*/  STL.64 [R1+0x1f38], R128 ;  /* 0x001f388001007387 */ /* 0x000fe20000100a00 */
[----:B------:R-:W-:-:S03]  /*20e20*/  IMAD.WIDE R132, R251, 0x4, R132 ;  /* 0x00000004fb847825 */ /* 0x000fc600078e0284 */
[----:B------:R-:W-:Y:S04]  /*20e30*/  STL.64 [R1+0x1f40], R130 ;  /* 0x001f408201007387 */ /* 0x000fe80000100a00 */
[----:B------:R-:W-:Y:S04]  /*20e40*/  STL.64 [R1+0x1f48], R132 ;  /* 0x001f488401007387 */ /* 0x000fe80000100a00 */
[----:B------:R-:W3:Y:S04]  /*20e50*/  LDL.LU.64 R170, [R1+0x280] ;  /* 0x0002800001aa7983 */ /* 0x000ee80000300a00 */
[----:B------:R-:W3:Y:S04]  /*20e60*/  LDL.LU.64 R168, [R1+0x278] ;  /* 0x0002780001a87983 */ /* 0x000ee80000300a00 */
[----:B------:R-:W3:Y:S01]  /*20e70*/  LDL.LU.64 R166, [R1+0x270] ;  /* 0x0002700001a67983 */ /* 0x000ee20000300a00 */
[C---:B------:R-:W-:Y:S01]  /*20e80*/  VIADD R137, R241.reuse, 0x100000 ;  /* 0x00100000f1897836 */ /* 0x040fe20000000000 */
[----:B------:R-:W-:Y:S01]  /*20e90*/  IADD3 R138, R138, -0x16a, RZ ;  /* 0xfffffe968a8a7810 */ /* 0x000fe20007ffe0ff */
[C---:B------:R-:W-:Y:S01]  /*20ea0*/  VIADD R135, R241.reuse, 0x100000 ;  /* 0x00100000f1877836 */ /* 0x040fe20000000000 */
[----:B------:R-:W-:-:S02]  /*20eb0*/  IADD3 R136, R241, 0x100000, RZ ;  /* 0x00100000f1887810 */ /* 0x000fc40007ffe0ff */
[----:B------:R-:W-:Y:S01]  /*20ec0*/  IADD3 R134, R241, 0x100000, RZ ;  /* 0x00100000f1867810 */ /* 0x000fe20007ffe0ff */
[----:B------:R-:W-:Y:S01]  /*20ed0*/  LDGSTS.E [R137+-0x50000], desc[UR8][R126.64], !P0 ;  /* 0xb00000007e897fae */ /* 0x000fe2000c121848 */
[----:B------:R-:W-:-:S03]  /*20ee0*/  ISETP.GE.U32.AND P1, PT, R138, 0x7ffffe17, PT ;  /* 0x7ffffe178a00780c */ /* 0x000fc60003f26070 */
[----:B------:R-:W-:Y:S04]  /*20ef0*/  LDGSTS.E [R136+-0x4c000], desc[UR8][R128.64], !P0 ;  /* 0xb400000080887fae */ /* 0x000fe8000c121848 */
[----:B------:R-:W-:Y:S04]  /*20f00*/  LDGSTS.E [R135+-0x48000], desc[UR8][R130.64], !P0 ;  /* 0xb800000082877fae */ /* 0x000fe8000c121848 */
[----:B------:R4:W-:Y:S01]  /*20f10*/  LDGSTS.E [R134+-0x44000], desc[UR8][R132.64], !P0 ;  /* 0xbc00000084867fae */ /* 0x0009e2000c121848 */
[C---:B------:R-:W-:Y:S01]  /*20f20*/  IADD3 R145, R241.reuse, 0x100000, RZ ;  /* 0x00100000f1917810 */ /* 0x040fe20007ffe0ff */
[C---:B------:R-:W-:Y:S01]  /*20f30*/  VIADD R144, R241.reuse, 0x100000 ;  /* 0x00100000f1907836 */ /* 0x040fe20000000000 */
[C---:B------:R-:W-:Y:S01]  /*20f40*/  IADD3 R143, R241.reuse, 0x100000, RZ ;  /* 0x00100000f18f7810 */ /* 0x040fe20007ffe0ff */
[----:B------:R-:W-:Y:S01]  /*20f50*/  VIADD R142, R241, 0x100000 ;  /* 0x00100000f18e7836 */ /* 0x000fe20000000000 */
[----:B------:R-:W-:-:S02]  /*20f60*/  ISETP.GE.U32.AND P0, PT, R146, 0x7ffffe16, PT ;  /* 0x7ffffe169200780c */ /* 0x000fc40003f06070 */
[----:B------:R-:W-:Y:S01]  /*20f70*/  IADD3 R154, R154, -0x16c, RZ ;  /* 0xfffffe949a9a7810 */ /* 0x000fe20007ffe0ff */
[C---:B----4-:R-:W-:Y:S02]  /*20f80*/  IMAD.WIDE R134, R251.reuse, 0x4, R156 ;  /* 0x00000004fb867825 */ /* 0x050fe400078e029c */
[----:B------:R-:W4:Y:S02]  /*20f90*/  LDL.LU.64 R156, [R1+0x268] ;  /* 0x00026800019c7983 */ /* 0x000f240000300a00 */
[C---:B------:R-:W-:Y:S02]  /*20fa0*/  IMAD.WIDE R136, R251.reuse, 0x4, R152 ;  /* 0x00000004fb887825 */ /* 0x040fe400078e0298 */
[----:B------:R-:W-:Y:S02]  /*20fb0*/  STL.64 [R1+0x1f50], R134 ;  /* 0x001f508601007387 */ /* 0x000fe40000100a00 */
[C---:B------:R-:W-:Y:S02]  /*20fc0*/  IMAD.WIDE R138, R251.reuse, 0x4, R150 ;  /* 0x00000004fb8a7825 */ /* 0x040fe400078e0296 */
[----:B------:R-:W-:Y:S02]  /*20fd0*/  STL.64 [R1+0x1f58], R136 ;  /* 0x001f588801007387 */ /* 0x000fe40000100a00 */
[----:B------:R-:W-:-:S02]  /*20fe0*/  IMAD.WIDE R140, R251, 0x4, R140 ;  /* 0x00000004fb8c7825 */ /* 0x000fc400078e028c */
[----:B------:R-:W-:Y:S04]  /*20ff0*/  STL.64 [R1+0x1f60], R138 ;  /* 0x001f608a01007387 */ /* 0x000fe80000100a00 */
[----:B------:R-:W-:Y:S04]  /*21000*/  STL.64 [R1+0x1f70], R140 ;  /* 0x001f708c01007387 */ /* 0x000fe80000100a00 */
[----:B------:R-:W-:Y:S04]  /*21010*/  LDGSTS.E [R145+-0x4fffc], desc[UR8][R134.64], !P1 ;  /* 0xb000400086917fae */ /* 0x000fe8000c921848 */
[----:B------:R-:W4:Y:S04]  /*21020*/  LDL.LU.64 R180, [R1+0x18b0] ;  /* 0x0018b00001b47983 */ /* 0x000f280000300a00 */
[----:B------:R2:W-:Y:S04]  /*21030*/  LDGSTS.E [R144+-0x4bffc], desc[UR8][R136.64], !P1 ;  /* 0xb400400088907fae */ /* 0x0005e8000c921848 */
[----:B------:R-:W4:Y:S01]  /*21040*/  LDL.LU.64 R178, [R1+0x18a8] ;  /* 0x0018a80001b27983 */ /* 0x000f220000300a00 */
[----:B------:R-:W-:-:S03]  /*21050*/  VIADD R153, R241, 0x100000 ;  /* 0x00100000f1997836 */ /* 0x000fc60000000000 */
[----:B------:R-:W-:Y:S04]  /*21060*/  LDGSTS.E [R143+-0x47ffc], desc[UR8][R138.64], !P1 ;  /* 0xb80040008a8f7fae */ /* 0x000fe8000c921848 */
[----:B------:R-:W4:Y:S01]  /*21070*/  LDL.LU.64 R176, [R1+0x18a0] ;  /* 0x0018a00001b07983 */ /* 0x000f220000300a00 */
[----:B------:R-:W-:-:S03]  /*21080*/  IADD3 R152, R241, 0x100000, RZ ;  /* 0x00100000f1987810 */ /* 0x000fc60007ffe0ff */
[----:B------:R1:W-:Y:S01]  /*21090*/  LDGSTS.E [R142+-0x43ffc], desc[UR8][R140.64], !P1 ;  /* 0xbc0040008c8e7fae */ /* 0x0003e2000c921848 */
[----:B------:R-:W-:-:S03]  /*210a0*/  VIADD R151, R241, 0x100000 ;  /* 0x00100000f1977836 */ /* 0x000fc60000000000 */
[----:B------:R-:W4:Y:S01]  /*210b0*/  LDL.LU.64 R174, [R1+0x1898] ;  /* 0x0018980001ae7983 */ /* 0x000f220000300a00 */
[----:B------:R-:W-:Y:S01]  /*210c0*/  IADD3 R150, R241, 0x100000, RZ ;  /* 0x00100000f1967810 */ /* 0x000fe20007ffe0ff */
[----:B--2---:R-:W-:-:S04]  /*210d0*/  IMAD.WIDE R144, R251, 0x4, R160 ;  /* 0x00000004fb907825 */ /* 0x004fc800078e02a0 */
[----:B-1----:R-:W-:-:S04]  /*210e0*/  IMAD.WIDE R142, R251, 0x4, R172 ;  /* 0x00000004fb8e7825 */ /* 0x002fc800078e02ac */
[C---:B------:R-:W-:Y:S01]  /*210f0*/  IMAD.WIDE R146, R251.reuse, 0x4, R158 ;  /* 0x00000004fb927825 */ /* 0x040fe200078e029e */
[----:B------:R-:W-:Y:S04]  /*21100*/  STL.64 [R1+0x1f78], R142 ;  /* 0x001f788e01007387 */ /* 0x000fe80000100a00 */
[----:B------:R-:W-:Y:S01]  /*21110*/  LDGSTS.E [R153+-0x4fff8], desc[UR8][R142.64], !P0 ;  /* 0xb00080008e997fae */ /* 0x000fe2000c121848 */
[----:B---3--:R-:W-:-:S03]  /*21120*/  IMAD.WIDE R148, R251, 0x4, R148 ;  /* 0x00000004fb947825 */ /* 0x008fc600078e0294 */
[----:B------:R-:W-:Y:S04]  /*21130*/  STL.64 [R1+0x1f80], R144 ;  /* 0x001f809001007387 */ /* 0x000fe80000100a00 */
[----:B------:R1:W-:Y:S04]  /*21140*/  LDGSTS.E [R152+-0x4bff8], desc[UR8][R144.64], !P0 ;  /* 0xb400800090987fae */ /* 0x0003e8000c121848 */
[----:B------:R-:W-:Y:S04]  /*21150*/  STL.64 [R1+0x1f88], R146 ;  /* 0x001f889201007387 */ /* 0x000fe80000100a00 */
[----:B------:R-:W-:Y:S04]  /*21160*/  LDGSTS.E [R151+-0x47ff8], desc[UR8][R146.64], !P0 ;  /* 0xb800800092977fae */ /* 0x000fe8000c121848 */
[----:B------:R-:W-:Y:S01]  /*21170*/  STL.64 [R1+0x1f90], R148 ;  /* 0x001f909401007387 */ /* 0x000fe20000100a00 */
[----:B------:R-:W-:-:S03]  /*21180*/  ISETP.GE.U32.AND P1, PT, R154, 0x7ffffe15, PT ;  /* 0x7ffffe159a00780c */ /* 0x000fc60003f26070 */
[----:B------:R2:W-:Y:S04]  /*21190*/  LDGSTS.E [R150+-0x43ff8], desc[UR8][R148.64], !P0 ;  /* 0xbc00800094967fae */ /* 0x0005e8000c121848 */
[----:B------:R-:W-:Y:S04]  /*211a0*/  STL.64 [R1+0x2068], R240 ;  /* 0x002068f001007387 */ /* 0x000fe80000100a00 */
[----:B------:R-:W3:Y:S01]  /*211b0*/  LDL.LU.64 R172, [R1+0x1890] ;  /* 0x0018900001ac7983 */ /* 0x000ee20000300a00 */
[----:B-1----:R-:W-:-:S04]  /*211c0*/  IMAD.WIDE R152, R251, 0x4, R168 ;  /* 0x00000004fb987825 */ /* 0x002fc800078e02a8 */
[C---:B--2---:R-:W-:Y:S02]  /*211d0*/  IMAD.WIDE R150, R251.reuse, 0x4, R170 ;  /* 0x00000004fb967825 */ /* 0x044fe400078e02aa */
[----:B------:R-:W2:Y:S02]  /*211e0*/  LDL.LU.64 R170, [R1+0x1888] ;  /* 0x0018880001aa7983 */ /* 0x000ea40000300a00 */
[----:B------:R-:W-:Y:S02]  /*211f0*/  IMAD.WIDE R154, R251, 0x4, R166 ;  /* 0x00000004fb9a7825 */ /* 0x000fe400078e02a6 */
        /* <DEDUP_REMOVED lines=18> */
[----:B------:R1:W-:Y:S01]  /*21320*/  LDGSTS.E [R158+-0x43ff4], desc[UR8][R156.64], !P1 ;  /* 0xbc00c0009c9e7fae */ /* 0x0003e2000c921848 */
[----:B------:R-:W-:-:S04]  /*21330*/  IMAD.WIDE R18, R251, 0x4, R180 ;  /* 0x00000004fb127825 */ /* 0x000fc800078e02b4 */
[C---:B------:R-:W-:Y:S01]  /*21340*/  IMAD.WIDE R16, R251.reuse, 0x4, R178 ;  /* 0x00000004fb107825 */ /* 0x040fe200078e02b2 */
[----:B------:R3:W-:Y:S03]  /*21350*/  STL.64 [R1+0x2d0], R18 ;  /* 0x0002d01201007387 */ /* 0x0007e60000100a00 */
[C---:B------:R-:W-:Y:S01]  /*21360*/  IMAD.WIDE R14, R251.reuse, 0x4, R176 ;  /* 0x00000004fb0e7825 */ /* 0x040fe200078e02b0 */
[----:B------:R2:W-:Y:S04]  /*21370*/  STL.64 [R1+0x2c8], R16 ;  /* 0x0002c81001007387 */ /* 0x0005e80000100a00 */
[----:B------:R4:W-:Y:S01]  /*21380*/  STL.64 [R1+0x2c0], R14 ;  /* 0x0002c00e01007387 */ /* 0x0009e20000100a00 */
[----:B------:R-:W-:-:S03]  /*21390*/  IMAD.WIDE R12, R251, 0x4, R174 ;  /* 0x00000004fb0c7825 */ /* 0x000fc600078e02ae */
[----:B------:R-:W4:Y:S01]  /*213a0*/  LDL.LU.64 R180, [R1+0x1868] ;  /* 0x0018680001b47983 */ /* 0x000f220000300a00 */
[----:B-1----:R-:W-:-:S03]  /*213b0*/  IADD3 R158, R6, 0x100000, RZ ;  /* 0x00100000069e7810 */ /* 0x002fc60007ffe0ff */
[----:B------:R1:W-:Y:S04]  /*213c0*/  STL.64 [R1+0x2b8], R12 ;  /* 0x0002b80c01007387 */ /* 0x0003e80000100a00 */
[----:B------:R-:W4:Y:S04]  /*213d0*/  LDL.LU.64 R178, [R1+0x1860] ;  /* 0x0018600001b27983 */ /* 0x000f280000300a00 */
[----:B------:R-:W4:Y:S04]  /*213e0*/  LDL.LU.64 R176, [R1+0x1858] ;  /* 0x0018580001b07983 */ /* 0x000f280000300a00 */
[----:B------:R3:W-:Y:S04]  /*213f0*/  LDGSTS.E [R161+-0x80000], desc[UR8][R18.64], !P0 ;  /* 0x8000000012a17fae */ /* 0x0007e8000c121848 */
[----:B------:R-:W4:Y:S04]  /*21400*/  LDL.LU.64 R174, [R1+0x1850] ;  /* 0x0018500001ae7983 */ /* 0x000f280000300a00 */
[----:B------:R2:W-:Y:S04]  /*21410*/  LDGSTS.E [R160+-0x7c000], desc[UR8][R16.64], !P0 ;  /* 0x8400000010a07fae */ /* 0x0005e8000c121848 */
[----:B------:R4:W-:Y:S04]  /*21420*/  LDGSTS.E [R159+-0x78000], desc[UR8][R14.64], !P0 ;  /* 0x880000000e9f7fae */ /* 0x0009e8000c121848 */
[----:B------:R1:W-:Y:S01]  /*21430*/  LDGSTS.E [R158+-0x74000], desc[UR8][R12.64], !P0 ;  /* 0x8c0000000c9e7fae */ /* 0x0003e2000c121848 */
[----:B---3--:R-:W-:-:S04]  /*21440*/  IMAD.WIDE R18, R251, 0x4, R172 ;  /* 0x00000004fb127825 */ /* 0x008fc800078e02ac */
[C---:B--2---:R-:W-:Y:S01]  /*21450*/  IMAD.WIDE R16, R251.reuse, 0x4, R170 ;  /* 0x00000004fb107825 */ /* 0x044fe200078e02aa */
[----:B------:R2:W-:Y:S03]  /*21460*/  STL.64 [R1+0x2b0], R18 ;  /* 0x0002b01201007387 */ /* 0x0005e60000100a00 */
[C---:B----4-:R-:W-:Y:S01]  /*21470*/  IMAD.WIDE R14, R251.reuse, 0x4, R168 ;  /* 0x00000004fb0e7825 */ /* 0x050fe200078e02a8 */
[----:B------:R3:W-:Y:S03]  /*21480*/  STL.64 [R1+0x2a8], R16 ;  /* 0x0002a81001007387 */ /* 0x0007e60000100a00 */
[----:B-1----:R-:W-:Y:S01]  /*21490*/  IMAD.WIDE R12, R251, 0x4, R166 ;  /* 0x00000004fb0c7825 */ /* 0x002fe200078e02a6 */
[----:B------:R1:W-:Y:S04]  /*214a0*/  STL.64 [R1+0x2a0], R14 ;  /* 0x0002a00e01007387 */ /* 0x0003e80000100a00 */
[----:B------:R-:W4:Y:S04]  /*214b0*/  LDL.LU.64 R172, [R1+0x1848] ;  /* 0x0018480001ac7983 */ /* 0x000f280000300a00 */
[----:B------:R1:W-:Y:S04]  /*214c0*/  STL.64 [R1+0x298], R12 ;  /* 0x0002980c01007387 */ /* 0x0003e80000100a00 */
[----:B------:R-:W4:Y:S04]  /*214d0*/  LDL.LU.64 R170, [R1+0x1840] ;  /* 0x0018400001aa7983 */ /* 0x000f280000300a00 */
[----:B------:R-:W4:Y:S04]  /*214e0*/  LDL.LU.64 R168, [R1+0x1838] ;  /* 0x0018380001a87983 */ /* 0x000f280000300a00 */
[----:B------:R-:W4:Y:S01]  /*214f0*/  LDL.LU.64 R166, [R1+0x1830] ;  /* 0x0018300001a67983 */ /* 0x000f220000300a00 */
[----:B------:R-:W-:-:S02]  /*21500*/  IADD3 R162, R164, -0x10e, RZ ;  /* 0xfffffef2a4a27810 */ /* 0x000fc40007ffe0ff */
[----:B------:R-:W4:Y:S02]  /*21510*/  LDC R164, c[0x0][0x230] ;  /* 0x00008c00ffa47b82 */ /* 0x000f240000000800 */
[----:B------:R-:W-:Y:S01]  /*21520*/  ISETP.GE.U32.AND P1, PT, R162, 0x7ffffe73, PT ;  /* 0x7ffffe73a200780c */ /* 0x000fe20003f26070 */
[----:B------:R-:W-:-:S05]  /*21530*/  VIADD R162, R163, 0xfffffef1 ;  /* 0xfffffef1a3a27836 */ /* 0x000fca0000000000 */
[----:B------:R-:W-:Y:S01]  /*21540*/  ISETP.GE.U32.AND P0, PT, R162, 0x7ffffe72, PT ;  /* 0x7ffffe72a200780c */ /* 0x000fe20003f06070 */
[----:B------:R-:W4:Y:S06]  /*21550*/  LDC R163, c[0x0][0x230] ;  /* 0x00008c00ffa37b82 */ /* 0x000f2c0000000800 */
[----:B------:R2:W-:Y:S04]  /*21560*/  LDGSTS.E [R161+-0x7fffc], desc[UR8][R18.64], !P1 ;  /* 0x8000400012a17fae */ /* 0x0005e8000c921848 */
[----:B------:R3:W-:Y:S04]  /*21570*/  LDGSTS.E [R160+-0x7bffc], desc[UR8][R16.64], !P1 ;  /* 0x8400400010a07fae */ /* 0x0007e8000c921848 */
[----:B------:R1:W-:Y:S04]  /*21580*/  LDGSTS.E [R159+-0x77ffc], desc[UR8][R14.64], !P1 ;  /* 0x880040000e9f7fae */ /* 0x0003e8000c921848 */
[----:B------:R1:W-:Y:S01]  /*21590*/  LDGSTS.E [R158+-0x73ffc], desc[UR8][R12.64], !P1 ;  /* 0x8c0040000c9e7fae */ /* 0x0003e2000c921848 */
[----:B--2---:R-:W-:-:S04]  /*215a0*/  IMAD.WIDE R18, R251, 0x4, R180 ;  /* 0x00000004fb127825 */ /* 0x004fc800078e02b4 */
[C---:B---3--:R-:W-:Y:S01]  /*215b0*/  IMAD.WIDE R16, R251.reuse, 0x4, R178 ;  /* 0x00000004fb107825 */ /* 0x048fe200078e02b2 */
[----:B------:R4:W-:Y:S03]  /*215c0*/  STL.64 [R1+0x290], R18 ;  /* 0x0002901201007387 */ /* 0x0009e60000100a00 */
[C---:B-1----:R-:W-:Y:S01]  /*215d0*/  IMAD.WIDE R14, R251.reuse, 0x4, R176 ;  /* 0x00000004fb0e7825 */ /* 0x042fe200078e02b0 */
[----:B------:R1:W-:Y:S04]  /*215e0*/  STL.64 [R1+0x288], R16 ;  /* 0x0002881001007387 */ /* 0x0003e80000100a00 */
[----:B------:R2:W-:Y:S01]  /*215f0*/  STL.64 [R1+0x280], R14 ;  /* 0x0002800e01007387 */ /* 0x0005e20000100a00 */
[----:B------:R-:W-:-:S03]  /*21600*/  IMAD.WIDE R12, R251, 0x4, R174 ;  /* 0x00000004fb0c7825 */ /* 0x000fc600078e02ae */
[----:B------:R-:W3:Y:S04]  /*21610*/  LDL.LU.64 R180, [R1+0x14a8] ;  /* 0x0014a80001b47983 */ /* 0x000ee80000300a00 */
[----:B------:R2:W-:Y:S04]  /*21620*/  STL.64 [R1+0x278], R12 ;  /* 0x0002780c01007387 */ /* 0x0005e80000100a00 */
[----:B------:R-:W3:Y:S04]  /*21630*/  LDL.LU.64 R178, [R1+0x14a0] ;  /* 0x0014a00001b27983 */ /* 0x000ee80000300a00 */
[----:B------:R-:W3:Y:S04]  /*21640*/  LDL.LU.64 R176, [R1+0x1498] ;  /* 0x0014980001b07983 */ /* 0x000ee80000300a00 */
[----:B------:R4:W-:Y:S04]  /*21650*/  LDGSTS.E [R161+-0x7fff8], desc[UR8][R18.64], !P0 ;  /* 0x8000800012a17fae */ /* 0x0009e8000c121848 */
[----:B------:R-:W3:Y:S04]  /*21660*/  LDL.LU.64 R174, [R1+0x1490] ;  /* 0x0014900001ae7983 */ /* 0x000ee80000300a00 */
        /* <DEDUP_REMOVED lines=8> */
[----:B------:R-:W-:Y:S01]  /*216f0*/  IMAD.WIDE R12, R251, 0x4, R166 ;  /* 0x00000004fb0c7825 */ /* 0x000fe200078e02a6 */
        /* <DEDUP_REMOVED lines=16> */
[----:B---3--:R-:W-:-:S04]  /*21800*/  IMAD.WIDE R18, R251, 0x4, R180 ;  /* 0x00000004fb127825 */ /* 0x008fc800078e02b4 */
[C---:B-1----:R-:W-:Y:S01]  /*21810*/  IMAD.WIDE R16, R251.reuse, 0x4, R178 ;  /* 0x00000004fb107825 */ /* 0x042fe200078e02b2 */
[----:B------:R4:W-:Y:S03]  /*21820*/  STL.64 [R1+0xd0], R18 ;  /* 0x0000d01201007387 */ /* 0x0009e60000100a00 */
[C---:B--2---:R-:W-:Y:S01]  /*21830*/  IMAD.WIDE R14, R251.reuse, 0x4, R176 ;  /* 0x00000004fb0e7825 */ /* 0x044fe200078e02b0 */
        /* <DEDUP_REMOVED lines=22> */
[----:B------:R-:W4:Y:S04]  /*219a0*/  LDL.LU.64 R182, [R1+0x1448] ;  /* 0x0014480001b67983 */ /* 0x000f280000300a00 */
[----:B------:R4:W-:Y:S04]  /*219b0*/  STL.64 [R1+0x98], R12 ;  /* 0x0000980c01007387 */ /* 0x0009e80000100a00 */
[----:B------:R-:W4:Y:S04]  /*219c0*/  LDL.LU.64 R172, [R1+0x1440] ;  /* 0x0014400001ac7983 */ /* 0x000f280000300a00 */
[----:B------:R-:W4:Y:S04]  /*219d0*/  LDL.LU.64 R168, [R1+0x1438] ;  /* 0x0014380001a87983 */ /* 0x000f280000300a00 */
[----:B------:R-:W4:Y:S01]  /*219e0*/  LDL.LU.64 R166, [R1+0x1430] ;  /* 0x0014300001a67983 */ /* 0x000f220000300a00 */
[----:B------:R-:W-:Y:S01]  /*219f0*/  ISETP.GE.U32.AND P1, PT, R162, 0x7ffffe53, PT ;  /* 0x7ffffe53a200780c */ /* 0x000fe20003f26070 */
[----:B------:R-:W-:-:S05]  /*21a00*/  VIADD R162, R165, 0xfffffed1 ;  /* 0xfffffed1a5a27836 */ /* 0x000fca0000000000 */
[----:B------:R-:W-:-:S07]  /*21a10*/  ISETP.GE.U32.AND P0, PT, R162, 0x7ffffe52, PT ;  /* 0x7ffffe52a200780c */ /* 0x000fce0003f06070 */
[----:B------:R3:W-:Y:S04]  /*21a20*/  LDGSTS.E [R161+-0x6fffc], desc[UR8][R18.64], !P1 ;  /* 0x9000400012a17fae */ /* 0x0007e8000c921848 */
[----:B------:R2:W-:Y:S04]  /*21a30*/  LDGSTS.E [R160+-0x6bffc], desc[UR8][R16.64], !P1 ;  /* 0x9400400010a07fae */ /* 0x0005e8000c921848 */
[----:B------:R4:W-:Y:S04]  /*21a40*/  LDGSTS.E [R159+-0x67ffc], desc[UR8][R14.64], !P1 ;  /* 0x980040000e9f7fae */ /* 0x0009e8000c921848 */
[----:B------:R1:W-:Y:S01]  /*21a50*/  LDGSTS.E [R158+-0x63ffc], desc[UR8][R12.64], !P1 ;  /* 0x9c0040000c9e7fae */ /* 0x0003e2000c921848 */
[----:B---3--:R-:W-:-:S04]  /*21a60*/  IMAD.WIDE R18, R251, 0x4, R180 ;  /* 0x00000004fb127825 */ /* 0x008fc800078e02b4 */
[C---:B--2---:R-:W-:Y:S01]  /*21a70*/  IMAD.WIDE R16, R251.reuse, 0x4, R178 ;  /* 0x00000004fb107825 */ /* 0x044fe200078e02b2 */
[----:B------:R2:W-:Y:S01]  /*21a80*/  STL.64 [R1+0x90], R18 ;  /* 0x0000901201007387 */ /* 0x0005e20000100a00 */
[----:B------:R-:W-:Y:S01]  /*21a90*/  IADD3 R162, R164, -0x130, RZ ;  /* 0xfffffed0a4a27810 */ /* 0x000fe20007ffe0ff */
[----:B------:R-:W3:Y:S01]  /*21aa0*/  LDC R178, c[0x0][0x230] ;  /* 0x00008c00ffb27b82 */ /* 0x000ee20000000800 */
[C---:B----4-:R-:W-:Y:S01]  /*21ab0*/  IMAD.WIDE R14, R251.reuse, 0x4, R176 ;  /* 0x00000004fb0e7825 */ /* 0x050fe200078e02b0 */
[----:B------:R4:W-:Y:S04]  /*21ac0*/  STL.64 [R1+0x88], R16 ;  /* 0x0000881001007387 */ /* 0x0009e80000100a00 */
[----:B------:R4:W-:Y:S01]  /*21ad0*/  STL.64 [R1+0x80], R14 ;  /* 0x0000800e01007387 */ /* 0x0009e20000100a00 */
[----:B-1----:R-:W-:-:S03]  /*21ae0*/  IMAD.WIDE R12, R251, 0x4, R174 ;  /* 0x00000004fb0c7825 */ /* 0x002fc600078e02ae */
[----:B------:R-:W3:Y:S04]  /*21af0*/  LDL.LU.64 R190, [R1+0x1128] ;  /* 0x0011280001be7983 */ /* 0x000ee80000300a00 */
[----:B------:R1:W-:Y:S04]  /*21b00*/  STL.64 [R1+0x78], R12 ;  /* 0x0000780c01007387 */ /* 0x0003e80000100a00 */
[----:B------:R-:W3:Y:S04]  /*21b10*/  LDL.LU.64 R180, [R1+0x1120] ;  /* 0x0011200001b47983 */ /* 0x000ee80000300a00 */
[----:B------:R2:W-:Y:S04]  /*21b20*/  LDGSTS.E [R161+-0x6fff8], desc[UR8][R18.64], !P0 ;  /* 0x9000800012a17fae */ /* 0x0005e8000c121848 */
[----:B------:R4:W-:Y:S04]  /*21b30*/  LDGSTS.E [R160+-0x6bff8], desc[UR8][R16.64], !P0 ;  /* 0x9400800010a07fae */ /* 0x0009e8000c121848 */
[----:B------:R-:W3:Y:S04]  /*21b40*/  LDL.LU.64 R176, [R1+0x1118] ;  /* 0x0011180001b07983 */ /* 0x000ee80000300a00 */
[----:B------:R-:W3:Y:S04]  /*21b50*/  LDL.LU.64 R174, [R1+0xe00] ;  /* 0x000e000001ae7983 */ /* 0x000ee80000300a00 */
[----:B------:R1:W-:Y:S04]  /*21b60*/  LDGSTS.E [R159+-0x67ff8], desc[UR8][R14.64], !P0 ;  /* 0x980080000e9f7fae */ /* 0x0003e8000c121848 */
[----:B------:R1:W-:Y:S01]  /*21b70*/  LDGSTS.E [R158+-0x63ff8], desc[UR8][R12.64], !P0 ;  /* 0x9c0080000c9e7fae */ /* 0x0003e2000c121848 */
[----:B--2---:R-:W-:-:S04]  /*21b80*/  IMAD.WIDE R18, R251, 0x4, R182 ;  /* 0x00000004fb127825 */ /* 0x004fc800078e02b6 */
[C---:B----4-:R-:W-:Y:S01]  /*21b90*/  IMAD.WIDE R16, R251.reuse, 0x4, R172 ;  /* 0x00000004fb107825 */ /* 0x050fe200078e02ac */
[----:B------:R-:W-:Y:S03]  /*21ba0*/  STL.64 [R1+0x70], R18 ;  /* 0x0000701201007387 */ /* 0x000fe60000100a00 */
[C---:B-1----:R-:W-:Y:S01]  /*21bb0*/  IMAD.WIDE R14, R251.reuse, 0x4, R168 ;  /* 0x00000004fb0e7825 */ /* 0x042fe200078e02a8 */
[----:B------:R-:W-:Y:S03]  /*21bc0*/  STL.64 [R1+0x68], R16 ;  /* 0x0000681001007387 */ /* 0x000fe60000100a00 */
[----:B------:R-:W-:Y:S01]  /*21bd0*/  IMAD.WIDE R12, R251, 0x4, R166 ;  /* 0x00000004fb0c7825 */ /* 0x000fe200078e02a6 */
[----:B------:R1:W-:Y:S04]  /*21be0*/  STL.64 [R1+0x60], R14 ;  /* 0x0000600e01007387 */ /* 0x0003e80000100a00 */
[----:B------:R2:W-:Y:S04]  /*21bf0*/  STL.64 [R1+0x58], R12 ;  /* 0x0000580c01007387 */ /* 0x0005e80000100a00 */
[----:B------:R-:W4:Y:S01]  /*21c00*/  LDL.LU.64 R188, [R1+0xde8] ;  /* 0x000de80001bc7983 */ /* 0x000f220000300a00 */
[----:B------:R-:W-:-:S03]  /*21c10*/  ISETP.GE.U32.AND P1, PT, R162, 0x7ffffe51, PT ;  /* 0x7ffffe51a200780c */ /* 0x000fc60003f26070 */
[----:B------:R-:W4:Y:S01]  /*21c20*/  LDL.LU.64 R184, [R1+0xdd8] ;  /* 0x000dd80001b87983 */ /* 0x000f220000300a00 */
[----:B------:R-:W-:-:S03]  /*21c30*/  VIADD R162, R163, 0xfffffeb3 ;  /* 0xfffffeb3a3a27836 */ /* 0x000fc60000000000 */
[----:B------:R-:W4:Y:S04]  /*21c40*/  LDL.LU.64 R182, [R1+0xdd0] ;  /* 0x000dd00001b67983 */ /* 0x000f280000300a00 */
[----:B------:R-:W2:Y:S01]  /*21c50*/  LDL.LU.64 R172, [R1+0xdc8] ;  /* 0x000dc80001ac7983 */ /* 0x000ea20000300a00 */
[----:B------:R-:W-:-:S03]  /*21c60*/  ISETP.GE.U32.AND P0, PT, R162, 0x7ffffe34, PT ;  /* 0x7ffffe34a200780c */ /* 0x000fc60003f06070 */
[----:B------:R-:W-:Y:S04]  /*21c70*/  LDGSTS.E [R161+-0x6fff4], desc[UR8][R18.64], !P1 ;  /* 0x9000c00012a17fae */ /* 0x000fe8000c921848 */
[----:B------:R-:W-:Y:S04]  /*21c80*/  LDGSTS.E [R160+-0x6bff4], desc[UR8][R16.64], !P1 ;  /* 0x9400c00010a07fae */ /* 0x000fe8000c921848 */
[----:B------:R1:W-:Y:S04]  /*21c90*/  LDGSTS.E [R159+-0x67ff4], desc[UR8][R14.64], !P1 ;  /* 0x9800c0000e9f7fae */ /* 0x0003e8000c921848 */
[----:B------:R1:W-:Y:S04]  /*21ca0*/  LDGSTS.E [R158+-0x63ff4], desc[UR8][R12.64], !P1 ;  /* 0x9c00c0000c9e7fae */ /* 0x0003e8000c921848 */
[----:B------:R-:W4:Y:S04]  /*21cb0*/  LDL.LU.64 R196, [R1+0xdc0] ;  /* 0x000dc00001c47983 */ /* 0x000f280000300a00 */
[----:B------:R-:W4:Y:S01]  /*21cc0*/  LDL.LU.64 R192, [R1+0xdb8] ;  /* 0x000db80001c07983 */ /* 0x000f220000300a00 */
[C---:B------:R-:W-:Y:S01]  /*21cd0*/  VIADD R169, R6.reuse, 0x100000 ;  /* 0x0010000006a97836 */ /* 0x040fe20000000000 */
[C---:B------:R-:W-:Y:S01]  /*21ce0*/  IADD3 R168, R6.reuse, 0x100000, RZ ;  /* 0x0010000006a87810 */ /* 0x040fe20007ffe0ff */
[C---:B------:R-:W-:Y:S01]  /*21cf0*/  VIADD R167, R6.reuse, 0x100000 ;  /* 0x0010000006a77836 */ /* 0x040fe20000000000 */
[----:B------:R-:W-:-:S02]  /*21d00*/  IADD3 R166, R6, 0x100000, RZ ;  /* 0x0010000006a67810 */ /* 0x000fc40007ffe0ff */
[----:B------:R-:W-:Y:S01]  /*21d10*/  IADD3 R170, R170, -0x14e, RZ ;  /* 0xfffffeb2aaaa7810 */ /* 0x000fe20007ffe0ff */
[----:B---3--:R-:W-:Y:S01]  /*21d20*/  VIADD R178, R178, 0xfffffeb1 ;  /* 0xfffffeb1b2b27836 */ /* 0x008fe20000000000 */
[----:B------:R-:W-:Y:S01]  /*21d30*/  IADD3 R186, R186, -0x150, RZ ;  /* 0xfffffeb0baba7810 */ /* 0x000fe20007ffe0ff */
[----:B------:R-:W-:Y:S01]  /*21d40*/  VIADD R194, R194, 0xfffffe93 ;  /* 0xfffffe93c2c27836 */ /* 0x000fe20000000000 */
[----:B------:R-:W-:Y:S01]  /*21d50*/  IADD3 R202, R202, -0x16e, RZ ;  /* 0xfffffe92caca7810 */ /* 0x000fe20007ffe0ff */
[----:B------:R-:W-:Y:S01]  /*21d60*/  VIADD R210, R210, 0xfffffe91 ;  /* 0xfffffe91d2d27836 */ /* 0x000fe20000000000 */
[----:B-1----:R-:W1:Y:S01]  /*21d70*/  LDC R14, c[0x0][0x230] ;  /* 0x00008c00ff0e7b82 */ /* 0x002e620000000800 */
[----:B------:R-:W-:-:S04]  /*21d80*/  IMAD.WIDE R158, R251, 0x4, R190 ;  /* 0x00000004fb9e7825 */ /* 0x000fc800078e02be */
[C---:B------:R-:W-:Y:S01]  /*21d90*/  IMAD.WIDE R160, R251.reuse, 0x4, R180 ;  /* 0x00000004fba07825 */ /* 0x040fe200078e02b4 */
[----:B------:R-:W3:Y:S03]  /*21da0*/  LDL.LU.64 R190, [R1+0xdb0] ;  /* 0x000db00001be7983 */ /* 0x000ee60000300a00 */
[C---:B------:R-:W-:Y:S01]  /*21db0*/  IMAD.WIDE R162, R251.reuse, 0x4, R176 ;  /* 0x00000004fba27825 */ /* 0x040fe200078e02b0 */
[----:B------:R-:W3:Y:S03]  /*21dc0*/  LDL.LU.64 R180, [R1+0xda8] ;  /* 0x000da80001b47983 */ /* 0x000ee60000300a00 */
[C---:B------:R-:W-:Y:S01]  /*21dd0*/  IMAD.WIDE R164, R251.reuse, 0x4, R174 ;  /* 0x00000004fba47825 */ /* 0x040fe200078e02ae */
[----:B------:R-:W-:Y:S03]  /*21de0*/  STL.64 [R1+0x1fb8], R158 ;  /* 0x001fb89e01007387 */ /* 0x000fe60000100a00 */
[C---:B--2---:R-:W-:Y:S01]  /*21df0*/  IMAD.WIDE R172, R251.reuse, 0x4, R172 ;  /* 0x00000004fbac7825 */ /* 0x044fe200078e02ac */
[----:B------:R-:W-:Y:S01]  /*21e00*/  STL.64 [R1+0x1fc0], R160 ;  /* 0x001fc0a001007387 */ /* 0x000fe20000100a00 */
[----:B------:R-:W-:Y:S01]  /*21e10*/  IADD3 R15, R6, 0x100000, RZ ;  /* 0x00100000060f7810 */ /* 0x000fe20007ffe0ff */
[----:B------:R-:W2:Y:S02]  /*21e20*/  LDC R13, c[0x0][0x230] ;  /* 0x00008c00ff0d7b82 */ /* 0x000ea40000000800 */
[----:B------:R-:W-:Y:S04]  /*21e30*/  LDGSTS.E [R169+-0x60000], desc[UR8][R158.64], !P0 ;  /* 0xa00000009ea97fae */ /* 0x000fe8000c121848 */
[----:B------:R-:W-:Y:S04]  /*21e40*/  STL.64 [R1+0x1fc8], R162 ;  /* 0x001fc8a201007387 */ /* 0x000fe80000100a00 */
[----:B------:R-:W-:Y:S04]  /*21e50*/  LDGSTS.E [R168+-0x5c000], desc[UR8][R160.64], !P0 ;  /* 0xa4000000a0a87fae */ /* 0x000fe8000c121848 */
[----:B------:R-:W-:Y:S04]  /*21e60*/  STL.64 [R1+0x1fd0], R164 ;  /* 0x001fd0a401007387 */ /* 0x000fe80000100a00 */
[----:B------:R-:W-:Y:S04]  /*21e70*/  LDGSTS.E [R167+-0x58000], desc[UR8][R162.64], !P0 ;  /* 0xa8000000a2a77fae */ /* 0x000fe8000c121848 */
[----:B------:R-:W2:Y:S04]  /*21e80*/  LDL.LU.64 R204, [R1+0xac8] ;  /* 0x000ac80001cc7983 */ /* 0x000ea80000300a00 */
[----:B------:R4:W-:Y:S04]  /*21e90*/  LDGSTS.E [R166+-0x54000], desc[UR8][R164.64], !P0 ;  /* 0xac000000a4a67fae */ /* 0x0009e8000c121848 */
[----:B------:R-:W2:Y:S04]  /*21ea0*/  LDL.LU.64 R200, [R1+0xac0] ;  /* 0x000ac00001c87983 */ /* 0x000ea80000300a00 */
[----:B------:R-:W2:Y:S01]  /*21eb0*/  LDL.LU.64 R198, [R1+0xab8] ;  /* 0x000ab80001c67983 */ /* 0x000ea20000300a00 */
[----:B----4-:R-:W-:-:S03]  /*21ec0*/  IMAD.WIDE R166, R251, 0x4, R188 ;  /* 0x00000004fba67825 */ /* 0x010fc600078e02bc */
[----:B------:R-:W4:Y:S01]  /*21ed0*/  LDL.LU.64 R188, [R1+0xab0] ;  /* 0x000ab00001bc7983 */ /* 0x000f220000300a00 */
[----:B------:R-:W-:Y:S01]  /*21ee0*/  ISETP.GE.U32.AND P1, PT, R170, 0x7ffffe33, PT ;  /* 0x7ffffe33aa00780c */ /* 0x000fe20003f26070 */
[----:B------:R-:W-:Y:S01]  /*21ef0*/  IMAD.WIDE R168, R251, 0x4, R184 ;  /* 0x00000004fba87825 */ /* 0x000fe200078e02b8 */
[----:B------:R-:W-:-:S03]  /*21f00*/  IADD3 R177, R6, 0x100000, RZ ;  /* 0x0010000006b17810 */ /* 0x000fc60007ffe0ff */
[----:B------:R-:W-:Y:S01]  /*21f10*/  IMAD.WIDE R170, R251, 0x4, R182 ;  /* 0x00000004fbaa7825 */ /* 0x000fe200078e02b6 */
[C---:B------:R-:W-:Y:S01]  /*21f20*/  IADD3 R175, R6.reuse, 0x100000, RZ ;  /* 0x0010000006af7810 */ /* 0x040fe20007ffe0ff */
[----:B------:R-:W-:Y:S02]  /*21f30*/  STL.64 [R1+0x1fd8], R166 ;  /* 0x001fd8a601007387 */ /* 0x000fe40000100a00 */
[C---:B------:R-:W-:Y:S02]  /*21f40*/  VIADD R176, R6.reuse, 0x100000 ;  /* 0x0010000006b07836 */ /* 0x040fe40000000000 */
[----:B------:R-:W-:Y:S01]  /*21f50*/  VIADD R174, R6, 0x100000 ;  /* 0x0010000006ae7836 */ /* 0x000fe20000000000 */
[----:B------:R-:W-:Y:S01]  /*21f60*/  STL.64 [R1+0x1fe0], R168 ;  /* 0x001fe0a801007387 */ /* 0x000fe20000100a00 */
[----:B------:R-:W-:-:S03]  /*21f70*/  ISETP.GE.U32.AND P0, PT, R178, 0x7ffffe32, PT ;  /* 0x7ffffe32b200780c */ /* 0x000fc60003f06070 */
[----:B------:R-:W-:Y:S04]  /*21f80*/  LDGSTS.E [R177+-0x5fffc], desc[UR8][R166.64], !P1 ;  /* 0xa0004000a6b17fae */ /* 0x000fe8000c921848 */
[----:B------:R-:W-:Y:S04]  /*21f90*/  STL.64 [R1+0x1fe8], R170 ;  /* 0x001fe8aa01007387 */ /* 0x000fe80000100a00 */
[----:B------:R1:W-:Y:S04]  /*21fa0*/  LDGSTS.E [R176+-0x5bffc], desc[UR8][R168.64], !P1 ;  /* 0xa4004000a8b07fae */ /* 0x0003e8000c921848 */
[----:B------:R-:W-:Y:S04]  /*21fb0*/  STL.64 [R1+0x1ff0], R172 ;  /* 0x001ff0ac01007387 */ /* 0x000fe80000100a00 */
[----:B------:R-:W-:Y:S04]  /*21fc0*/  LDGSTS.E [R175+-0x57ffc], desc[UR8][R170.64], !P1 ;  /* 0xa8004000aaaf7fae */ /* 0x000fe8000c921848 */
[----:B------:R-:W4:Y:S01]  /*21fd0*/  LDL.LU.64 R212, [R1+0xa78] ;  /* 0x000a780001d47983 */ /* 0x000f220000300a00 */
[----:B-1----:R-:W-:-:S03]  /*21fe0*/  IMAD.WIDE R176, R251, 0x4, R192 ;  /* 0x00000004fbb07825 */ /* 0x002fc600078e02c0 */
[----:B------:R1:W-:Y:S04]  /*21ff0*/  LDGSTS.E [R174+-0x53ffc], desc[UR8][R172.64], !P1 ;  /* 0xac004000acae7fae */ /* 0x0003e8000c921848 */
[----:B------:R-:W4:Y:S04]  /*22000*/  LDL.LU.64 R208, [R1+0xa70] ;  /* 0x000a700001d07983 */ /* 0x000f280000300a00 */
[----:B------:R-:W4:Y:S01]  /*22010*/  LDL.LU.64 R206, [R1+0xa68] ;  /* 0x000a680001ce7983 */ /* 0x000f220000300a00 */
[----:B-1----:R-:W-:-:S03]  /*22020*/  IMAD.WIDE R174, R251, 0x4, R196 ;  /* 0x00000004fbae7825 */ /* 0x002fc600078e02c4 */
[----:B------:R-:W4:Y:S01]  /*22030*/  LDL.LU.64 R196, [R1+0xa60] ;  /* 0x000a600001c47983 */ /* 0x000f220000300a00 */
[C---:B------:R-:W-:Y:S01]  /*22040*/  IADD3 R184, R6.reuse, 0x100000, RZ ;  /* 0x0010000006b87810 */ /* 0x040fe20007ffe0ff */
[C---:B------:R-:W-:Y:S02]  /*22050*/  VIADD R185, R6.reuse, 0x100000 ;  /* 0x0010000006b97836 */ /* 0x040fe40000000000 */
[----:B------:R-:W-:Y:S01]  /*22060*/  STL.64 [R1+0x1ff8], R174 ;  /* 0x001ff8ae01007387 */ /* 0x000fe20000100a00 */
[C---:B------:R-:W-:Y:S01]  /*22070*/  VIADD R183, R6.reuse, 0x100000 ;  /* 0x0010000006b77836 */ /* 0x040fe20000000000 */
[----:B------:R-:W-:Y:S02]  /*22080*/  IADD3 R182, R6, 0x100000, RZ ;  /* 0x0010000006b67810 */ /* 0x000fe40007ffe0ff */
[----:B------:R-:W-:Y:S04]  /*22090*/  STL.64 [R1+0x2000], R176 ;  /* 0x002000b001007387 */ /* 0x000fe80000100a00 */
[----:B------:R-:W-:Y:S04]  /*220a0*/  LDGSTS.E [R185+-0x5fff8], desc[UR8][R174.64], !P0 ;  /* 0xa0008000aeb97fae */ /* 0x000fe8000c121848 */
[----:B------:R-:W-:Y:S01]  /*220b0*/  LDGSTS.E [R184+-0x5bff8], desc[UR8][R176.64], !P0 ;  /* 0xa4008000b0b87fae */ /* 0x000fe2000c121848 */
[----:B------:R-:W-:Y:S01]  /*220c0*/  ISETP.GE.U32.AND P1, PT, R186, 0x7ffffe31, PT ;  /* 0x7ffffe31ba00780c */ /* 0x000fe20003f26070 */
[----:B---3--:R-:W-:-:S05]  /*220d0*/  IMAD.WIDE R178, R251, 0x4, R190 ;  /* 0x00000004fbb27825 */ /* 0x008fca00078e02be */
[----:B------:R-:W-:Y:S04]  /*220e0*/  STL.64 [R1+0x2008], R178 ;  /* 0x002008b201007387 */ /* 0x000fe80000100a00 */
[----:B------:R-:W-:Y:S01]  /*220f0*/  LDGSTS.E [R183+-0x57ff8], desc[UR8][R178.64], !P0 ;  /* 0xa8008000b2b77fae */ /* 0x000fe2000c121848 */
[----:B------:R-:W-:-:S05]  /*22100*/  IMAD.WIDE R180, R251, 0x4, R180 ;  /* 0x00000004fbb47825 */ /* 0x000fca00078e02b4 */
[----:B------:R-:W-:Y:S04]  /*22110*/  STL.64 [R1+0x2010], R180 ;  /* 0x002010b401007387 */ /* 0x000fe80000100a00 */
[----:B------:R-:W3:Y:S04]  /*22120*/  LDL.LU.64 R234, [R1+0xa58] ;  /* 0x000a580001ea7983 */ /* 0x000ee80000300a00 */
[----:B------:R-:W3:Y:S04]  /*22130*/  LDL.LU.64 R238, [R1+0xa50] ;  /* 0x000a500001ee7983 */ /* 0x000ee80000300a00 */
[----:B------:R2:W-:Y:S04]  /*22140*/  LDGSTS.E [R182+-0x53ff8], desc[UR8][R180.64], !P0 ;  /* 0xac008000b4b67fae */ /* 0x0005e8000c121848 */
[----:B------:R-:W3:Y:S01]  /*22150*/  LDL.LU.64 R214, [R1+0xa48] ;  /* 0x000a480001d67983 */ /* 0x000ee20000300a00 */
[----:B--2---:R-:W-:-:S03]  /*22160*/  IMAD.WIDE R182, R251, 0x4, R204 ;  /* 0x00000004fbb67825 */ /* 0x004fc600078e02cc */
[----:B------:R-:W2:Y:S01]  /*22170*/  LDL.LU.64 R204, [R1+0xa40] ;  /* 0x000a400001cc7983 */ /* 0x000ea20000300a00 */
[----:B------:R-:W-:-:S03]  /*22180*/  IMAD.WIDE R184, R251, 0x4, R200 ;  /* 0x00000004fbb87825 */ /* 0x000fc600078e02c8 */
[----:B------:R-:W-:Y:S01]  /*22190*/  STL.64 [R1+0x2018], R182 ;  /* 0x002018b601007387 */ /* 0x000fe20000100a00 */
[----:B------:R-:W-:-:S03]  /*221a0*/  IMAD.WIDE R186, R251, 0x4, R198 ;  /* 0x00000004fbba7825 */ /* 0x000fc600078e02c6 */
[----:B------:R-:W-:Y:S01]  /*221b0*/  STL.64 [R1+0x2020], R184 ;  /* 0x002020b801007387 */ /* 0x000fe20000100a00 */
[----:B----4-:R-:W-:-:S03]  /*221c0*/  IMAD.WIDE R188, R251, 0x4, R188 ;  /* 0x00000004fbbc7825 */ /* 0x010fc600078e02bc */
[----:B------:R-:W-:Y:S04]  /*221d0*/  STL.64 [R1+0x2028], R186 ;  /* 0x002028ba01007387 */ /* 0x000fe80000100a00 */
[----:B------:R-:W-:Y:S04]  /*221e0*/  STL.64 [R1+0x2030], R188 ;  /* 0x002030bc01007387 */ /* 0x000fe80000100a00 */
[----:B------:R-:W4:Y:S04]  /*221f0*/  LDL.LU.64 R42, [R1+0xa38] ;  /* 0x000a3800012a7983 */ /* 0x000f280000300a00 */
[----:B------:R-:W4:Y:S04]  /*22200*/  LDL.LU.64 R236, [R1+0xa30] ;  /* 0x000a300001ec7983 */ /* 0x000f280000300a00 */
[----:B------:R-:W4:Y:S01]  /*22210*/  LDL.LU.64 R248, [R1+0xa28] ;  /* 0x000a280001f87983 */ /* 0x000f220000300a00 */
[C---:B------:R-:W-:Y:S01]  /*22220*/  IADD3 R193, R6.reuse, 0x100000, RZ ;  /* 0x0010000006c17810 */ /* 0x040fe20007ffe0ff */
[C---:B------:R-:W-:Y:S01]  /*22230*/  VIADD R192, R6.reuse, 0x100000 ;  /* 0x0010000006c07836 */ /* 0x040fe20000000000 */
[C---:B------:R-:W-:Y:S01]  /*22240*/  IADD3 R191, R6.reuse, 0x100000, RZ ;  /* 0x0010000006bf7810 */ /* 0x040fe20007ffe0ff */
[----:B------:R-:W-:Y:S01]  /*22250*/  VIADD R190, R6, 0x100000 ;  /* 0x0010000006be7836 */ /* 0x000fe20000000000 */
[----:B------:R-:W-:Y:S01]  /*22260*/  ISETP.GE.U32.AND P0, PT, R194, 0x7ffffe14, PT ;  /* 0x7ffffe14c200780c */ /* 0x000fe20003f06070 */
[----:B------:R-:W-:Y:S04]  /*22270*/  LDGSTS.E [R193+-0x5fff4], desc[UR8][R182.64], !P1 ;  /* 0xa000c000b6c17fae */ /* 0x000fe8000c921848 */
[----:B------:R1:W-:Y:S04]  /*22280*/  LDGSTS.E [R192+-0x5bff4], desc[UR8][R184.64], !P1 ;  /* 0xa400c000b8c07fae */ /* 0x0003e8000c921848 */
[----:B------:R-:W-:Y:S01]  /*22290*/  LDGSTS.E [R191+-0x57ff4], desc[UR8][R186.64], !P1 ;  /* 0xa800c000babf7fae */ /* 0x000fe2000c921848 */
[----:B------:R-:W-:-:S03]  /*222a0*/  VIADD R201, R6, 0x100000 ;  /* 0x0010000006c97836 */ /* 0x000fc60000000000 */
[----:B------:R1:W-:Y:S01]  /*222b0*/  LDGSTS.E [R190+-0x53ff4], desc[UR8][R188.64], !P1 ;  /* 0xac00c000bcbe7fae */ /* 0x0003e2000c921848 */
[C---:B------:R-:W-:Y:S01]  /*222c0*/  IADD3 R200, R6.reuse, 0x100000, RZ ;  /* 0x0010000006c87810 */ /* 0x040fe20007ffe0ff */
[C---:B------:R-:W-:Y:S01]  /*222d0*/  VIADD R199, R6.reuse, 0x100000 ;  /* 0x0010000006c77836 */ /* 0x040fe20000000000 */
[----:B------:R-:W-:Y:S01]  /*222e0*/  IADD3 R198, R6, 0x100000, RZ ;  /* 0x0010000006c67810 */ /* 0x000fe20007ffe0ff */
[----:B-1----:R-:W-:-:S04]  /*222f0*/  IMAD.WIDE R192, R251, 0x4, R208 ;  /* 0x00000004fbc07825 */ /* 0x002fc800078e02d0 */
[C---:B------:R-:W-:Y:S02]  /*22300*/  IMAD.WIDE R190, R251.reuse, 0x4, R212 ;  /* 0x00000004fbbe7825 */ /* 0x040fe400078e02d4 */
[----:B------:R-:W4:Y:S02]  /*22310*/  LDL.LU.64 R212, [R1+0xa20] ;  /* 0x000a200001d47983 */ /* 0x000f240000300a00 */
[C---:B------:R-:W-:Y:S02]  /*22320*/  IMAD.WIDE R194, R251.reuse, 0x4, R206 ;  /* 0x00000004fbc27825 */ /* 0x040fe400078e02ce */
[----:B------:R-:W-:Y:S02]  /*22330*/  STL.64 [R1+0x2038], R190 ;  /* 0x002038be01007387 */ /* 0x000fe40000100a00 */
[----:B------:R-:W-:Y:S01]  /*22340*/  IMAD.WIDE R196, R251, 0x4, R196 ;  /* 0x00000004fbc47825 */ /* 0x000fe200078e02c4 */
[----:B------:R-:W-:Y:S01]  /*22350*/  ISETP.GE.U32.AND P1, PT, R202, 0x7ffffe13, PT ;  /* 0x7ffffe13ca00780c */ /* 0x000fe20003f26070 */
[----:B------:R-:W-:Y:S04]  /*22360*/  STL.64 [R1+0x2040], R192 ;  /* 0x002040c001007387 */ /* 0x000fe80000100a00 */
[----:B------:R-:W-:Y:S04]  /*22370*/  LDGSTS.E [R201+-0x50000], desc[UR8][R190.64], !P0 ;  /* 0xb0000000bec97fae */ /* 0x000fe8000c121848 */
[----:B------:R-:W-:Y:S04]  /*22380*/  STL.64 [R1+0x2048], R194 ;  /* 0x002048c201007387 */ /* 0x000fe80000100a00 */
[----:B------:R-:W-:Y:S04]  /*22390*/  LDGSTS.E [R200+-0x4c000], desc[UR8][R192.64], !P0 ;  /* 0xb4000000c0c87fae */ /* 0x000fe8000c121848 */
[----:B------:R-:W-:Y:S04]  /*223a0*/  STL.64 [R1+0x2050], R196 ;  /* 0x002050c401007387 */ /* 0x000fe80000100a00 */
[----:B------:R-:W-:Y:S04]  /*223b0*/  LDGSTS.E [R199+-0x48000], desc[UR8][R194.64], !P0 ;  /* 0xb8000000c2c77fae */ /* 0x000fe8000c121848 */
[----:B------:R-:W4:Y:S04]  /*223c0*/  LDL.LU.64 R230, [R1+0xa18] ;  /* 0x000a180001e67983 */ /* 0x000f280000300a00 */
[----:B------:R3:W-:Y:S04]  /*223d0*/  LDGSTS.E [R198+-0x44000], desc[UR8][R196.64], !P0 ;  /* 0xbc000000c4c67fae */ /* 0x0007e8000c121848 */
[----:B------:R-:W4:Y:S01]  /*223e0*/  LDL.LU.64 R232, [R1+0xa00] ;  /* 0x000a000001e87983 */ /* 0x000f220000300a00 */
[C---:B------:R-:W-:Y:S01]  /*223f0*/  IADD3 R209, R6.reuse, 0x100000, RZ ;  /* 0x0010000006d17810 */ /* 0x040fe20007ffe0ff */
[C---:B------:R-:W-:Y:S01]  /*22400*/  VIADD R208, R6.reuse, 0x100000 ;  /* 0x0010000006d07836 */ /* 0x040fe20000000000 */
[C---:B------:R-:W-:Y:S01]  /*22410*/  IADD3 R207, R6.reuse, 0x100000, RZ ;  /* 0x0010000006cf7810 */ /* 0x040fe20007ffe0ff */
[----:B------:R-:W-:Y:S01]  /*22420*/  VIADD R206, R6, 0x100000 ;  /* 0x0010000006ce7836 */ /* 0x000fe20000000000 */
[----:B------:R-:W-:-:S02]  /*22430*/  ISETP.GE.U32.AND P0, PT, R210, 0x7ffffe12, PT ;  /* 0x7ffffe12d200780c */ /* 0x000fc40003f06070 */
[----:B------:R-:W-:Y:S01]  /*22440*/  IADD3 R12, R211, -0x170, RZ ;  /* 0xfffffe90d30c7810 */ /* 0x000fe20007ffe0ff */
[C---:B---3--:R-:W-:Y:S02]  /*22450*/  IMAD.WIDE R198, R251.reuse, 0x4, R234 ;  /* 0x00000004fbc67825 */ /* 0x048fe400078e02ea */
[----:B------:R-:W3:Y:S02]  /*22460*/  LDL.LU.64 R234, [R1+0xa08] ;  /* 0x000a080001ea7983 */ /* 0x000ee40000300a00 */
[C---:B------:R-:W-:Y:S02]  /*22470*/  IMAD.WIDE R200, R251.reuse, 0x4, R238 ;  /* 0x00000004fbc87825 */ /* 0x040fe400078e02ee */
[----:B------:R-:W3:Y:S04]  /*22480*/  LDL.LU.64 R238, [R1+0xa10] ;  /* 0x000a100001ee7983 */ /* 0x000ee80000300a00 */
[----:B------:R-:W-:Y:S01]  /*22490*/  LDGSTS.E [R209+-0x4fffc], desc[UR8][R198.64], !P1 ;  /* 0xb0004000c6d17fae */ /* 0x000fe2000c921848 */
[----:B------:R-:W-:-:S03]  /*224a0*/  IMAD.WIDE R202, R251, 0x4, R214 ;  /* 0x00000004fbca7825 */ /* 0x000fc600078e02d6 */
[----:B------:R-:W-:Y:S04]  /*224b0*/  LDGSTS.E [R208+-0x4bffc], desc[UR8][R200.64], !P1 ;  /* 0xb4004000c8d07fae */ /* 0x000fe8000c921848 */
[----:B------:R-:W-:Y:S04]  /*224c0*/  LDGSTS.E [R207+-0x47ffc], desc[UR8][R202.64], !P1 ;  /* 0xb8004000cacf7fae */ /* 0x000fe8000c921848 */
[----:B------:R-:W-:Y:S04]  /*224d0*/  STL.64 [R1+0x2058], R198 ;  /* 0x002058c601007387 */ /* 0x000fe80000100a00 */
[----:B------:R-:W-:Y:S04]  /*224e0*/  STL.64 [R1+0x2060], R200 ;  /* 0x002060c801007387 */ /* 0x000fe80000100a00 */
[----:B------:R-:W-:Y:S01]  /*224f0*/  STL.64 [R1+0x2070], R202 ;  /* 0x002070ca01007387 */ /* 0x000fe20000100a00 */
[----:B--2---:R-:W-:-:S05]  /*22500*/  IMAD.WIDE R204, R251, 0x4, R204 ;  /* 0x00000004fbcc7825 */ /* 0x004fca00078e02cc */
[----:B------:R4:W-:Y:S04]  /*22510*/  LDGSTS.E [R206+-0x43ffc], desc[UR8][R204.64], !P1 ;  /* 0xbc004000ccce7fae */ /* 0x0009e8000c921848 */
[----:B------:R-:W-:Y:S01]  /*22520*/  STL.64 [R1+0x2078], R204 ;  /* 0x002078cc01007387 */ /* 0x000fe20000100a00 */
[----:B----4-:R-:W-:-:S04]  /*22530*/  IMAD.WIDE R206, R251, 0x4, R42 ;  /* 0x00000004fbce7825 */ /* 0x010fc800078e022a */
[C---:B------:R-:W-:Y:S01]  /*22540*/  IMAD.WIDE R208, R251.reuse, 0x4, R236 ;  /* 0x00000004fbd07825 */ /* 0x040fe200078e02ec */
[----:B------:R-:W-:Y:S04]  /*22550*/  STL.64 [R1+0x2080], R206 ;  /* 0x002080ce01007387 */ /* 0x000fe80000100a00 */
[----:B------:R-:W-:Y:S01]  /*22560*/  STL.64 [R1+0x2088], R208 ;  /* 0x002088d001007387 */ /* 0x000fe20000100a00 */
[----:B------:R-:W-:-:S03]  /*22570*/  IMAD.WIDE R210, R251, 0x4, R248 ;  /* 0x00000004fbd27825 */ /* 0x000fc600078e02f8 */
[----:B------:R-:W2:Y:S04]  /*22580*/  LDL.LU.64 R40, [R1+0x1828] ;  /* 0x0018280001287983 */ /* 0x000ea80000300a00 */
[----:B------:R-:W4:Y:S04]  /*22590*/  LDL.LU.64 R42, [R1+0x1820] ;  /* 0x00182000012a7983 */ /* 0x000f280000300a00 */
[----:B------:R-:W4:Y:S04]  /*225a0*/  LDL.LU.64 R236, [R1+0x1818] ;  /* 0x0018180001ec7983 */ /* 0x000f280000300a00 */
[----:B------:R-:W4:Y:S01]  /*225b0*/  LDL.LU.64 R248, [R1+0x1810] ;  /* 0x0018100001f87983 */ /* 0x000f220000300a00 */
[C---:B------:R-:W-:Y:S01]  /*225c0*/  VIADD R16, R6.reuse, 0x100000 ;  /* 0x0010000006107836 */ /* 0x040fe20000000000 */
[C---:B------:R-:W-:Y:S01]  /*225d0*/  IADD3 R214, R6.reuse, 0x100000, RZ ;  /* 0x0010000006d67810 */ /* 0x040fe20007ffe0ff */
[----:B------:R-:W-:-:S03]  /*225e0*/  VIADD R215, R6, 0x100000 ;  /* 0x0010000006d77836 */ /* 0x000fc60000000000 */
[----:B------:R-:W-:Y:S01]  /*225f0*/  LDGSTS.E [R16+-0x4fff8], desc[UR8][R206.64], !P0 ;  /* 0xb0008000ce107fae */ /* 0x000fe2000c121848 */
[----:B------:R-:W-:-:S03]  /*22600*/  VIADD R18, R14, 0xfffffeef ;  /* 0xfffffeef0e127836 */ /* 0x000fc60000000000 */
[----:B------:R-:W-:Y:S01]  /*22610*/  LDGSTS.E [R15+-0x4bff8], desc[UR8][R208.64], !P0 ;  /* 0xb4008000d00f7fae */ /* 0x000fe2000c121848 */
[----:B------:R-:W-:-:S03]  /*22620*/  IMAD.WIDE R212, R251, 0x4, R212 ;  /* 0x00000004fbd47825 */ /* 0x000fc600078e02d4 */
[----:B------:R-:W-:Y:S01]  /*22630*/  LDGSTS.E [R215+-0x47ff8], desc[UR8][R210.64], !P0 ;  /* 0xb8008000d2d77fae */ /* 0x000fe2000c121848 */
[----:B------:R-:W-:-:S03]  /*22640*/  IADD3 R22, R6, 0x100000, RZ ;  /* 0x0010000006167810 */ /* 0x000fc60007ffe0ff */
[----:B------:R-:W-:Y:S01]  /*22650*/  STL.64 [R1+0x2090], R210 ;  /* 0x002090d201007387 */ /* 0x000fe20000100a00 */
[C---:B------:R-:W-:Y:S01]  /*22660*/  VIADD R19, R6.reuse, 0x100000 ;  /* 0x0010000006137836 */ /* 0x040fe20000000000 */
[----:B------:R-:W-:Y:S02]  /*22670*/  IADD3 R14, R6, 0x100000, RZ ;  /* 0x00100000060e7810 */ /* 0x000fe40007ffe0ff */
[----:B------:R1:W-:Y:S04]  /*22680*/  LDGSTS.E [R214+-0x43ff8], desc[UR8][R212.64], !P0 ;  /* 0xbc008000d4d67fae */ /* 0x0003e8000c121848 */
[----:B------:R-:W-:Y:S04]  /*22690*/  STL.64 [R1+0x2098], R212 ;  /* 0x002098d401007387 */ /* 0x000fe80000100a00 */
[----:B------:R2:W-:Y:S01]  /*226a0*/  STL.64 [R1+0x20a0], R6 ;  /* 0x0020a00601007387 */ /* 0x0005e20000100a00 */
[----:B------:R-:W-:Y:S01]  /*226b0*/  ISETP.GE.U32.AND P1, PT, R12, 0x7ffffe11, PT ;  /* 0x7ffffe110c00780c */ /* 0x000fe20003f26070 */
[----:B-1----:R-:W-:-:S04]  /*226c0*/  IMAD.WIDE R214, R251, 0x4, R230 ;  /* 0x00000004fbd67825 */ /* 0x002fc800078e02e6 */
[----:B------:R-:W-:-:S08]  /*226d0*/  IMAD.WIDE R20, R251, 0x4, R232 ;  /* 0x00000004fb147825 */ /* 0x000fd000078e02e8 */
[----:B------:R-:W-:Y:S01]  /*226e0*/  LDGSTS.E [R22+-0x4fff4], desc[UR8][R214.64], !P1 ;  /* 0xb000c000d6167fae */ /* 0x000fe2000c921848 */
[----:B---3--:R-:W-:-:S03]  /*226f0*/  IMAD.WIDE R16, R251, 0x4, R234 ;  /* 0x00000004fb107825 */ /* 0x008fc600078e02ea */
[----:B------:R4:W-:Y:S01]  /*22700*/  STL.64 [R1+0xa00], R20 ;  /* 0x000a001401007387 */ /* 0x0009e20000100a00 */
[----:B--2---:R-:W-:-:S03]  /*22710*/  IMAD.WIDE R24, R251, 0x4, R40 ;  /* 0x00000004fb187825 */ /* 0x004fc600078e0228 */
[----:B------:R-:W-:Y:S01]  /*22720*/  STL.64 [R1+0x20a8], R214 ;  /* 0x0020a8d601007387 */ /* 0x000fe20000100a00 */
[----:B------:R-:W-:Y:S01]  /*22730*/  ISETP.GE.U32.AND P0, PT, R18, 0x7ffffe70, PT ;  /* 0x7ffffe701200780c */ /* 0x000fe20003f06070 */
[----:B------:R-:W1:Y:S01]  /*22740*/  LDC R12, c[0x0][0x230] ;  /* 0x00008c00ff0c7b82 */ /* 0x000e620000000800 */
[C---:B------:R-:W-:Y:S01]  /*22750*/  IMAD.WIDE R6, R251.reuse, 0x4, R238 ;  /* 0x00000004fb067825 */ /* 0x040fe200078e02ee */
[----:B------:R2:W-:Y:S04]  /*22760*/  STL.64 [R1+0xa08], R16 ;  /* 0x000a081001007387 */ /* 0x0005e80000100a00 */
[----:B------:R3:W-:Y:S04]  /*22770*/  STL.64 [R1+0xa10], R6 ;  /* 0x000a100601007387 */ /* 0x0007e80000100a00 */
[----:B------:R-:W3:Y:S04]  /*22780*/  LDL.LU.64 R230, [R1+0x1808] ;  /* 0x0018080001e67983 */ /* 0x000ee80000300a00 */
[----:B------:R-:W3:Y:S04]  /*22790*/  LDL.LU.64 R232, [R1+0x1800] ;  /* 0x0018000001e87983 */ /* 0x000ee80000300a00 */
[----:B------:R-:W3:Y:S04]  /*227a0*/  LDL.LU.64 R234, [R1+0x17f8] ;  /* 0x0017f80001ea7983 */ /* 0x000ee80000300a00 */
[----:B------:R-:W3:Y:S04]  /*227b0*/  LDL.LU.64 R238, [R1+0x17f0] ;  /* 0x0017f00001ee7983 */ /* 0x000ee80000300a00 */
[----:B------:R4:W-:Y:S04]  /*227c0*/  LDGSTS.E [R19+-0x4bff4], desc[UR8][R20.64], !P1 ;  /* 0xb400c00014137fae */ /* 0x0009e8000c921848 */
[----:B------:R2:W-:Y:S04]  /*227d0*/  LDGSTS.E [R15+-0x47ff4], desc[UR8][R16.64], !P1 ;  /* 0xb800c000100f7fae */ /* 0x0005e8000c921848 */
[----:B------:R1:W-:Y:S01]  /*227e0*/  LDGSTS.E [R14+-0x43ff4], desc[UR8][R6.64], !P1 ;  /* 0xbc00c000060e7fae */ /* 0x0003e2000c921848 */
[----:B----4-:R-:W-:-:S03]  /*227f0*/  IMAD.WIDE R20, R251, 0x4, R42 ;  /* 0x00000004fb147825 */ /* 0x010fc600078e022a */
[----:B------:R4:W-:Y:S01]  /*22800*/  STL.64 [R1+0xa18], R24 ;  /* 0x000a181801007387 */ /* 0x0009e20000100a00 */
[----:B--2---:R-:W-:-:S03]  /*22810*/  IMAD.WIDE R16, R251, 0x4, R236 ;  /* 0x00000004fb107825 */ /* 0x004fc600078e02ec */
[----:B------:R2:W-:Y:S01]  /*22820*/  STL.64 [R1+0xa20], R20 ;  /* 0x000a201401007387 */ /* 0x0005e20000100a00 */
[----:B-1----:R-:W-:-:S03]  /*22830*/  IMAD.WIDE R14, R251, 0x4, R248 ;  /* 0x00000004fb0e7825 */ /* 0x002fc600078e02f8 */
[----:B------:R1:W-:Y:S01]  /*22840*/  STL.64 [R1+0xa28], R16 ;  /* 0x000a281001007387 */ /* 0x0003e20000100a00 */
[----:B------:R-:W-:Y:S01]  /*22850*/  IADD3 R22, R5, 0x100000, RZ ;  /* 0x0010000005167810 */ /* 0x000fe20007ffe0ff */
[----:B---3--:R-:W3:Y:S02]  /*22860*/  LDC R6, c[0x0][0x230] ;  /* 0x00008c00ff067b82 */ /* 0x008ee40000000800 */
[----:B------:R-:W3:Y:S04]  /*22870*/  LDL.LU.64 R40, [R1+0x17e8] ;  /* 0x0017e80001287983 */ /* 0x000ee80000300a00 */
[----:B------:R1:W-:Y:S04]  /*22880*/  STL.64 [R1+0xa30], R14 ;  /* 0x000a300e01007387 */ /* 0x0003e80000100a00 */
[----:B------:R-:W3:Y:S04]  /*22890*/  LDL.LU.64 R42, [R1+0x17e0] ;  /* 0x0017e000012a7983 */ /* 0x000ee80000300a00 */
[----:B------:R-:W3:Y:S04]  /*228a0*/  LDL.LU.64 R236, [R1+0x17d8] ;  /* 0x0017d80001ec7983 */ /* 0x000ee80000300a00 */
[----:B------:R-:W3:Y:S01]  /*228b0*/  LDL.LU.64 R248, [R1+0x17d0] ;  /* 0x0017d00001f87983 */ /* 0x000ee20000300a00 */
[----:B------:R-:W-:Y:S01]  /*228c0*/  VIADD R18, R13, 0xfffffeee ;  /* 0xfffffeee0d127836 */ /* 0x000fe20000000000 */
[C---:B------:R-:W-:Y:S01]  /*228d0*/  IADD3 R13, R5.reuse, 0x100000, RZ ;  /* 0x00100000050d7810 */ /* 0x040fe20007ffe0ff */
[C---:B------:R-:W-:Y:S01]  /*228e0*/  VIADD R19, R5.reuse, 0x100000 ;  /* 0x0010000005137836 */ /* 0x040fe20000000000 */
[----:B------:R-:W-:Y:S01]  /*228f0*/  LDGSTS.E [R22+-0x80000], desc[UR8][R24.64], !P0 ;  /* 0x8000000018167fae */ /* 0x000fe2000c121848 */
[----:B------:R-:W-:-:S03]  /*22900*/  VIADD R7, R5, 0x100000 ;  /* 0x0010000005077836 */ /* 0x000fc60000000000 */
[----:B------:R-:W-:Y:S04]  /*22910*/  LDGSTS.E [R19+-0x7c000], desc[UR8][R20.64], !P0 ;  /* 0x8400000014137fae */ /* 0x000fe8000c121848 */
[----:B------:R-:W-:Y:S04]  /*22920*/  LDGSTS.E [R13+-0x78000], desc[UR8][R16.64], !P0 ;  /* 0x88000000100d7fae */ /* 0x000fe8000c121848 */
[----:B------:R4:W-:Y:S01]  /*22930*/  LDGSTS.E [R7+-0x74000], desc[UR8][R14.64], !P0 ;  /* 0x8c0000000e077fae */ /* 0x0009e2000c121848 */
[----:B------:R-:W-:Y:S02]  /*22940*/  ISETP.GE.U32.AND P1, PT, R18, 0x7ffffe6f, PT ;  /* 0x7ffffe6f1200780c */ /* 0x000fe40003f26070 */
[----:B------:R-:W-:Y:S01]  /*22950*/  IADD3 R18, R12, -0x113, RZ ;  /* 0xfffffeed0c127810 */ /* 0x000fe20007ffe0ff */
[----:B------:R-:W-:Y:S01]  /*22960*/  VIADD R12, R5, 0x100000 ;  /* 0x00100000050c7836 */ /* 0x000fe20000000000 */
[----:B----4-:R-:W4:Y:S01]  /*22970*/  LDC R7, c[0x0][0x230] ;  /* 0x00008c00ff077b82 */ /* 0x010f220000000800 */
[----:B------:R-:W-:-:S04]  /*22980*/  IMAD.WIDE R24, R251, 0x4, R230 ;  /* 0x00000004fb187825 */ /* 0x000fc800078e02e6 */
[C---:B--2---:R-:W-:Y:S01]  /*22990*/  IMAD.WIDE R20, R251.reuse, 0x4, R232 ;  /* 0x00000004fb147825 */ /* 0x044fe200078e02e8 */
[----:B------:R3:W-:Y:S03]  /*229a0*/  STL.64 [R1+0xa38], R24 ;  /* 0x000a381801007387 */ /* 0x0007e60000100a00 */
[C---:B-1----:R-:W-:Y:S01]  /*229b0*/  IMAD.WIDE R16, R251.reuse, 0x4, R234 ;  /* 0x00000004fb107825 */ /* 0x042fe200078e02ea */
        /* <DEDUP_REMOVED lines=15> */
[----:B--2---:R-:W-:-:S03]  /*22ab0*/  IMAD.WIDE R16, R251, 0x4, R236 ;  /* 0x00000004fb107825 */ /* 0x004fc600078e02ec */
[----:B------:R2:W-:Y:S01]  /*22ac0*/  STL.64 [R1+0xa60], R20 ;  /* 0x000a601401007387 */ /* 0x0005e20000100a00 */
[----:B---3--:R-:W-:-:S03]  /*22ad0*/  IMAD.WIDE R14, R251, 0x4, R248 ;  /* 0x00000004fb0e7825 */ /* 0x008fc600078e02f8 */
[----:B------:R3:W-:Y:S01]  /*22ae0*/  STL.64 [R1+0xa68], R16 ;  /* 0x000a681001007387 */ /* 0x0007e20000100a00 */
[----:B------:R-:W-:Y:S01]  /*22af0*/  ISETP.GE.U32.AND P0, PT, R18, 0x7ffffe6e, PT ;  /* 0x7ffffe6e1200780c */ /* 0x000fe20003f06070 */
[----:B------:R-:W3:Y:S02]  /*22b00*/  LDC R12, c[0x0][0x230] ;  /* 0x00008c00ff0c7b82 */ /* 0x000ee40000000800 */
[----:B------:R-:W3:Y:S04]  /*22b10*/  LDL.LU.64 R40, [R1+0x1428] ;  /* 0x0014280001287983 */ /* 0x000ee80000300a00 */
[----:B------:R3:W-:Y:S04]  /*22b20*/  STL.64 [R1+0xa70], R14 ;  /* 0x000a700e01007387 */ /* 0x0007e80000100a00 */
[----:B------:R-:W3:Y:S04]  /*22b30*/  LDL.LU.64 R42, [R1+0x1420] ;  /* 0x00142000012a7983 */ /* 0x000ee80000300a00 */
[----:B------:R-:W3:Y:S04]  /*22b40*/  LDL.LU.64 R236, [R1+0x1418] ;  /* 0x0014180001ec7983 */ /* 0x000ee80000300a00 */
[----:B------:R-:W3:Y:S01]  /*22b50*/  LDL.LU.64 R248, [R1+0x1410] ;  /* 0x0014100001f87983 */ /* 0x000ee20000300a00 */
[----:B------:R-:W-:Y:S01]  /*22b60*/  IADD3 R18, R6, -0x114, RZ ;  /* 0xfffffeec06127810 */ /* 0x000fe20007ffe0ff */
[----:B------:R-:W-:-:S02]  /*22b70*/  VIADD R6, R5, 0x100000 ;  /* 0x0010000005067836 */ /* 0x000fc40000000000 */
[----:B------:R-:W-:Y:S04]  /*22b80*/  LDGSTS.E [R22+-0x7fff8], desc[UR8][R24.64], !P0 ;  /* 0x8000800018167fae */ /* 0x000fe8000c121848 */
[----:B------:R-:W-:Y:S04]  /*22b90*/  LDGSTS.E [R19+-0x7bff8], desc[UR8][R20.64], !P0 ;  /* 0x8400800014137fae */ /* 0x000fe8000c121848 */
[----:B------:R-:W-:Y:S04]  /*22ba0*/  LDGSTS.E [R13+-0x77ff8], desc[UR8][R16.64], !P0 ;  /* 0x88008000100d7fae */ /* 0x000fe8000c121848 */
[----:B------:R1:W-:Y:S01]  /*22bb0*/  LDGSTS.E [R6+-0x73ff8], desc[UR8][R14.64], !P0 ;  /* 0x8c0080000e067fae */ /* 0x0003e2000c121848 */
[----:B------:R-:W-:-:S02]  /*22bc0*/  ISETP.GE.U32.AND P1, PT, R18, 0x7ffffe6d, PT ;  /* 0x7ffffe6d1200780c */ /* 0x000fc40003f26070 */
[----:B----4-:R-:W-:Y:S01]  /*22bd0*/  IADD3 R18, R7, -0x131, RZ ;  /* 0xfffffecf07127810 */ /* 0x010fe20007ffe0ff */
[----:B------:R-:W-:Y:S01]  /*22be0*/  VIADD R7, R5, 0x100000 ;  /* 0x0010000005077836 */ /* 0x000fe20000000000 */
[----:B-1----:R-:W1:Y:S01]  /*22bf0*/  LDC R6, c[0x0][0x230] ;  /* 0x00008c00ff067b82 */ /* 0x002e620000000800 */
[----:B------:R-:W-:-:S04]  /*22c00*/  IMAD.WIDE R24, R251, 0x4, R230 ;  /* 0x00000004fb187825 */ /* 0x000fc800078e02e6 */
[C---:B--2---:R-:W-:Y:S01]  /*22c10*/  IMAD.WIDE R20, R251.reuse, 0x4, R232 ;  /* 0x00000004fb147825 */ /* 0x044fe200078e02e8 */
[----:B------:R2:W-:Y:S03]  /*22c20*/  STL.64 [R1+0xa78], R24 ;  /* 0x000a781801007387 */ /* 0x0005e60000100a00 */
[C---:B---3--:R-:W-:Y:S01]  /*22c30*/  IMAD.WIDE R16, R251.reuse, 0x4, R234 ;  /* 0x00000004fb107825 */ /* 0x048fe200078e02ea */
        /* <DEDUP_REMOVED lines=11> */
[----:B--2---:R-:W-:-:S03]  /*22cf0*/  IMAD.WIDE R24, R251, 0x4, R40 ;  /* 0x00000004fb187825 */ /* 0x004fc600078e0228 */
[----:B------:R1:W-:Y:S01]  /*22d00*/  LDGSTS.E [R7+-0x73ff4], desc[UR8][R14.64], !P1 ;  /* 0x8c00c0000e077fae */ /* 0x0003e2000c921848 */
[----:B---3--:R-:W-:-:S03]  /*22d10*/  IMAD.WIDE R20, R251, 0x4, R42 ;  /* 0x00000004fb147825 */ /* 0x008fc600078e022a */
[----:B------:R2:W-:Y:S01]  /*22d20*/  STL.64 [R1+0xa98], R24 ;  /* 0x000a981801007387 */ /* 0x0005e20000100a00 */
[----:B----4-:R-:W-:-:S03]  /*22d30*/  IMAD.WIDE R16, R251, 0x4, R236 ;  /* 0x00000004fb107825 */ /* 0x010fc600078e02ec */
[----:B------:R3:W-:Y:S01]  /*22d40*/  STL.64 [R1+0xaa0], R20 ;  /* 0x000aa01401007387 */ /* 0x0007e20000100a00 */
[----:B-1----:R-:W-:-:S03]  /*22d50*/  IMAD.WIDE R14, R251, 0x4, R248 ;  /* 0x00000004fb0e7825 */ /* 0x002fc600078e02f8 */
[----:B------:R1:W-:Y:S01]  /*22d60*/  STL.64 [R1+0xaa8], R16 ;  /* 0x000aa81001007387 */ /* 0x0003e20000100a00 */
[----:B------:R-:W-:Y:S01]  /*22d70*/  ISETP.GE.U32.AND P0, PT, R18, 0x7ffffe50, PT ;  /* 0x7ffffe501200780c */ /* 0x000fe20003f06070 */
[----:B------:R-:W4:Y:S02]  /*22d80*/  LDC R7, c[0x0][0x230] ;  /* 0x00008c00ff077b82 */ /* 0x000f240000000800 */
[----:B------:R-:W4:Y:S04]  /*22d90*/  LDL.LU.64 R40, [R1+0x13e8] ;  /* 0x0013e80001287983 */ /* 0x000f280000300a00 */
[----:B------:R1:W-:Y:S04]  /*22da0*/  STL.64 [R1+0xab0], R14 ;  /* 0x000ab00e01007387 */ /* 0x0003e80000100a00 */
[----:B------:R-:W4:Y:S04]  /*22db0*/  LDL.LU.64 R42, [R1+0x13e0] ;  /* 0x0013e000012a7983 */ /* 0x000f280000300a00 */
[----:B------:R-:W4:Y:S04]  /*22dc0*/  LDL.LU.64 R236, [R1+0x13d8] ;  /* 0x0013d80001ec7983 */ /* 0x000f280000300a00 */
[----:B------:R-:W4:Y:S01]  /*22dd0*/  LDL.LU.64 R248, [R1+0x13d0] ;  /* 0x0013d00001f87983 */ /* 0x000f220000300a00 */
[----:B------:R-:W-:Y:S01]  /*22de0*/  IADD3 R18, R12, -0x132, RZ ;  /* 0xfffffece0c127810 */ /* 0x000fe20007ffe0ff */
[----:B------:R-:W-:-:S02]  /*22df0*/  VIADD R12, R5, 0x100000 ;  /* 0x00100000050c7836 */ /* 0x000fc40000000000 */
[----:B------:R-:W-:Y:S04]  /*22e00*/  LDGSTS.E [R22+-0x70000], desc[UR8][R24.64], !P0 ;  /* 0x9000000018167fae */ /* 0x000fe8000c121848 */
[----:B------:R-:W-:Y:S04]  /*22e10*/  LDGSTS.E [R19+-0x6c000], desc[UR8][R20.64], !P0 ;  /* 0x9400000014137fae */ /* 0x000fe8000c121848 */
[----:B------:R-:W-:Y:S04]  /*22e20*/  LDGSTS.E [R13+-0x68000], desc[UR8][R16.64], !P0 ;  /* 0x98000000100d7fae */ /* 0x000fe8000c121848 */
[----:B------:R2:W-:Y:S01]  /*22e30*/  LDGSTS.E [R12+-0x64000], desc[UR8][R14.64], !P0 ;  /* 0x9c0000000e0c7fae */ /* 0x0005e2000c121848 */
[----:B------:R-:W-:-:S02]  /*22e40*/  ISETP.GE.U32.AND P1, PT, R18, 0x7ffffe4f, PT ;  /* 0x7ffffe4f1200780c */ /* 0x000fc40003f26070 */
[----:B------:R-:W-:Y:S01]  /*22e50*/  IADD3 R18, R6, -0x133, RZ ;  /* 0xfffffecd06127810 */ /* 0x000fe20007ffe0ff */
[----:B------:R-:W-:Y:S01]  /*22e60*/  VIADD R6, R5, 0x100000 ;  /* 0x0010000005067836 */ /* 0x000fe20000000000 */
[----:B--2---:R-:W2:Y:S01]  /*22e70*/  LDC R12, c[0x0][0x230] ;  /* 0x00008c00ff0c7b82 */ /* 0x004ea20000000800 */
[----:B------:R-:W-:-:S04]  /*22e80*/  IMAD.WIDE R24, R251, 0x4, R230 ;  /* 0x00000004fb187825 */ /* 0x000fc800078e02e6 */
[C---:B---3--:R-:W-:Y:S01]  /*22e90*/  IMAD.WIDE R20, R251.reuse, 0x4, R232 ;  /* 0x00000004fb147825 */ /* 0x048fe200078e02e8 */
[----:B------:R4:W-:Y:S03]  /*22ea0*/  STL.64 [R1+0xab8], R24 ;  /* 0x000ab81801007387 */ /* 0x0009e60000100a00 */
[C---:B-1----:R-:W-:Y:S01]  /*22eb0*/  IMAD.WIDE R16, R251.reuse, 0x4, R234 ;  /* 0x00000004fb107825 */ /* 0x042fe200078e02ea */
[----:B------:R1:W-:Y:S03]  /*22ec0*/  STL.64 [R1+0xac0], R20 ;  /* 0x000ac01401007387 */ /* 0x0003e60000100a00 */
[C---:B------:R-:W-:Y:S01]  /*22ed0*/  IMAD.WIDE R14, R251.reuse, 0x4, R238 ;  /* 0x00000004fb0e7825 */ /* 0x040fe200078e02ee */
[----:B------:R3:W-:Y:S04]  /*22ee0*/  STL.64 [R1+0xac8], R16 ;  /* 0x000ac81001007387 */ /* 0x0007e80000100a00 */
[----:B------:R-:W2:Y:S04]  /*22ef0*/  LDL.LU.64 R230, [R1+0x13c8] ;  /* 0x0013c80001e67983 */ /* 0x000ea80000300a00 */
[----:B------:R3:W-:Y:S04]  /*22f00*/  STL.64 [R1+0xae8], R14 ;  /* 0x000ae80e01007387 */ /* 0x0007e80000100a00 */
[----:B------:R-:W2:Y:S04]  /*22f10*/  LDL.LU.64 R232, [R1+0x13c0] ;  /* 0x0013c00001e87983 */ /* 0x000ea80000300a00 */
[----:B------:R-:W2:Y:S04]  /*22f20*/  LDL.LU.64 R234, [R1+0x13b8] ;  /* 0x0013b80001ea7983 */ /* 0x000ea80000300a00 */
[----:B------:R-:W2:Y:S04]  /*22f30*/  LDL.LU.64 R238, [R1+0x13b0] ;  /* 0x0013b00001ee7983 */ /* 0x000ea80000300a00 */
[----:B------:R4:W-:Y:S04]  /*22f40*/  LDGSTS.E [R22+-0x6fffc], desc[UR8][R24.64], !P1 ;  /* 0x9000400018167fae */ /* 0x0009e8000c921848 */
[----:B------:R1:W-:Y:S04]  /*22f50*/  LDGSTS.E [R19+-0x6bffc], desc[UR8][R20.64], !P1 ;  /* 0x9400400014137fae */ /* 0x0003e8000c921848 */
[----:B------:R3:W-:Y:S01]  /*22f60*/  LDGSTS.E [R13+-0x67ffc], desc[UR8][R16.64], !P1 ;  /* 0x98004000100d7fae */ /* 0x0007e2000c921848 */
[----:B----4-:R-:W-:-:S03]  /*22f70*/  IMAD.WIDE R24, R251, 0x4, R40 ;  /* 0x00000004fb187825 */ /* 0x010fc600078e0228 */
[----:B------:R4:W-:Y:S01]  /*22f80*/  LDGSTS.E [R6+-0x63ffc], desc[UR8][R14.64], !P1 ;  /* 0x9c0040000e067fae */ /* 0x0009e2000c921848 */
[----:B-1----:R-:W-:-:S03]  /*22f90*/  IMAD.WIDE R20, R251, 0x4, R42 ;  /* 0x00000004fb147825 */ /* 0x002fc600078e022a */
[----:B------:R1:W-:Y:S01]  /*22fa0*/  STL.64 [R1+0xaf0], R24 ;  /* 0x000af01801007387 */ /* 0x0003e20000100a00 */
[----:B---3--:R-:W-:-:S03]  /*22fb0*/  IMAD.WIDE R16, R251, 0x4, R236 ;  /* 0x00000004fb107825 */ /* 0x008fc600078e02ec */
[----:B------:R3:W-:Y:S01]  /*22fc0*/  STL.64 [R1+0xaf8], R20 ;  /* 0x000af81401007387 */ /* 0x0007e20000100a00 */
[----:B----4-:R-:W-:-:S03]  /*22fd0*/  IMAD.WIDE R14, R251, 0x4, R248 ;  /* 0x00000004fb0e7825 */ /* 0x010fc600078e02f8 */
        /* <DEDUP_REMOVED lines=15> */
[----:B--2---:R-:W-:Y:S01]  /*230d0*/  IADD3 R18, R12, -0x151, RZ ;  /* 0xfffffeaf0c127810 */ /* 0x004fe20007ffe0ff */
[----:B------:R-:W-:Y:S01]  /*230e0*/  VIADD R12, R5, 0x100000 ;  /* 0x00100000050c7836 */ /* 0x000fe20000000000 */
[----:B-1----:R-:W1:Y:S01]  /*230f0*/  LDC R7, c[0x0][0x230] ;  /* 0x00008c00ff077b82 */ /* 0x002e620000000800 */
[----:B------:R-:W-:-:S04]  /*23100*/  IMAD.WIDE R24, R251, 0x4, R230 ;  /* 0x00000004fb187825 */ /* 0x000fc800078e02e6 */
[C---:B---3--:R-:W-:Y:S01]  /*23110*/  IMAD.WIDE R20, R251.reuse, 0x4, R232 ;  /* 0x00000004fb147825 */ /* 0x048fe200078e02e8 */
[----:B------:R2:W-:Y:S03]  /*23120*/  STL.64 [R1+0xb10], R24 ;  /* 0x000b101801007387 */ /* 0x0005e60000100a00 */
[C---:B----4-:R-:W-:Y:S01]  /*23130*/  IMAD.WIDE R16, R251.reuse, 0x4, R234 ;  /* 0x00000004fb107825 */ /* 0x050fe200078e02ea */
        /* <DEDUP_REMOVED lines=186> */
[C---:B------:R-:W-:Y:S01]  /*23ce0*/  VIADD R22, R4.reuse, 0x100000 ;  /* 0x0010000004167836 */ /* 0x040fe20000000000 */
[C---:B------:R-:W-:Y:S01]  /*23cf0*/  IADD3 R19, R4.reuse, 0x100000, RZ ;  /* 0x0010000004137810 */ /* 0x040fe20007ffe0ff */
[----:B------:R-:W-:Y:S01]  /*23d00*/  VIADD R13, R4, 0x100000 ;  /* 0x00100000040d7836 */ /* 0x000fe20000000000 */
[----:B------:R-:W-:-:S02]  /*23d10*/  IADD3 R18, R12, -0x116, RZ ;  /* 0xfffffeea0c127810 */ /* 0x000fc40007ffe0ff */
[----:B------:R-:W-:Y:S01]  /*23d20*/  IADD3 R12, R4, 0x100000, RZ ;  /* 0x00100000040c7810 */ /* 0x000fe20007ffe0ff */
[----:B------:R-:W-:Y:S04]  /*23d30*/  LDGSTS.E [R22+-0x80000], desc[UR8][R24.64], !P0 ;  /* 0x8000000018167fae */ /* 0x000fe8000c121848 */
[----:B------:R-:W-:Y:S04]  /*23d40*/  LDGSTS.E [R19+-0x7c000], desc[UR8][R20.64], !P0 ;  /* 0x8400000014137fae */ /* 0x000fe8000c121848 */
[----:B------:R-:W-:Y:S04]  /*23d50*/  LDGSTS.E [R13+-0x78000], desc[UR8][R16.64], !P0 ;  /* 0x88000000100d7fae */ /* 0x000fe8000c121848 */
[----:B------:R2:W-:Y:S01]  /*23d60*/  LDGSTS.E [R12+-0x74000], desc[UR8][R14.64], !P0 ;  /* 0x8c0000000e0c7fae */ /* 0x0005e2000c121848 */
[----:B------:R-:W-:Y:S01]  /*23d70*/  ISETP.GE.U32.AND P1, PT, R18, 0x7ffffe6b, PT ;  /* 0x7ffffe6b1200780c */ /* 0x000fe20003f26070 */
[----:B------:R-:W-:Y:S01]  /*23d80*/  VIADD R18, R6, 0xfffffee9 ;  /* 0xfffffee906127836 */ /* 0x000fe20000000000 */
[----:B------:R-:W-:Y:S01]  /*23d90*/  IADD3 R6, R4, 0x100000, RZ ;  /* 0x0010000004067810 */ /* 0x000fe20007ffe0ff */
        /* <DEDUP_REMOVED lines=31> */
[----:B------:R-:W-:Y:S01]  /*23f90*/  VIADD R18, R7, 0xfffffee8 ;  /* 0xfffffee807127836 */ /* 0x000fe20000000000 */
[----:B------:R-:W-:-:S02]  /*23fa0*/  IADD3 R7, R4, 0x100000, RZ ;  /* 0x0010000004077810 */ /* 0x000fc40007ffe0ff */
[----:B------:R-:W-:Y:S04]  /*23fb0*/  LDGSTS.E [R22+-0x7fff8], desc[UR8][R24.64], !P0 ;  /* 0x8000800018167fae */ /* 0x000fe8000c121848 */
[----:B------:R-:W-:Y:S04]  /*23fc0*/  LDGSTS.E [R19+-0x7bff8], desc[UR8][R20.64], !P0 ;  /* 0x8400800014137fae */ /* 0x000fe8000c121848 */
[----:B------:R-:W-:Y:S04]  /*23fd0*/  LDGSTS.E [R13+-0x77ff8], desc[UR8][R16.64], !P0 ;  /* 0x88008000100d7fae */ /* 0x000fe8000c121848 */
[----:B------:R1:W-:Y:S01]  /*23fe0*/  LDGSTS.E [R7+-0x73ff8], desc[UR8][R14.64], !P0 ;  /* 0x8c0080000e077fae */ /* 0x0003e2000c121848 */
[----:B------:R-:W-:Y:S01]  /*23ff0*/  ISETP.GE.U32.AND P1, PT, R18, 0x7ffffe69, PT ;  /* 0x7ffffe691200780c */ /* 0x000fe20003f26070 */
[----:B--2---:R-:W-:Y:S01]  /*24000*/  VIADD R18, R12, 0xfffffecb ;  /* 0xfffffecb0c127836 */ /* 0x004fe20000000000 */
[----:B------:R-:W-:Y:S01]  /*24010*/  IADD3 R12, R4, 0x100000, RZ ;  /* 0x00100000040c7810 */ /* 0x000fe20007ffe0ff */
        /* <DEDUP_REMOVED lines=219> */
[----:B------:R-:W-:Y:S01]  /*24dd0*/  STL.64 [R1+0xe38], R24 ;  /* 0x000e381801007387 */ /* 0x000fe20000100a00 */
[----:B---3--:R-:W-:-:S03]  /*24de0*/  IMAD.WIDE R16, R251, 0x4, R236 ;  /* 0x00000004fb107825 */ /* 0x008fc600078e02ec */
[----:B------:R1:W-:Y:S01]  /*24df0*/  STL.64 [R1+0xe30], R20 ;  /* 0x000e301401007387 */ /* 0x0003e20000100a00 */
[----:B----4-:R-:W-:-:S03]  /*24e00*/  IMAD.WIDE R14, R251, 0x4, R248 ;  /* 0x00000004fb0e7825 */ /* 0x010fc600078e02f8 */
[----:B------:R2:W-:Y:S01]  /*24e10*/  STL.64 [R1+0xe28], R16 ;  /* 0x000e281001007387 */ /* 0x0005e20000100a00 */
[----:B------:R-:W-:Y:S01]  /*24e20*/  ISETP.GE.U32.AND P0, PT, R18, 0x7ffffe0a, PT ;  /* 0x7ffffe0a1200780c */ /* 0x000fe20003f06070 */
[----:B------:R-:W3:Y:S02]  /*24e30*/  LDC R6, c[0x0][0x230] ;  /* 0x00008c00ff067b82 */ /* 0x000ee40000000800 */
[----:B------:R4:W-:Y:S04]  /*24e40*/  STL.64 [R1+0xe20], R14 ;  /* 0x000e200e01007387 */ /* 0x0009e80000100a00 */
[----:B------:R-:W3:Y:S04]  /*24e50*/  LDL.LU.64 R40, [R1+0x1728] ;  /* 0x0017280001287983 */ /* 0x000ee80000300a00 */
[----:B------:R-:W3:Y:S04]  /*24e60*/  LDL.LU.64 R42, [R1+0x1720] ;  /* 0x00172000012a7983 */ /* 0x000ee80000300a00 */
[----:B------:R-:W3:Y:S04]  /*24e70*/  LDL.LU.64 R236, [R1+0x1718] ;  /* 0x0017180001ec7983 */ /* 0x000ee80000300a00 */
[----:B------:R-:W3:Y:S01]  /*24e80*/  LDL.LU.64 R248, [R1+0x1710] ;  /* 0x0017100001f87983 */ /* 0x000ee20000300a00 */
[----:B------:R-:W-:Y:S01]  /*24e90*/  VIADD R18, R7, 0xfffffe88 ;  /* 0xfffffe8807127836 */ /* 0x000fe20000000000 */
[----:B------:R-:W-:-:S02]  /*24ea0*/  IADD3 R7, R4, 0x100000, RZ ;  /* 0x0010000004077810 */ /* 0x000fc40007ffe0ff */
[----:B------:R-:W-:Y:S02]  /*24eb0*/  LDGSTS.E [R22+-0x4fff8], desc[UR8][R24.64], !P0 ;  /* 0xb000800018167fae */ /* 0x000fe4000c121848 */
[----:B------:R-:W-:Y:S02]  /*24ec0*/  ISETP.GE.U32.AND P1, PT, R18, 0x7ffffe09, PT ;  /* 0x7ffffe091200780c */ /* 0x000fe40003f26070 */
[----:B------:R1:W-:Y:S04]  /*24ed0*/  LDGSTS.E [R19+-0x4bff8], desc[UR8][R20.64], !P0 ;  /* 0xb400800014137fae */ /* 0x0003e8000c121848 */
[----:B------:R2:W-:Y:S04]  /*24ee0*/  LDGSTS.E [R13+-0x47ff8], desc[UR8][R16.64], !P0 ;  /* 0xb8008000100d7fae */ /* 0x0005e8000c121848 */
[----:B------:R4:W-:Y:S01]  /*24ef0*/  LDGSTS.E [R7+-0x43ff8], desc[UR8][R14.64], !P0 ;  /* 0xbc0080000e077fae */ /* 0x0009e2000c121848 */
[----:B-1----:R-:W-:-:S03]  /*24f00*/  IADD3 R20, R4, 0x100000, RZ ;  /* 0x0010000004147810 */ /* 0x002fc60007ffe0ff */
[----:B------:R1:W-:Y:S01]  /*24f10*/  STL.64 [R1+0x20b0], R4 ;  /* 0x0020b00401007387 */ /* 0x0003e20000100a00 */
[----:B--2---:R-:W-:Y:S01]  /*24f20*/  VIADD R16, R12, 0xfffffee7 ;  /* 0xfffffee70c107836 */ /* 0x004fe20000000000 */
[C---:B------:R-:W-:Y:S01]  /*24f30*/  IADD3 R12, R4.reuse, 0x100000, RZ ;  /* 0x00100000040c7810 */ /* 0x040fe20007ffe0ff */
[----:B------:R-:W-:Y:S01]  /*24f40*/  VIADD R17, R4, 0x100000 ;  /* 0x0010000004117836 */ /* 0x000fe20000000000 */
[----:B----4-:R-:W2:Y:S01]  /*24f50*/  LDC R7, c[0x0][0x230] ;  /* 0x00008c00ff077b82 */ /* 0x010ea20000000800 */
[----:B------:R-:W-:-:S04]  /*24f60*/  IMAD.WIDE R22, R251, 0x4, R230 ;  /* 0x00000004fb167825 */ /* 0x000fc800078e02e6 */
[C---:B------:R-:W-:Y:S01]  /*24f70*/  IMAD.WIDE R18, R251.reuse, 0x4, R232 ;  /* 0x00000004fb127825 */ /* 0x040fe200078e02e8 */
[----:B------:R3:W-:Y:S03]  /*24f80*/  STL.64 [R1+0xe18], R22 ;  /* 0x000e181601007387 */ /* 0x0007e60000100a00 */
[C---:B------:R-:W-:Y:S01]  /*24f90*/  IMAD.WIDE R14, R251.reuse, 0x4, R234 ;  /* 0x00000004fb0e7825 */ /* 0x040fe200078e02ea */
[----:B------:R4:W-:Y:S03]  /*24fa0*/  STL.64 [R1+0xe10], R18 ;  /* 0x000e101201007387 */ /* 0x0009e60000100a00 */
[C---:B-1----:R-:W-:Y:S01]  /*24fb0*/  IMAD.WIDE R4, R251.reuse, 0x4, R238 ;  /* 0x00000004fb047825 */ /* 0x042fe200078e02ee */
        /* <DEDUP_REMOVED lines=8> */
[----:B------:R1:W-:Y:S04]  /*25040*/  LDGSTS.E [R13+-0x47ff4], desc[UR8][R14.64], !P1 ;  /* 0xb800c0000e0d7fae */ /* 0x0003e8000c921848 */
[----:B------:R1:W-:Y:S01]  /*25050*/  LDGSTS.E [R12+-0x43ff4], desc[UR8][R4.64], !P1 ;  /* 0xbc00c000040c7fae */ /* 0x0003e2000c921848 */
[----:B---3--:R-:W-:-:S04]  /*25060*/  IMAD.WIDE R22, R251, 0x4, R40 ;  /* 0x00000004fb167825 */ /* 0x008fc800078e0228 */
[C---:B----4-:R-:W-:Y:S01]  /*25070*/  IMAD.WIDE R18, R251.reuse, 0x4, R42 ;  /* 0x00000004fb127825 */ /* 0x050fe200078e022a */
[----:B------:R3:W-:Y:S03]  /*25080*/  STL.64 [R1+0xf00], R22 ;  /* 0x000f001601007387 */ /* 0x0007e60000100a00 */
[C---:B-1----:R-:W-:Y:S01]  /*25090*/  IMAD.WIDE R14, R251.reuse, 0x4, R236 ;  /* 0x00000004fb0e7825 */ /* 0x042fe200078e02ec */
[----:B------:R1:W-:Y:S01]  /*250a0*/  STL.64 [R1+0xf08], R18 ;  /* 0x000f081201007387 */ /* 0x0003e20000100a00 */
[----:B------:R-:W-:Y:S01]  /*250b0*/  ISETP.GE.U32.AND P0, PT, R16, 0x7ffffe68, PT ;  /* 0x7ffffe681000780c */ /* 0x000fe20003f06070 */
[----:B------:R-:W4:Y:S01]  /*250c0*/  LDC R5, c[0x0][0x230] ;  /* 0x00008c00ff057b82 */ /* 0x000f220000000800 */
[----:B------:R-:W-:Y:S01]  /*250d0*/  IMAD.WIDE R12, R251, 0x4, R248 ;  /* 0x00000004fb0c7825 */ /* 0x000fe200078e02f8 */
[----:B------:R1:W-:Y:S04]  /*250e0*/  STL.64 [R1+0xf10], R14 ;  /* 0x000f100e01007387 */ /* 0x0003e80000100a00 */
[----:B------:R-:W4:Y:S04]  /*250f0*/  LDL.LU.64 R40, [R1+0x16e8] ;  /* 0x0016e80001287983 */ /* 0x000f280000300a00 */
[----:B------:R1:W-:Y:S04]  /*25100*/  STL.64 [R1+0xf18], R12 ;  /* 0x000f180c01007387 */ /* 0x0003e80000100a00 */
[----:B------:R-:W4:Y:S04]  /*25110*/  LDL.LU.64 R42, [R1+0x16e0] ;  /* 0x0016e000012a7983 */ /* 0x000f280000300a00 */
[----:B------:R-:W4:Y:S04]  /*25120*/  LDL.LU.64 R236, [R1+0x16d8] ;  /* 0x0016d80001ec7983 */ /* 0x000f280000300a00 */
[----:B------:R-:W4:Y:S01]  /*25130*/  LDL.LU.64 R248, [R1+0x16d0] ;  /* 0x0016d00001f87983 */ /* 0x000f220000300a00 */
[----:B------:R-:W-:Y:S01]  /*25140*/  IADD3 R20, R2, 0x100000, RZ ;  /* 0x0010000002147810 */ /* 0x000fe20007ffe0ff */
[----:B------:R-:W-:Y:S01]  /*25150*/  VIADD R16, R6, 0xfffffee6 ;  /* 0xfffffee606107836 */ /* 0x000fe20000000000 */
[C---:B------:R-:W-:Y:S01]  /*25160*/  IADD3 R6, R2.reuse, 0x100000, RZ ;  /* 0x0010000002067810 */ /* 0x040fe20007ffe0ff */
[----:B------:R-:W-:-:S02]  /*25170*/  VIADD R17, R2, 0x100000 ;  /* 0x0010000002117836 */ /* 0x000fc40000000000 */
[----:B------:R-:W-:Y:S01]  /*25180*/  VIADD R4, R2, 0x100000 ;  /* 0x0010000002047836 */ /* 0x000fe20000000000 */
[----:B------:R-:W-:Y:S04]  /*25190*/  LDGSTS.E [R20+-0x80000], desc[UR8][R22.64], !P0 ;  /* 0x8000000016147fae */ /* 0x000fe8000c121848 */
[----:B------:R-:W-:Y:S04]  /*251a0*/  LDGSTS.E [R17+-0x7c000], desc[UR8][R18.64], !P0 ;  /* 0x8400000012117fae */ /* 0x000fe8000c121848 */
[----:B------:R3:W-:Y:S04]  /*251b0*/  LDGSTS.E [R6+-0x78000], desc[UR8][R14.64], !P0 ;  /* 0x880000000e067fae */ /* 0x0007e8000c121848 */
[----:B------:R1:W-:Y:S01]  /*251c0*/  LDGSTS.E [R4+-0x74000], desc[UR8][R12.64], !P0 ;  /* 0x8c0000000c047fae */ /* 0x0003e2000c121848 */
[----:B------:R-:W-:-:S02]  /*251d0*/  ISETP.GE.U32.AND P1, PT, R16, 0x7ffffe67, PT ;  /* 0x7ffffe671000780c */ /* 0x000fc40003f26070 */
[----:B--2---:R-:W-:Y:S01]  /*251e0*/  IADD3 R16, R7, -0x11b, RZ ;  /* 0xfffffee507107810 */ /* 0x004fe20007ffe0ff */
[----:B------:R-:W-:Y:S01]  /*251f0*/  VIADD R7, R2, 0x100000 ;  /* 0x0010000002077836 */ /* 0x000fe20000000000 */
[----:B---3--:R-:W2:Y:S01]  /*25200*/  LDC R6, c[0x0][0x230] ;  /* 0x00008c00ff067b82 */ /* 0x008ea20000000800 */
[----:B------:R-:W-:-:S04]  /*25210*/  IMAD.WIDE R22, R251, 0x4, R230 ;  /* 0x00000004fb167825 */ /* 0x000fc800078e02e6 */
[C---:B-1----:R-:W-:Y:S01]  /*25220*/  IMAD.WIDE R18, R251.reuse, 0x4, R232 ;  /* 0x00000004fb127825 */ /* 0x042fe200078e02e8 */
[----:B------:R4:W-:Y:S03]  /*25230*/  STL.64 [R1+0xf20], R22 ;  /* 0x000f201601007387 */ /* 0x0009e60000100a00 */
[C---:B------:R-:W-:Y:S01]  /*25240*/  IMAD.WIDE R14, R251.reuse, 0x4, R234 ;  /* 0x00000004fb0e7825 */ /* 0x040fe200078e02ea */
        /* <DEDUP_REMOVED lines=266> */
[----:B------:R-:W-:Y:S01]  /*262f0*/  IADD3 R16, R5, -0x17c, RZ ;  /* 0xfffffe8405107810 */ /* 0x000fe20007ffe0ff */
[----:B------:R-:W-:-:S02]  /*26300*/  VIADD R5, R2, 0x100000 ;  /* 0x0010000002057836 */ /* 0x000fc40000000000 */
[----:B------:R-:W-:Y:S01]  /*26310*/  LDGSTS.E [R20+-0x4fff8], desc[UR8][R22.64], !P0 ;  /* 0xb000800016147fae */ /* 0x000fe2000c121848 */
[----:B------:R-:W-:-:S03]  /*26320*/  ISETP.GE.U32.AND P1, PT, R16, 0x7ffffe05, PT ;  /* 0x7ffffe051000780c */ /* 0x000fc60003f26070 */
[----:B------:R1:W-:Y:S04]  /*26330*/  LDGSTS.E [R17+-0x4bff8], desc[UR8][R18.64], !P0 ;  /* 0xb400800012117fae */ /* 0x0003e8000c121848 */
[----:B------:R2:W-:Y:S04]  /*26340*/  LDGSTS.E [R7+-0x47ff8], desc[UR8][R14.64], !P0 ;  /* 0xb80080000e077fae */ /* 0x0005e8000c121848 */
[----:B------:R4:W-:Y:S01]  /*26350*/  LDGSTS.E [R5+-0x43ff8], desc[UR8][R12.64], !P0 ;  /* 0xbc0080000c057fae */ /* 0x0009e2000c121848 */
[----:B-1----:R-:W-:-:S03]  /*26360*/  VIADD R18, R2, 0x100000 ;  /* 0x0010000002127836 */ /* 0x002fc60000000000 */
[----:B------:R1:W-:Y:S01]  /*26370*/  STL.64 [R1+0x20b8], R2 ;  /* 0x0020b80201007387 */ /* 0x0003e20000100a00 */
[----:B--2---:R-:W-:Y:S01]  /*26380*/  IADD3 R14, R6, -0x11d, RZ ;  /* 0xfffffee3060e7810 */ /* 0x004fe20007ffe0ff */
[C---:B------:R-:W-:Y:S01]  /*26390*/  VIADD R6, R2.reuse, 0x100000 ;  /* 0x0010000002067836 */ /* 0x040fe20000000000 */
[----:B------:R-:W-:Y:S01]  /*263a0*/  IADD3 R15, R2, 0x100000, RZ ;  /* 0x00100000020f7810 */ /* 0x000fe20007ffe0ff */
        /* <DEDUP_REMOVED lines=21> */
[----:B------:R1:W-:Y:S03]  /*26500*/  STL.64 [R1+0x10c8], R16 ;  /* 0x0010c81001007387 */ /* 0x0003e60000100a00 */
[----:B------:R-:W-:Y:S01]  /*26510*/  IMAD.WIDE R6, R251, 0x4, R248 ;  /* 0x00000004fb067825 */ /* 0x000fe200078e02f8 */
        /* <DEDUP_REMOVED lines=9> */
[----:B------:R-:W-:Y:S01]  /*265b0*/  IADD3 R14, R4, -0x11e, RZ ;  /* 0xfffffee2040e7810 */ /* 0x000fe20007ffe0ff */
[C---:B------:R-:W-:Y:S01]  /*265c0*/  VIADD R4, R244.reuse, 0x100000 ;  /* 0x00100000f4047836 */ /* 0x040fe20000000000 */
[----:B------:R-:W-:-:S02]  /*265d0*/  IADD3 R15, R244, 0x100000, RZ ;  /* 0x00100000f40f7810 */ /* 0x000fc40007ffe0ff */
[----:B------:R-:W-:Y:S01]  /*265e0*/  IADD3 R3, R244, 0x100000, RZ ;  /* 0x00100000f4037810 */ /* 0x000fe20007ffe0ff */
[----:B------:R-:W-:Y:S04]  /*265f0*/  LDGSTS.E [R18+-0x80000], desc[UR8][R20.64], !P0 ;  /* 0x8000000014127fae */ /* 0x000fe8000c121848 */
[----:B------:R-:W-:Y:S04]  /*26600*/  LDGSTS.E [R15+-0x7c000], desc[UR8][R16.64], !P0 ;  /* 0x84000000100f7fae */ /* 0x000fe8000c121848 */
[----:B------:R3:W-:Y:S04]  /*26610*/  LDGSTS.E [R4+-0x78000], desc[UR8][R12.64], !P0 ;  /* 0x880000000c047fae */ /* 0x0007e8000c121848 */
[----:B------:R4:W-:Y:S01]  /*26620*/  LDGSTS.E [R3+-0x74000], desc[UR8][R6.64], !P0 ;  /* 0x8c00000006037fae */ /* 0x0009e2000c121848 */
[----:B------:R-:W-:Y:S01]  /*26630*/  ISETP.GE.U32.AND P1, PT, R14, 0x7ffffe63, PT ;  /* 0x7ffffe630e00780c */ /* 0x000fe20003f26070 */
[----:B--2---:R-:W-:Y:S01]  /*26640*/  VIADD R14, R5, 0xfffffee1 ;  /* 0xfffffee1050e7836 */ /* 0x004fe20000000000 */
[----:B------:R-:W-:Y:S01]  /*26650*/  IADD3 R5, R244, 0x100000, RZ ;  /* 0x00100000f4057810 */ /* 0x000fe20007ffe0ff */
[----:B---3--:R-:W2:Y:S01]  /*26660*/  LDC R4, c[0x0][0x230] ;  /* 0x00008c00ff047b82 */ /* 0x008ea20000000800 */
[----:B------:R-:W-:-:S04]  /*26670*/  IMAD.WIDE R20, R251, 0x4, R230 ;  /* 0x00000004fb147825 */ /* 0x000fc800078e02e6 */
[C---:B-1----:R-:W-:Y:S01]  /*26680*/  IMAD.WIDE R16, R251.reuse, 0x4, R232 ;  /* 0x00000004fb107825 */ /* 0x042fe200078e02e8 */
[----:B------:R1:W-:Y:S03]  /*26690*/  STL.64 [R1+0x10e0], R20 ;  /* 0x0010e01401007387 */ /* 0x0003e60000100a00 */
[C---:B----4-:R-:W-:Y:S01]  /*266a0*/  IMAD.WIDE R12, R251.reuse, 0x4, R234 ;  /* 0x00000004fb0c7825 */ /* 0x050fe200078e02ea */
        /* <DEDUP_REMOVED lines=11> */
[----:B-1----:R-:W-:-:S03]  /*26760*/  IMAD.WIDE R20, R251, 0x4, R40 ;  /* 0x00000004fb147825 */ /* 0x002fc600078e0228 */
        /* <DEDUP_REMOVED lines=8> */
[----:B------:R-:W1:Y:S02]  /*267f0*/  LDC R3, c[0x0][0x230] ;  /* 0x00008c00ff037b82 */ /* 0x000e640000000800 */
        /* <DEDUP_REMOVED lines=14> */
[----:B---3--:R-:W2:Y:S01]  /*268e0*/  LDC R2, c[0x0][0x230] ;  /* 0x00008c00ff027b82 */ /* 0x008ea20000000800 */
[----:B------:R-:W-:-:S04]  /*268f0*/  IMAD.WIDE R20, R251, 0x4, R230 ;  /* 0x00000004fb147825 */ /* 0x000fc800078e02e6 */
[C---:B----4-:R-:W-:Y:S01]  /*26900*/  IMAD.WIDE R16, R251.reuse, 0x4, R232 ;  /* 0x00000004fb107825 */ /* 0x050fe200078e02e8 */
        /* <DEDUP_REMOVED lines=13> */
[----:B---3--:R-:W-:-:S03]  /*269e0*/  IMAD.WIDE R20, R251, 0x4, R40 ;  /* 0x00000004fb147825 */ /* 0x008fc600078e0228 */
[----:B------:R3:W-:Y:S01]  /*269f0*/  LDGSTS.E [R4+-0x73ff4], desc[UR8][R6.64], !P1 ;  /* 0x8c00c00006047fae */ /* 0x0007e2000c921848 */
[----:B-1----:R-:W-:-:S03]  /*26a00*/  IMAD.WIDE R16, R251, 0x4, R42 ;  /* 0x00000004fb107825 */ /* 0x002fc600078e022a */
[----:B------:R1:W-:Y:S01]  /*26a10*/  STL.64 [R1+0x1278], R20 ;  /* 0x0012781401007387 */ /* 0x0003e20000100a00 */
[----:B----4-:R-:W-:-:S03]  /*26a20*/  IMAD.WIDE R12, R251, 0x4, R236 ;  /* 0x00000004fb0c7825 */ /* 0x010fc600078e02ec */
        /* <DEDUP_REMOVED lines=21> */
[C---:B----4-:R-:W-:Y:S01]  /*26b80*/  IMAD.WIDE R16, R251.reuse, 0x4, R232 ;  /* 0x00000004fb107825 */ /* 0x050fe200078e02e8 */
        /* <DEDUP_REMOVED lines=112> */
[----:B------:R-:W-:Y:S01]  /*27290*/  LDGSTS.E [R5+-0x57ff8], desc[UR8][R12.64], !P0 ;  /* 0xa80080000c057fae */ /* 0x000fe2000c121848 */
[----:B------:R-:W-:-:S03]  /*272a0*/  ISETP.GE.U32.AND P1, PT, R14, 0x7ffffe21, PT ;  /* 0x7ffffe210e00780c */ /* 0x000fc60003f26070 */
[----:B------:R2:W-:Y:S01]  /*272b0*/  LDGSTS.E [R3+-0x53ff8], desc[UR8][R6.64], !P0 ;  /* 0xac00800006037fae */ /* 0x0005e2000c121848 */
        /* <DEDUP_REMOVED lines=9> */
[----:B------:R-:W3:Y:S04]  /*27350*/  LDL.LU.64 R230, [R1+0x8b0] ;  /* 0x0008b00001e67983 */ /* 0x000ee80000300a00 */
[----:B------:R2:W-:Y:S04]  /*27360*/  STL.64 [R1+0x1188], R12 ;  /* 0x0011880c01007387 */ /* 0x0005e80000100a00 */
[----:B------:R-:W3:Y:S04]  /*27370*/  LDL.LU.64 R232, [R1+0x8a8] ;  /* 0x0008a80001e87983 */ /* 0x000ee80000300a00 */
[----:B------:R2:W-:Y:S04]  /*27380*/  STL.64 [R1+0x1180], R6 ;  /* 0x0011800601007387 */ /* 0x0005e80000100a00 */
[----:B------:R-:W3:Y:S04]  /*27390*/  LDL.LU.64 R234, [R1+0x8a0] ;  /* 0x0008a00001ea7983 */ /* 0x000ee80000300a00 */
[----:B------:R-:W3:Y:S04]  /*273a0*/  LDL.LU.64 R238, [R1+0x898] ;  /* 0x0008980001ee7983 */ /* 0x000ee80000300a00 */
[----:B------:R4:W-:Y:S04]  /*273b0*/  LDGSTS.E [R18+-0x5fff4], desc[UR8][R20.64], !P1 ;  /* 0xa000c00014127fae */ /* 0x0009e8000c921848 */
[----:B------:R1:W-:Y:S04]  /*273c0*/  LDGSTS.E [R15+-0x5bff4], desc[UR8][R16.64], !P1 ;  /* 0xa400c000100f7fae */ /* 0x0003e8000c921848 */
[----:B------:R2:W-:Y:S01]  /*273d0*/  LDGSTS.E [R5+-0x57ff4], desc[UR8][R12.64], !P1 ;  /* 0xa800c0000c057fae */ /* 0x0005e2000c921848 */
[----:B----4-:R-:W-:-:S03]  /*273e0*/  IMAD.WIDE R20, R251, 0x4, R40 ;  /* 0x00000004fb147825 */ /* 0x010fc600078e0228 */
[----:B------:R4:W-:Y:S01]  /*273f0*/  LDGSTS.E [R2+-0x53ff4], desc[UR8][R6.64], !P1 ;  /* 0xac00c00006027fae */ /* 0x0009e2000c921848 */
[----:B-1----:R-:W-:-:S03]  /*27400*/  IMAD.WIDE R16, R251, 0x4, R42 ;  /* 0x00000004fb107825 */ /* 0x002fc600078e022a */
[----:B------:R-:W-:Y:S01]  /*27410*/  STL.64 [R1+0x1178], R20 ;  /* 0x0011781401007387 */ /* 0x000fe20000100a00 */
[----:B--2---:R-:W-:-:S03]  /*27420*/  IMAD.WIDE R12, R251, 0x4, R236 ;  /* 0x00000004fb0c7825 */ /* 0x004fc600078e02ec */
[----:B------:R-:W-:Y:S01]  /*27430*/  STL.64 [R1+0x1170], R16 ;  /* 0x0011701001007387 */ /* 0x000fe20000100a00 */
[----:B----4-:R-:W-:-:S03]  /*27440*/  IMAD.WIDE R6, R251, 0x4, R248 ;  /* 0x00000004fb067825 */ /* 0x010fc600078e02f8 */
[----:B------:R-:W2:Y:S01]  /*27450*/  LDL.LU.64 R40, [R1+0x890] ;  /* 0x0008900001287983 */ /* 0x000ea20000300a00 */
[----:B------:R-:W-:Y:S01]  /*27460*/  ISETP.GE.U32.AND P0, PT, R14, 0x7ffffe04, PT ;  /* 0x7ffffe040e00780c */ /* 0x000fe20003f06070 */
[----:B------:R-:W1:Y:S02]  /*27470*/  LDC R2, c[0x0][0x230] ;  /* 0x00008c00ff027b82 */ /* 0x000e640000000800 */
[----:B------:R-:W-:Y:S04]  /*27480*/  STL.64 [R1+0x1168], R12 ;  /* 0x0011680c01007387 */ /* 0x000fe80000100a00 */
[----:B------:R-:W4:Y:S04]  /*27490*/  LDL.LU.64 R42, [R1+0x888] ;  /* 0x00088800012a7983 */ /* 0x000f280000300a00 */
[----:B------:R1:W-:Y:S04]  /*274a0*/  STL.64 [R1+0x1160], R6 ;  /* 0x0011600601007387 */ /* 0x0003e80000100a00 */
[----:B------:R-:W2:Y:S01]  /*274b0*/  LDL.LU.64 R248, [R1+0x880] ;  /* 0x0008800001f87983 */ /* 0x000ea20000300a00 */
[----:B------:R-:W-:Y:S01]  /*274c0*/  IADD3 R14, R244, 0x100000, RZ ;  /* 0x00100000f40e7810 */ /* 0x000fe20007ffe0ff */
[----:B------:R-:W-:-:S02]  /*274d0*/  VIADD R15, R4, 0xfffffe82 ;  /* 0xfffffe82040f7836 */ /* 0x000fc40000000000 */
[----:B------:R-:W4:Y:S01]  /*274e0*/  LDL.LU.64 R236, [R1+0x878] ;  /* 0x0008780001ec7983 */ /* 0x000f220000300a00 */
[----:B------:R-:W-:-:S03]  /*274f0*/  VIADD R4, R244, 0x100000 ;  /* 0x00100000f4047836 */ /* 0x000fc60000000000 */
[----:B------:R-:W-:Y:S04]  /*27500*/  LDGSTS.E [R18+-0x50000], desc[UR8][R20.64], !P0 ;  /* 0xb000000014127fae */ /* 0x000fe8000c121848 */
[----:B------:R-:W-:Y:S04]  /*27510*/  LDGSTS.E [R14+-0x4c000], desc[UR8][R16.64], !P0 ;  /* 0xb4000000100e7fae */ /* 0x000fe8000c121848 */
[----:B------:R-:W-:Y:S04]  /*27520*/  LDGSTS.E [R5+-0x48000], desc[UR8][R12.64], !P0 ;  /* 0xb80000000c057fae */ /* 0x000fe8000c121848 */
[----:B------:R1:W-:Y:S01]  /*27530*/  LDGSTS.E [R4+-0x44000], desc[UR8][R6.64], !P0 ;  /* 0xbc00000006047fae */ /* 0x0003e2000c121848 */
[----:B------:R-:W-:Y:S01]  /*27540*/  ISETP.GE.U32.AND P1, PT, R15, 0x7ffffe03, PT ;  /* 0x7ffffe030f00780c */ /* 0x000fe20003f26070 */
[C---:B------:R-:W-:Y:S01]  /*27550*/  VIADD R15, R244.reuse, 0x100000 ;  /* 0x00100000f40f7836 */ /* 0x040fe20000000000 */
[----:B-1----:R-:W-:-:S02]  /*27560*/  IADD3 R6, R244, 0x100000, RZ ;  /* 0x00100000f4067810 */ /* 0x002fc40007ffe0ff */
[----:B------:R-:W-:-:S04]  /*27570*/  IADD3 R7, R3, -0x17f, RZ ;  /* 0xfffffe8103077810 */ /* 0x000fc80007ffe0ff */
[----:B------:R-:W-:Y:S01]  /*27580*/  ISETP.GE.U32.AND P0, PT, R7, 0x7ffffe02, PT ;  /* 0x7ffffe020700780c */ /* 0x000fe20003f06070 */
[----:B---3--:R-:W-:-:S04]  /*27590*/  IMAD.WIDE R18, R251, 0x4, R230 ;  /* 0x00000004fb127825 */ /* 0x008fc800078e02e6 */
[C---:B------:R-:W-:Y:S01]  /*275a0*/  IMAD.WIDE R16, R251.reuse, 0x4, R232 ;  /* 0x00000004fb107825 */ /* 0x040fe200078e02e8 */
[----:B------:R-:W-:Y:S04]  /*275b0*/  STL.64 [R1+0x1158], R18 ;  /* 0x0011581201007387 */ /* 0x000fe80000100a00 */
[----:B------:R1:W-:Y:S01]  /*275c0*/  STL.64 [R1+0x1150], R16 ;  /* 0x0011501001007387 */ /* 0x0003e20000100a00 */
[----:B------:R-:W-:-:S03]  /*275d0*/  IMAD.WIDE R12, R251, 0x4, R234 ;  /* 0x00000004fb0c7825 */ /* 0x000fc600078e02ea */
[----:B------:R-:W-:Y:S01]  /*275e0*/  LDGSTS.E [R15+-0x4fffc], desc[UR8][R18.64], !P1 ;  /* 0xb0004000120f7fae */ /* 0x000fe2000c921848 */
[----:B------:R-:W-:-:S03]  /*275f0*/  IMAD.WIDE R4, R251, 0x4, R238 ;  /* 0x00000004fb047825 */ /* 0x000fc600078e02ee */
[----:B------:R-:W3:Y:S04]  /*27600*/  LDL.LU.64 R234, [R1+0x870] ;  /* 0x0008700001ea7983 */ /* 0x000ee80000300a00 */
[----:B------:R-:W-:Y:S04]  /*27610*/  STL.64 [R1+0x1148], R12 ;  /* 0x0011480c01007387 */ /* 0x000fe80000100a00 */
[----:B------:R4:W-:Y:S04]  /*27620*/  STL.64 [R1+0x1140], R4 ;  /* 0x0011400401007387 */ /* 0x0009e80000100a00 */
[----:B------:R-:W3:Y:S04]  /*27630*/  LDL.LU.64 R230, [R1+0x868] ;  /* 0x0008680001e67983 */ /* 0x000ee80000300a00 */
[----:B------:R-:W3:Y:S04]  /*27640*/  LDL.LU.64 R232, [R1+0x860] ;  /* 0x0008600001e87983 */ /* 0x000ee80000300a00 */
[----:B------:R-:W3:Y:S04]  /*27650*/  LDL.LU.64 R238, [R1+0x858] ;  /* 0x0008580001ee7983 */ /* 0x000ee80000300a00 */
[----:B------:R-:W-:Y:S04]  /*27660*/  LDGSTS.E [R14+-0x4bffc], desc[UR8][R16.64], !P1 ;  /* 0xb4004000100e7fae */ /* 0x000fe8000c921848 */
[----:B------:R2:W-:Y:S02]  /*27670*/  LDGSTS.E [R6+-0x47ffc], desc[UR8][R12.64], !P1 ;  /* 0xb80040000c067fae */ /* 0x0005e4000c921848 */
[----:B--2---:R-:W-:-:S02]  /*27680*/  IMAD.WIDE R6, R251, 0x4, R248 ;  /* 0x00000004fb067825 */ /* 0x004fc400078e02f8 */
[----:B------:R-:W2:Y:S02]  /*27690*/  LDL.LU.64 R248, [R1+0x850] ;  /* 0x0008500001f87983 */ /* 0x000ea40000300a00 */
[----:B------:R-:W-:Y:S02]  /*276a0*/  VIADD R3, R244, 0x100000 ;  /* 0x00100000f4037836 */ /* 0x000fe40000000000 */
[----:B-1----:R-:W-:-:S03]  /*276b0*/  IMAD.WIDE R16, R251, 0x4, R40 ;  /* 0x00000004fb107825 */ /* 0x002fc600078e0228 */
[----:B------:R1:W-:Y:S01]  /*276c0*/  LDGSTS.E [R3+-0x43ffc], desc[UR8][R4.64], !P1 ;  /* 0xbc00400004037fae */ /* 0x0003e2000c921848 */
[----:B----4-:R-:W-:-:S03]  /*276d0*/  IMAD.WIDE R14, R251, 0x4, R42 ;  /* 0x00000004fb0e7825 */ /* 0x010fc600078e022a */
[----:B------:R3:W-:Y:S04]  /*276e0*/  STL.64 [R1+0x1138], R16 ;  /* 0x0011381001007387 */ /* 0x0007e80000100a00 */
[----:B------:R4:W-:Y:S01]  /*276f0*/  STL.64 [R1+0x9f8], R14 ;  /* 0x0009f80e01007387 */ /* 0x0009e20000100a00 */
[----:B-1----:R-:W-:-:S03]  /*27700*/  IMAD.WIDE R4, R251, 0x4, R236 ;  /* 0x00000004fb047825 */ /* 0x002fc600078e02ec */
[----:B------:R-:W2:Y:S04]  /*27710*/  LDL.LU.64 R36, [R1+0x848] ;  /* 0x0008480001247983 */ /* 0x000ea80000300a00 */
[----:B------:R1:W-:Y:S01]  /*27720*/  STL.64 [R1+0x9f0], R6 ;  /* 0x0009f00601007387 */ /* 0x0003e20000100a00 */
[----:B------:R-:W-:-:S03]  /*27730*/  VIADD R13, R244, 0x100000 ;  /* 0x00100000f40d7836 */ /* 0x000fc60000000000 */
[----:B------:R-:W2:Y:S01]  /*27740*/  LDL.LU.64 R38, [R1+0x840] ;  /* 0x0008400001267983 */ /* 0x000ea20000300a00 */
[----:B------:R-:W-:-:S03]  /*27750*/  IADD3 R18, R2, -0x180, RZ ;  /* 0xfffffe8002127810 */ /* 0x000fc60007ffe0ff */
[----:B------:R-:W2:Y:S01]  /*27760*/  LDL.LU.64 R40, [R1+0x838] ;  /* 0x0008380001287983 */ /* 0x000ea20000300a00 */
[----:B------:R-:W-:-:S03]  /*27770*/  IADD3 R12, R244, 0x100000, RZ ;  /* 0x00100000f40c7810 */ /* 0x000fc60007ffe0ff */
[----:B------:R1:W-:Y:S04]  /*27780*/  STL.64 [R1+0x9e8], R4 ;  /* 0x0009e80401007387 */ /* 0x0003e80000100a00 */
[----:B------:R-:W2:Y:S01]  /*27790*/  LDL.LU.64 R236, [R1+0x830] ;  /* 0x0008300001ec7983 */ /* 0x000ea20000300a00 */
[----:B------:R-:W-:-:S03]  /*277a0*/  ISETP.GE.U32.AND P1, PT, R18, 0x7ffffe01, PT ;  /* 0x7ffffe011200780c */ /* 0x000fc60003f26070 */
[----:B------:R3:W-:Y:S01]  /*277b0*/  LDGSTS.E [R13+-0x4fff8], desc[UR8][R16.64], !P0 ;  /* 0xb0008000100d7fae */ /* 0x0007e2000c121848 */
[----:B------:R-:W-:-:S03]  /*277c0*/  VIADD R2, R244, 0x100000 ;  /* 0x00100000f4027836 */ /* 0x000fc60000000000 */
[----:B------:R4:W-:Y:S04]  /*277d0*/  LDGSTS.E [R12+-0x4bff8], desc[UR8][R14.64], !P0 ;  /* 0xb40080000e0c7fae */ /* 0x0009e8000c121848 */
[----:B------:R1:W-:Y:S04]  /*277e0*/  LDGSTS.E [R3+-0x47ff8], desc[UR8][R6.64], !P0 ;  /* 0xb800800006037fae */ /* 0x0003e8000c121848 */
[----:B------:R-:W2:Y:S04]  /*277f0*/  LDL.LU.64 R42, [R1+0x828] ;  /* 0x00082800012a7983 */ /* 0x000ea80000300a00 */
[----:B------:R1:W-:Y:S01]  /*27800*/  LDGSTS.E [R2+-0x43ff8], desc[UR8][R4.64], !P0 ;  /* 0xbc00800004027fae */ /* 0x0003e2000c121848 */
[----:B---3--:R-:W-:-:S03]  /*27810*/  IMAD.WIDE R16, R251, 0x4, R234 ;  /* 0x00000004fb107825 */ /* 0x008fc600078e02ea */
[----:B------:R-:W3:Y:S04]  /*27820*/  LDL.LU.64 R234, [R1+0x820] ;  /* 0x0008200001ea7983 */ /* 0x000ee80000300a00 */
[----:B------:R-:W-:Y:S04]  /*27830*/  STL.64 [R1+0x9e0], R16 ;  /* 0x0009e01001007387 */ /* 0x000fe80000100a00 */
[----:B------:R-:W-:Y:S01]  /*27840*/  LDGSTS.E [R13+-0x4fff4], desc[UR8][R16.64], !P1 ;  /* 0xb000c000100d7fae */ /* 0x000fe2000c921848 */
[----:B----4-:R-:W-:-:S03]  /*27850*/  IMAD.WIDE R14, R251, 0x4, R230 ;  /* 0x00000004fb0e7825 */ /* 0x010fc600078e02e6 */
[----:B------:R-:W4:Y:S01]  /*27860*/  LDL.LU.64 R230, [R1+0x818] ;  /* 0x0008180001e67983 */ /* 0x000f220000300a00 */
[----:B-1----:R-:W-:-:S03]  /*27870*/  IMAD.WIDE R6, R251, 0x4, R232 ;  /* 0x00000004fb067825 */ /* 0x002fc600078e02e8 */
[----:B------:R-:W-:Y:S01]  /*27880*/  STL.64 [R1+0x9d8], R14 ;  /* 0x0009d80e01007387 */ /* 0x000fe20000100a00 */
[----:B------:R-:W-:-:S03]  /*27890*/  IMAD.WIDE R4, R251, 0x4, R238 ;  /* 0x00000004fb047825 */ /* 0x000fc600078e02ee */
[----:B------:R-:W-:Y:S04]  /*278a0*/  STL.64 [R1+0x20c0], R244 ;  /* 0x0020c0f401007387 */ /* 0x000fe80000100a00 */
[----:B------:R-:W-:Y:S04]  /*278b0*/  STL.64 [R1+0x9d0], R6 ;  /* 0x0009d00601007387 */ /* 0x000fe80000100a00 */
[----:B------:R-:W4:Y:S04]  /*278c0*/  LDL.LU.64 R232, [R1+0x810] ;  /* 0x0008100001e87983 */ /* 0x000f280000300a00 */
[----:B------:R-:W-:Y:S04]  /*278d0*/  STL.64 [R1+0x9c8], R4 ;  /* 0x0009c80401007387 */ /* 0x000fe80000100a00 */
[----:B------:R-:W-:Y:S04]  /*278e0*/  LDGSTS.E [R12+-0x4bff4], desc[UR8][R14.64], !P1 ;  /* 0xb400c0000e0c7fae */ /* 0x000fe8000c921848 */
[----:B------:R-:W4:Y:S04]  /*278f0*/  LDL.LU.64 R238, [R1+0x808] ;  /* 0x0008080001ee7983 */ /* 0x000f280000300a00 */
[----:B------:R-:W-:Y:S04]  /*27900*/  LDGSTS.E [R3+-0x47ff4], desc[UR8][R6.64], !P1 ;  /* 0xb800c00006037fae */ /* 0x000fe8000c921848 */
[----:B------:R2:W-:Y:S01]  /*27910*/  LDGSTS.E [R2+-0x43ff4], desc[UR8][R4.64], !P1 ;  /* 0xbc00c00004027fae */ /* 0x0005e2000c921848 */
[----:B------:R-:W-:-:S03]  /*27920*/  IMAD.WIDE R10, R252, 0x4, R10 ;  /* 0x00000004fc0a7825 */ /* 0x000fc600078e020a */
[----:B------:R-:W0:Y:S01]  /*27930*/  LDGDEPBAR ;  /* 0x00000000000079af */ /* 0x000e220000000000 */
[----:B--2---:R-:W-:-:S03]  /*27940*/  IMAD.WIDE R2, R252, 0x4, R248 ;  /* 0x00000004fc027825 */ /* 0x004fc600078e02f8 */
[----:B------:R-:W2:Y:S01]  /*27950*/  LDL.LU.64 R248, [R1+0x800] ;  /* 0x0008000001f87983 */ /* 0x000ea20000300a00 */
[----:B------:R-:W-:-:S03]  /*27960*/  IMAD.WIDE R200, R252, 0x4, R36 ;  /* 0x00000004fcc87825 */ /* 0x000fc600078e0224 */
[----:B------:R-:W-:Y:S04]  /*27970*/  STL.64 [R1+0x1c10], R2 ;  /* 0x001c100201007387 */ /* 0x000fe80000100a00 */
[----:B------:R-:W2:Y:S01]  /*27980*/  LDL.LU.64 R36, [R1+0x7f8] ;  /* 0x0007f80001247983 */ /* 0x000ea20000300a00 */
[----:B------:R-:W-:-:S04]  /*27990*/  IMAD.WIDE R168, R252, 0x4, R38 ;  /* 0x00000004fca87825 */ /* 0x000fc800078e0226 */
[----:B------:R-:W-:-:S04]  /*279a0*/  IMAD.WIDE R138, R252, 0x4, R40 ;  /* 0x00000004fc8a7825 */ /* 0x000fc800078e0228 */
[C---:B------:R-:W-:Y:S02]  /*279b0*/  IMAD.WIDE R106, R252.reuse, 0x4, R236 ;  /* 0x00000004fc6a7825 */ /* 0x040fe400078e02ec */
[----:B------:R-:W2:Y:S04]  /*279c0*/  LDL.LU.64 R236, [R1+0x7f0] ;  /* 0x0007f00001ec7983 */ /* 0x000ea80000300a00 */
[----:B------:R-:W-:Y:S04]  /*279d0*/  STL.64 [R1+0x1c08], R200 ;  /* 0x001c08c801007387 */ /* 0x000fe80000100a00 */
[----:B------:R-:W-:Y:S04]  /*279e0*/  STL.64 [R1+0x20c8], R200 ;  /* 0x0020c8c801007387 */ /* 0x000fe80000100a00 */
[----:B------:R-:W2:Y:S04]  /*279f0*/  LDL.LU.64 R32, [R1+0x7e8] ;  /* 0x0007e80001207983 */ /* 0x000ea80000300a00 */
[----:B------:R-:W2:Y:S01]  /*27a00*/  LDL.LU.64 R38, [R1+0x7e0] ;  /* 0x0007e00001267983 */ /* 0x000ea20000300a00 */
[----:B------:R-:W-:-:S03]  /*27a10*/  IMAD.WIDE R78, R252, 0x4, R42 ;  /* 0x00000004fc4e7825 */ /* 0x000fc600078e022a */
[----:B------:R-:W2:Y:S04]  /*27a20*/  LDL.LU.64 R40, [R1+0x7d8] ;  /* 0x0007d80001287983 */ /* 0x000ea80000300a00 */
[----:B------:R-:W-:Y:S04]  /*27a30*/  STL.64 [R1+0x1c00], R168 ;  /* 0x001c00a801007387 */ /* 0x000fe80000100a00 */
[----:B------:R-:W-:Y:S04]  /*27a40*/  STL.64 [R1+0x20d0], R168 ;  /* 0x0020d0a801007387 */ /* 0x000fe80000100a00 */
[----:B------:R-:W2:Y:S01]  /*27a50*/  LDL.LU.64 R42, [R1+0x7d0] ;  /* 0x0007d000012a7983 */ /* 0x000ea20000300a00 */
[----:B---3--:R-:W-:-:S03]  /*27a60*/  IMAD.WIDE R46, R252, 0x4, R234 ;  /* 0x00000004fc2e7825 */ /* 0x008fc600078e02ea */
[----:B------:R-:W3:Y:S04]  /*27a70*/  LDL.LU.64 R234, [R1+0x7c8] ;  /* 0x0007c80001ea7983 */ /* 0x000ee80000300a00 */
[----:B------:R-:W-:Y:S04]  /*27a80*/  STL.64 [R1+0x1bf8], R138 ;  /* 0x001bf88a01007387 */ /* 0x000fe80000100a00 */
[----:B------:R1:W-:Y:S04]  /*27a90*/  STL.64 [R1+0x20d8], R138 ;  /* 0x0020d88a01007387 */ /* 0x0003e80000100a00 */
[----:B------:R-:W-:Y:S01]  /*27aa0*/  STL.64 [R1+0x1bf0], R106 ;  /* 0x001bf06a01007387 */ /* 0x000fe20000100a00 */
[----:B----4-:R-:W-:-:S03]  /*27ab0*/  IMAD.WIDE R26, R252, 0x4, R230 ;  /* 0x00000004fc1a7825 */ /* 0x010fc600078e02e6 */
[----:B------:R4:W-:Y:S01]  /*27ac0*/  STL.64 [R1+0x20e0], R106 ;  /* 0x0020e06a01007387 */ /* 0x0009e20000100a00 */
[----:B-1----:R-:W-:-:S03]  /*27ad0*/  IMAD.WIDE R138, R252, 0x4, R232 ;  /* 0x00000004fc8a7825 */ /* 0x002fc600078e02e8 */
[----:B------:R-:W4:Y:S04]  /*27ae0*/  LDL.LU.64 R232, [R1+0x7c0] ;  /* 0x0007c00001e87983 */ /* 0x000f280000300a00 */
[----:B------:R-:W-:Y:S04]  /*27af0*/  STL.64 [R1+0x1be8], R78 ;  /* 0x001be84e01007387 */ /* 0x000fe80000100a00 */
[----:B------:R-:W4:Y:S01]  /*27b00*/  LDL.LU.64 R230, [R1+0x7b8] ;  /* 0x0007b80001e67983 */ /* 0x000f220000300a00 */
[----:B------:R-:W-:-:S03]  /*27b10*/  IMAD.WIDE R198, R252, 0x4, R238 ;  /* 0x00000004fcc67825 */ /* 0x000fc600078e02ee */
[----:B------:R-:W4:Y:S04]  /*27b20*/  LDL.LU.64 R238, [R1+0x7b0] ;  /* 0x0007b00001ee7983 */ /* 0x000f280000300a00 */
[----:B------:R-:W-:Y:S04]  /*27b30*/  STL.64 [R1+0x1be0], R46 ;  /* 0x001be02e01007387 */ /* 0x000fe80000100a00 */
[----:B------:R1:W-:Y:S04]  /*27b40*/  STL.64 [R1+0x1bd0], R138 ;  /* 0x001bd08a01007387 */ /* 0x0003e80000100a00 */
[----:B------:R-:W4:Y:S01]  /*27b50*/  LDL.LU.64 R34, [R1+0x7a8] ;  /* 0x0007a80001227983 */ /* 0x000f220000300a00 */
[----:B--2---:R-:W-:-:S03]  /*27b60*/  IMAD.WIDE R166, R252, 0x4, R248 ;  /* 0x00000004fca67825 */ /* 0x004fc600078e02f8 */
[----:B------:R-:W2:Y:S04]  /*27b70*/  LDL.LU.64 R248, [R1+0x7a0] ;  /* 0x0007a00001f87983 */ /* 0x000ea80000300a00 */
[----:B------:R-:W-:Y:S01]  /*27b80*/  STL.64 [R1+0x1bd8], R26 ;  /* 0x001bd81a01007387 */ /* 0x000fe20000100a00 */
[----:B------:R-:W-:-:S03]  /*27b90*/  IMAD.WIDE R136, R252, 0x4, R36 ;  /* 0x00000004fc887825 */ /* 0x000fc600078e0224 */
[----:B------:R-:W-:Y:S04]  /*27ba0*/  STL.64 [R1+0x1bc8], R198 ;  /* 0x001bc8c601007387 */ /* 0x000fe80000100a00 */
[----:B------:R-:W2:Y:S01]  /*27bb0*/  LDL.LU.64 R36, [R1+0x798] ;  /* 0x0007980001247983 */ /* 0x000ea20000300a00 */
[----:B------:R-:W-:-:S03]  /*27bc0*/  IMAD.WIDE R104, R252, 0x4, R236 ;  /* 0x00000004fc687825 */ /* 0x000fc600078e02ec */
[----:B------:R-:W2:Y:S04]  /*27bd0*/  LDL.LU.64 R236, [R1+0x790] ;  /* 0x0007900001ec7983 */ /* 0x000ea80000300a00 */
[----:B------:R-:W-:Y:S01]  /*27be0*/  STL.64 [R1+0x1bc0], R166 ;  /* 0x001bc0a601007387 */ /* 0x000fe20000100a00 */
[----:B------:R-:W-:-:S04]  /*27bf0*/  IMAD.WIDE R76, R252, 0x4, R32 ;  /* 0x00000004fc4c7825 */ /* 0x000fc800078e0220 */
[C---:B------:R-:W-:Y:S02]  /*27c00*/  IMAD.WIDE R44, R252.reuse, 0x4, R38 ;  /* 0x00000004fc2c7825 */ /* 0x040fe400078e0226 */
[----:B------:R-:W2:Y:S04]  /*27c10*/  LDL.LU.64 R38, [R1+0x788] ;  /* 0x0007880001267983 */ /* 0x000ea80000300a00 */
[----:B------:R-:W-:Y:S01]  /*27c20*/  STL.64 [R1+0x1bb8], R136 ;  /* 0x001bb88801007387 */ /* 0x000fe20000100a00 */
[----:B------:R-:W-:-:S03]  /*27c30*/  IMAD.WIDE R28, R252, 0x4, R40 ;  /* 0x00000004fc1c7825 */ /* 0x000fc600078e0228 */
[----:B------:R-:W-:Y:S01]  /*27c40*/  STL.64 [R1+0x1bb0], R104 ;  /* 0x001bb06801007387 */ /* 0x000fe20000100a00 */
[----:B------:R-:W-:-:S03]  /*27c50*/  IMAD.WIDE R168, R252, 0x4, R42 ;  /* 0x00000004fca87825 */ /* 0x000fc600078e022a */
[----:B------:R-:W2:Y:S04]  /*27c60*/  LDL.LU.64 R42, [R1+0x780] ;  /* 0x00078000012a7983 */ /* 0x000ea80000300a00 */
[----:B------:R-:W-:Y:S04]  /*27c70*/  STL.64 [R1+0x1ba8], R76 ;  /* 0x001ba84c01007387 */ /* 0x000fe80000100a00 */
[----:B------:R-:W2:Y:S01]  /*27c80*/  LDL.LU.64 R40, [R1+0x778] ;  /* 0x0007780001287983 */ /* 0x000ea20000300a00 */
[----:B---3--:R-:W-:-:S03]  /*27c90*/  IMAD.WIDE R196, R252, 0x4, R234 ;  /* 0x00000004fcc47825 */ /* 0x008fc600078e02ea */
[----:B------:R-:W3:Y:S04]  /*27ca0*/  LDL.LU.64 R234, [R1+0x770] ;  /* 0x0007700001ea7983 */ /* 0x000ee80000300a00 */
[----:B------:R-:W-:Y:S04]  /*27cb0*/  STL.64 [R1+0x1ba0], R44 ;  /* 0x001ba02c01007387 */ /* 0x000fe80000100a00 */
[----:B------:R1:W-:Y:S04]  /*27cc0*/  STL.64 [R1+0x1b90], R168 ;  /* 0x001b90a801007387 */ /* 0x0003e80000100a00 */
[----:B------:R-:W3:Y:S01]  /*27cd0*/  LDL.LU.64 R32, [R1+0x768] ;  /* 0x0007680001207983 */ /* 0x000ee20000300a00 */
[----:B----4-:R-:W-:-:S03]  /*27ce0*/  IMAD.WIDE R164, R252, 0x4, R232 ;  /* 0x00000004fca47825 */ /* 0x010fc600078e02e8 */
[----:B------:R-:W4:Y:S04]  /*27cf0*/  LDL.LU.64 R232, [R1+0x760] ;  /* 0x0007600001e87983 */ /* 0x000f280000300a00 */
[----:B------:R-:W-:Y:S01]  /*27d00*/  STL.64 [R1+0x1b98], R28 ;  /* 0x001b981c01007387 */ /* 0x000fe20000100a00 */
[----:B------:R-:W-:-:S03]  /*27d10*/  IMAD.WIDE R134, R252, 0x4, R230 ;  /* 0x00000004fc867825 */ /* 0x000fc600078e02e6 */
[----:B------:R-:W-:Y:S01]  /*27d20*/  STL.64 [R1+0x1b88], R196 ;  /* 0x001b88c401007387 */ /* 0x000fe20000100a00 */
[----:B------:R-:W-:-:S03]  /*27d30*/  IMAD.WIDE R102, R252, 0x4, R238 ;  /* 0x00000004fc667825 */ /* 0x000fc600078e02ee */
[----:B------:R-:W4:Y:S04]  /*27d40*/  LDL.LU.64 R230, [R1+0x758] ;  /* 0x0007580001e67983 */ /* 0x000f280000300a00 */
[----:B------:R-:W4:Y:S04]  /*27d50*/  LDL.LU.64 R238, [R1+0x750] ;  /* 0x0007500001ee7983 */ /* 0x000f280000300a00 */
[----:B------:R-:W-:Y:S01]  /*27d60*/  STL.64 [R1+0x1b80], R164 ;  /* 0x001b80a401007387 */ /* 0x000fe20000100a00 */
[----:B--2---:R-:W-:-:S03]  /*27d70*/  IMAD.WIDE R216, R252, 0x4, R248 ;  /* 0x00000004fcd87825 */ /* 0x004fc600078e02f8 */
[----:B------:R-:W2:Y:S01]  /*27d80*/  LDL.LU.64 R248, [R1+0x748] ;  /* 0x0007480001f87983 */ /* 0x000ea20000300a00 */
[----:B------:R-:W-:-:S03]  /*27d90*/  IMAD.WIDE R74, R252, 0x4, R34 ;  /* 0x00000004fc4a7825 */ /* 0x000fc600078e0222 */
[----:B------:R-:W-:Y:S04]  /*27da0*/  STL.64 [R1+0x1b78], R134 ;  /* 0x001b788601007387 */ /* 0x000fe80000100a00 */
[----:B------:R-:W-:Y:S01]  /*27db0*/  STL.64 [R1+0x1b70], R102 ;  /* 0x001b706601007387 */ /* 0x000fe20000100a00 */
[----:B------:R-:W-:-:S04]  /*27dc0*/  IMAD.WIDE R30, R252, 0x4, R36 ;  /* 0x00000004fc1e7825 */ /* 0x000fc800078e0224 */
[C---:B------:R-:W-:Y:S02]  /*27dd0*/  IMAD.WIDE R200, R252.reuse, 0x4, R236 ;  /* 0x00000004fcc87825 */ /* 0x040fe400078e02ec */
[----:B------:R-:W2:Y:S04]  /*27de0*/  LDL.LU.64 R236, [R1+0x740] ;  /* 0x0007400001ec7983 */ /* 0x000ea80000300a00 */
[----:B------:R-:W-:Y:S04]  /*27df0*/  STL.64 [R1+0x1b68], R74 ;  /* 0x001b684a01007387 */ /* 0x000fe80000100a00 */
[----:B------:R-:W2:Y:S04]  /*27e00*/  LDL.LU.64 R34, [R1+0x738] ;  /* 0x0007380001227983 */ /* 0x000ea80000300a00 */
[----:B------:R-:W2:Y:S01]  /*27e10*/  LDL.LU.64 R36, [R1+0x730] ;  /* 0x0007300001247983 */ /* 0x000ea20000300a00 */
[----:B------:R-:W-:-:S03]  /*27e20*/  IMAD.WIDE R194, R252, 0x4, R38 ;  /* 0x00000004fcc27825 */ /* 0x000fc600078e0226 */
[----:B------:R-:W-:Y:S04]  /*27e30*/  STL.64 [R1+0x1b60], R216 ;  /* 0x001b60d801007387 */ /* 0x000fe80000100a00 */
[----:B------:R1:W-:Y:S04]  /*27e40*/  STL.64 [R1+0x1b50], R200 ;  /* 0x001b50c801007387 */ /* 0x0003e80000100a00 */
[----:B------:R-:W2:Y:S01]  /*27e50*/  LDL.LU.64 R38, [R1+0x728] ;  /* 0x0007280001267983 */ /* 0x000ea20000300a00 */
[----:B------:R-:W-:-:S03]  /*27e60*/  IMAD.WIDE R162, R252, 0x4, R42 ;  /* 0x00000004fca27825 */ /* 0x000fc600078e022a */
[----:B------:R-:W2:Y:S04]  /*27e70*/  LDL.LU.64 R42, [R1+0x720] ;  /* 0x00072000012a7983 */ /* 0x000ea80000300a00 */
[----:B------:R-:W-:Y:S01]  /*27e80*/  STL.64 [R1+0x1b58], R30 ;  /* 0x001b581e01007387 */ /* 0x000fe20000100a00 */
[----:B------:R-:W-:-:S03]  /*27e90*/  IMAD.WIDE R132, R252, 0x4, R40 ;  /* 0x00000004fc847825 */ /* 0x000fc600078e0228 */
[----:B------:R-:W-:Y:S04]  /*27ea0*/  STL.64 [R1+0x1b48], R194 ;  /* 0x001b48c201007387 */ /* 0x000fe80000100a00 */
[----:B------:R-:W2:Y:S01]  /*27eb0*/  LDL.LU.64 R40, [R1+0x718] ;  /* 0x0007180001287983 */ /* 0x000ea20000300a00 */
[----:B---3--:R-:W-:-:S03]  /*27ec0*/  IMAD.WIDE R100, R252, 0x4, R234 ;  /* 0x00000004fc647825 */ /* 0x008fc600078e02ea */
[----:B------:R-:W3:Y:S04]  /*27ed0*/  LDL.LU.64 R234, [R1+0x710] ;  /* 0x0007100001ea7983 */ /* 0x000ee80000300a00 */
[----:B------:R-:W-:Y:S01]  /*27ee0*/  STL.64 [R1+0x1b40], R162 ;  /* 0x001b40a201007387 */ /* 0x000fe20000100a00 */
[----:B------:R-:W-:-:S04]  /*27ef0*/  IMAD.WIDE R72, R252, 0x4, R32 ;  /* 0x00000004fc487825 */ /* 0x000fc800078e0220 */
[C---:B----4-:R-:W-:Y:S02]  /*27f00*/  IMAD.WIDE R218, R252.reuse, 0x4, R232 ;  /* 0x00000004fcda7825 */ /* 0x050fe400078e02e8 */
[----:B------:R-:W4:Y:S04]  /*27f10*/  LDL.LU.64 R232, [R1+0x708] ;  /* 0x0007080001e87983 */ /* 0x000f280000300a00 */
[----:B------:R-:W-:Y:S04]  /*27f20*/  STL.64 [R1+0x1b38], R132 ;  /* 0x001b388401007387 */ /* 0x000fe80000100a00 */
[----:B------:R-:W-:Y:S01]  /*27f30*/  STL.64 [R1+0x1b30], R100 ;  /* 0x001b306401007387 */ /* 0x000fe20000100a00 */
[----:B------:R-:W-:-:S04]  /*27f40*/  IMAD.WIDE R32, R252, 0x4, R230 ;  /* 0x00000004fc207825 */ /* 0x000fc800078e02e6 */
[C---:B------:R-:W-:Y:S02]  /*27f50*/  IMAD.WIDE R244, R252.reuse, 0x4, R238 ;  /* 0x00000004fcf47825 */ /* 0x040fe400078e02ee */
[----:B------:R-:W4:Y:S04]  /*27f60*/  LDL.LU.64 R238, [R1+0x700] ;  /* 0x0007000001ee7983 */ /* 0x000f280000300a00 */
[----:B------:R-:W-:Y:S04]  /*27f70*/  STL.64 [R1+0x1b28], R72 ;  /* 0x001b284801007387 */ /* 0x000fe80000100a00 */
[----:B------:R-:W4:Y:S01]  /*27f80*/  LDL.LU.64 R230, [R1+0x6f8] ;  /* 0x0006f80001e67983 */ /* 0x000f220000300a00 */
[----:B--2---:R-:W-:-:S03]  /*27f90*/  IMAD.WIDE R192, R252, 0x4, R248 ;  /* 0x00000004fcc07825 */ /* 0x004fc600078e02f8 */
[----:B------:R-:W2:Y:S04]  /*27fa0*/  LDL.LU.64 R248, [R1+0x6f0] ;  /* 0x0006f00001f87983 */ /* 0x000ea80000300a00 */
[----:B------:R-:W-:Y:S04]  /*27fb0*/  STL.64 [R1+0x1b20], R218 ;  /* 0x001b20da01007387 */ /* 0x000fe80000100a00 */
[----:B------:R1:W-:Y:S04]  /*27fc0*/  STL.64 [R1+0x1b10], R244 ;  /* 0x001b10f401007387 */ /* 0x0003e80000100a00 */
[----:B------:R-:W2:Y:S01]  /*27fd0*/  LDL.LU.64 R22, [R1+0x6e8] ;  /* 0x0006e80001167983 */ /* 0x000ea20000300a00 */
[----:B------:R-:W-:-:S03]  /*27fe0*/  IMAD.WIDE R160, R252, 0x4, R236 ;  /* 0x00000004fca07825 */ /* 0x000fc600078e02ec */
[----:B------:R-:W2:Y:S04]  /*27ff0*/  LDL.LU.64 R236, [R1+0x6e0] ;  /* 0x0006e00001ec7983 */ /* 0x000ea80000300a00 */
[----:B------:R-:W-:Y:S01]  /*28000*/  STL.64 [R1+0x1b18], R32 ;  /* 0x001b182001007387 */ /* 0x000fe20000100a00 */
[----:B------:R-:W-:-:S03]  /*28010*/  IMAD.WIDE R130, R252, 0x4, R34 ;  /* 0x00000004fc827825 */ /* 0x000fc600078e0222 */
[----:B------:R-:W-:Y:S01]  /*28020*/  STL.64 [R1+0x1b08], R192 ;  /* 0x001b08c001007387 */ /* 0x000fe20000100a00 */
[----:B------:R-:W-:-:S03]  /*28030*/  IMAD.WIDE R98, R252, 0x4, R36 ;  /* 0x00000004fc627825 */ /* 0x000fc600078e0224 */
[----:B------:R-:W2:Y:S04]  /*28040*/  LDL.LU.64 R36, [R1+0x6d8] ;  /* 0x0006d80001247983 */ /* 0x000ea80000300a00 */
[----:B------:R-:W2:Y:S04]  /*28050*/  LDL.LU.64 R24, [R1+0x6d0] ;  /* 0x0006d00001187983 */ /* 0x000ea80000300a00 */
[----:B------:R-:W-:Y:S01]  /*28060*/  STL.64 [R1+0x1b00], R160 ;  /* 0x001b00a001007387 */ /* 0x000fe20000100a00 */
[----:B------:R-:W-:-:S04]  /*28070*/  IMAD.WIDE R70, R252, 0x4, R38 ;  /* 0x00000004fc467825 */ /* 0x000fc800078e0226 */
[C---:B------:R-:W-:Y:S02]  /*28080*/  IMAD.WIDE R220, R252.reuse, 0x4, R42 ;  /* 0x00000004fcdc7825 */ /* 0x040fe400078e022a */
[----:B------:R-:W2:Y:S04]  /*28090*/  LDL.LU.64 R42, [R1+0x6c8] ;  /* 0x0006c800012a7983 */ /* 0x000ea80000300a00 */
[----:B------:R-:W-:Y:S04]  /*280a0*/  STL.64 [R1+0x1af8], R130 ;  /* 0x001af88201007387 */ /* 0x000fe80000100a00 */
[----:B------:R-:W-:Y:S01]  /*280b0*/  STL.64 [R1+0x1af0], R98 ;  /* 0x001af06201007387 */ /* 0x000fe20000100a00 */
[----:B------:R-:W-:-:S04]  /*280c0*/  IMAD.WIDE R34, R252, 0x4, R40 ;  /* 0x00000004fc227825 */ /* 0x000fc800078e0228 */
[C---:B---3--:R-:W-:Y:S02]  /*280d0*/  IMAD.WIDE R2, R252.reuse, 0x4, R234 ;  /* 0x00000004fc027825 */ /* 0x048fe400078e02ea */
[----:B------:R-:W3:Y:S04]  /*280e0*/  LDL.LU.64 R234, [R1+0x6c0] ;  /* 0x0006c00001ea7983 */ /* 0x000ee80000300a00 */
[----:B------:R-:W-:Y:S04]  /*280f0*/  STL.64 [R1+0x1ae8], R70 ;  /* 0x001ae84601007387 */ /* 0x000fe80000100a00 */
[----:B------:R-:W3:Y:S01]  /*28100*/  LDL.LU.64 R40, [R1+0x6b8] ;  /* 0x0006b80001287983 */ /* 0x000ee20000300a00 */
[----:B----4-:R-:W-:-:S03]  /*28110*/  IMAD.WIDE R190, R252, 0x4, R232 ;  /* 0x00000004fcbe7825 */ /* 0x010fc600078e02e8 */
[----:B------:R-:W4:Y:S04]  /*28120*/  LDL.LU.64 R232, [R1+0x6b0] ;  /* 0x0006b00001e87983 */ /* 0x000f280000300a00 */
[----:B------:R-:W-:Y:S04]  /*28130*/  STL.64 [R1+0x1ae0], R220 ;  /* 0x001ae0dc01007387 */ /* 0x000fe80000100a00 */
[----:B------:R1:W-:Y:S04]  /*28140*/  STL.64 [R1+0x1ad0], R2 ;  /* 0x001ad00201007387 */ /* 0x0003e80000100a00 */
[----:B------:R-:W4:Y:S01]  /*28150*/  LDL.LU.64 R38, [R1+0x6a8] ;  /* 0x0006a80001267983 */ /* 0x000f220000300a00 */
[----:B------:R-:W-:-:S03]  /*28160*/  IMAD.WIDE R158, R252, 0x4, R238 ;  /* 0x00000004fc9e7825 */ /* 0x000fc600078e02ee */
[----:B------:R-:W4:Y:S04]  /*28170*/  LDL.LU.64 R238, [R1+0x6a0] ;  /* 0x0006a00001ee7983 */ /* 0x000f280000300a00 */
[----:B------:R-:W-:Y:S01]  /*28180*/  STL.64 [R1+0x1ad8], R34 ;  /* 0x001ad82201007387 */ /* 0x000fe20000100a00 */
[----:B------:R-:W-:-:S03]  /*28190*/  IMAD.WIDE R128, R252, 0x4, R230 ;  /* 0x00000004fc807825 */ /* 0x000fc600078e02e6 */
[----:B------:R-:W-:Y:S04]  /*281a0*/  STL.64 [R1+0x1ac8], R190 ;  /* 0x001ac8be01007387 */ /* 0x000fe80000100a00 */
[----:B------:R-:W4:Y:S01]  /*281b0*/  LDL.LU.64 R230, [R1+0x698] ;  /* 0x0006980001e67983 */ /* 0x000f220000300a00 */
[----:B--2---:R-:W-:-:S03]  /*281c0*/  IMAD.WIDE R96, R252, 0x4, R248 ;  /* 0x00000004fc607825 */ /* 0x004fc600078e02f8 */
[----:B------:R-:W2:Y:S04]  /*281d0*/  LDL.LU.64 R248, [R1+0x690] ;  /* 0x0006900001f87983 */ /* 0x000ea80000300a00 */
[----:B------:R-:W-:Y:S01]  /*281e0*/  STL.64 [R1+0x1ac0], R158 ;  /* 0x001ac09e01007387 */ /* 0x000fe20000100a00 */
[----:B------:R-:W-:-:S04]  /*281f0*/  IMAD.WIDE R68, R252, 0x4, R22 ;  /* 0x00000004fc447825 */ /* 0x000fc800078e0216 */
[C---:B------:R-:W-:Y:S02]  /*28200*/  IMAD.WIDE R222, R252.reuse, 0x4, R236 ;  /* 0x00000004fcde7825 */ /* 0x040fe400078e02ec */
[----:B------:R-:W2:Y:S04]  /*28210*/  LDL.LU.64 R236, [R1+0x688] ;  /* 0x0006880001ec7983 */ /* 0x000ea80000300a00 */
[----:B------:R-:W-:Y:S04]  /*28220*/  STL.64 [R1+0x1ab8], R128 ;  /* 0x001ab88001007387 */ /* 0x000fe80000100a00 */
[----:B------:R-:W-:Y:S04]  /*28230*/  STL.64 [R1+0x1ab0], R96 ;  /* 0x001ab06001007387 */ /* 0x000fe80000100a00 */
[----:B------:R-:W2:Y:S01]  /*28240*/  LDL.LU.64 R20, [R1+0x680] ;  /* 0x0006800001147983 */ /* 0x000ea20000300a00 */
[----:B------:R-:W-:-:S03]  /*28250*/  IMAD.WIDE R4, R252, 0x4, R24 ;  /* 0x00000004fc047825 */ /* 0x000fc600078e0218 */
[----:B------:R-:W-:Y:S01]  /*28260*/  STL.64 [R1+0x1aa8], R68 ;  /* 0x001aa84401007387 */ /* 0x000fe20000100a00 */
[----:B------:R-:W-:-:S03]  /*28270*/  IMAD.WIDE R36, R252, 0x4, R36 ;  /* 0x00000004fc247825 */ /* 0x000fc600078e0224 */
[----:B------:R-:W2:Y:S01]  /*28280*/  LDL.LU.64 R22, [R1+0x678] ;  /* 0x0006780001167983 */ /* 0x000ea20000300a00 */
[----:B------:R-:W-:-:S03]  /*28290*/  IMAD.WIDE R188, R252, 0x4, R42 ;  /* 0x00000004fcbc7825 */ /* 0x000fc600078e022a */
[----:B------:R-:W2:Y:S04]  /*282a0*/  LDL.LU.64 R42, [R1+0x670] ;  /* 0x00067000012a7983 */ /* 0x000ea80000300a00 */
[----:B------:R-:W-:Y:S04]  /*282b0*/  STL.64 [R1+0x1aa0], R222 ;  /* 0x001aa0de01007387 */ /* 0x000fe80000100a00 */
[----:B------:R1:W-:Y:S04]  /*282c0*/  STL.64 [R1+0x1a90], R4 ;  /* 0x001a900401007387 */ /* 0x0003e80000100a00 */
[----:B------:R-:W2:Y:S01]  /*282d0*/  LDL.LU.64 R24, [R1+0x668] ;  /* 0x0006680001187983 */ /* 0x000ea20000300a00 */
[----:B---3--:R-:W-:-:S03]  /*282e0*/  IMAD.WIDE R156, R252, 0x4, R234 ;  /* 0x00000004fc9c7825 */ /* 0x008fc600078e02ea */
[----:B------:R-:W3:Y:S04]  /*282f0*/  LDL.LU.64 R234, [R1+0x660] ;  /* 0x0006600001ea7983 */ /* 0x000ee80000300a00 */
[----:B------:R-:W-:Y:S01]  /*28300*/  STL.64 [R1+0x1a98], R36 ;  /* 0x001a982401007387 */ /* 0x000fe20000100a00 */
[----:B------:R-:W-:-:S03]  /*28310*/  IMAD.WIDE R126, R252, 0x4, R40 ;  /* 0x00000004fc7e7825 */ /* 0x000fc600078e0228 */
[----:B------:R-:W-:Y:S04]  /*28320*/  STL.64 [R1+0x1a88], R188 ;  /* 0x001a88bc01007387 */ /* 0x000fe80000100a00 */
[----:B------:R-:W3:Y:S01]  /*28330*/  LDL.LU.64 R40, [R1+0x658] ;  /* 0x0006580001287983 */ /* 0x000ee20000300a00 */
[----:B----4-:R-:W-:-:S03]  /*28340*/  IMAD.WIDE R94, R252, 0x4, R232 ;  /* 0x00000004fc5e7825 */ /* 0x010fc600078e02e8 */
[----:B------:R-:W4:Y:S04]  /*28350*/  LDL.LU.64 R232, [R1+0x650] ;  /* 0x0006500001e87983 */ /* 0x000f280000300a00 */
[----:B------:R-:W-:Y:S01]  /*28360*/  STL.64 [R1+0x1a80], R156 ;  /* 0x001a809c01007387 */ /* 0x000fe20000100a00 */
[----:B------:R-:W-:-:S03]  /*28370*/  IMAD.WIDE R224, R252, 0x4, R238 ;  /* 0x00000004fce07825 */ /* 0x000fc600078e02ee */
[----:B------:R-:W4:Y:S04]  /*28380*/  LDL.LU.64 R238, [R1+0x648] ;  /* 0x0006480001ee7983 */ /* 0x000f280000300a00 */
[----:B------:R-:W-:Y:S04]  /*28390*/  STL.64 [R1+0x1a78], R126 ;  /* 0x001a787e01007387 */ /* 0x000fe80000100a00 */
[----:B------:R-:W-:Y:S01]  /*283a0*/  STL.64 [R1+0x1a70], R94 ;  /* 0x001a705e01007387 */ /* 0x000fe20000100a00 */
[----:B--2---:R-:W-:-:S03]  /*283b0*/  IMAD.WIDE R214, R252, 0x4, R248 ;  /* 0x00000004fcd67825 */ /* 0x004fc600078e02f8 */
[----:B------:R-:W2:Y:S01]  /*283c0*/  LDL.LU.64 R248, [R1+0x640] ;  /* 0x0006400001f87983 */ /* 0x000ea20000300a00 */
[----:B------:R-:W-:-:S04]  /*283d0*/  IMAD.WIDE R66, R252, 0x4, R38 ;  /* 0x00000004fc427825 */ /* 0x000fc800078e0226 */
[C---:B------:R-:W-:Y:S01]  /*283e0*/  IMAD.WIDE R38, R252.reuse, 0x4, R230 ;  /* 0x00000004fc267825 */ /* 0x040fe200078e02e6 */
[----:B------:R-:W-:Y:S04]  /*283f0*/  STL.64 [R1+0x1a68], R66 ;  /* 0x001a684201007387 */ /* 0x000fe80000100a00 */
[----:B------:R-:W2:Y:S01]  /*28400*/  LDL.LU.64 R230, [R1+0x638] ;  /* 0x0006380001e67983 */ /* 0x000ea20000300a00 */
[----:B------:R-:W-:-:S03]  /*28410*/  IMAD.WIDE R186, R252, 0x4, R236 ;  /* 0x00000004fcba7825 */ /* 0x000fc600078e02ec */
[----:B------:R-:W2:Y:S04]  /*28420*/  LDL.LU.64 R236, [R1+0x630] ;  /* 0x0006300001ec7983 */ /* 0x000ea80000300a00 */
[----:B------:R-:W-:Y:S04]  /*28430*/  STL.64 [R1+0x1a60], R224 ;  /* 0x001a60e001007387 */ /* 0x000fe80000100a00 */
[----:B------:R1:W-:Y:S01]  /*28440*/  STL.64 [R1+0x1a50], R214 ;  /* 0x001a50d601007387 */ /* 0x0003e20000100a00 */
[----:B------:R-:W-:-:S03]  /*28450*/  IMAD.WIDE R154, R252, 0x4, R20 ;  /* 0x00000004fc9a7825 */ /* 0x000fc600078e0214 */
[----:B------:R-:W2:Y:S04]  /*28460*/  LDL.LU.64 R18, [R1+0x628] ;  /* 0x0006280001127983 */ /* 0x000ea80000300a00 */
[----:B------:R-:W2:Y:S01]  /*28470*/  LDL.LU.64 R20, [R1+0x620] ;  /* 0x0006200001147983 */ /* 0x000ea20000300a00 */
[----:B------:R-:W-:-:S03]  /*28480*/  IMAD.WIDE R124, R252, 0x4, R22 ;  /* 0x00000004fc7c7825 */ /* 0x000fc600078e0216 */
[----:B------:R-:W-:Y:S04]  /*28490*/  STL.64 [R1+0x1a58], R38 ;  /* 0x001a582601007387 */ /* 0x000fe80000100a00 */
[----:B------:R-:W-:Y:S01]  /*284a0*/  STL.64 [R1+0x1a48], R186 ;  /* 0x001a48ba01007387 */ /* 0x000fe20000100a00 */
[----:B------:R-:W-:-:S03]  /*284b0*/  IMAD.WIDE R92, R252, 0x4, R42 ;  /* 0x00000004fc5c7825 */ /* 0x000fc600078e022a */
[----:B------:R-:W2:Y:S04]  /*284c0*/  LDL.LU.64 R42, [R1+0x618] ;  /* 0x00061800012a7983 */ /* 0x000ea80000300a00 */
[----:B------:R-:W-:Y:S04]  /*284d0*/  STL.64 [R1+0x1a40], R154 ;  /* 0x001a409a01007387 */ /* 0x000fe80000100a00 */
[----:B------:R-:W2:Y:S01]  /*284e0*/  LDL.LU.64 R22, [R1+0x610] ;  /* 0x0006100001167983 */ /* 0x000ea20000300a00 */
[----:B------:R-:W-:-:S04]  /*284f0*/  IMAD.WIDE R64, R252, 0x4, R24 ;  /* 0x00000004fc407825 */ /* 0x000fc800078e0218 */
[C---:B---3--:R-:W-:Y:S02]  /*28500*/  IMAD.WIDE R226, R252.reuse, 0x4, R234 ;  /* 0x00000004fce27825 */ /* 0x048fe400078e02ea */
[----:B------:R-:W3:Y:S04]  /*28510*/  LDL.LU.64 R234, [R1+0x608] ;  /* 0x0006080001ea7983 */ /* 0x000ee80000300a00 */
[----:B------:R-:W-:Y:S04]  /*28520*/  STL.64 [R1+0x1a38], R124 ;  /* 0x001a387c01007387 */ /* 0x000fe80000100a00 */
[----:B------:R-:W-:Y:S04]  /*28530*/  STL.64 [R1+0x1a30], R92 ;  /* 0x001a305c01007387 */ /* 0x000fe80000100a00 */
[----:B------:R-:W3:Y:S04]  /*28540*/  LDL.LU.64 R24, [R1+0x600] ;  /* 0x0006000001187983 */ /* 0x000ee80000300a00 */
[----:B------:R-:W-:Y:S01]  /*28550*/  STL.64 [R1+0x1a28], R64 ;  /* 0x001a284001007387 */ /* 0x000fe20000100a00 */
[----:B----4-:R-:W-:-:S03]  /*28560*/  IMAD.WIDE R6, R252, 0x4, R232 ;  /* 0x00000004fc067825 */ /* 0x010fc600078e02e8 */
[----:B------:R-:W4:Y:S01]  /*28570*/  LDL.LU.64 R232, [R1+0x5f8] ;  /* 0x0005f80001e87983 */ /* 0x000f220000300a00 */
[----:B------:R-:W-:-:S03]  /*28580*/  IMAD.WIDE R184, R252, 0x4, R238 ;  /* 0x00000004fcb87825 */ /* 0x000fc600078e02ee */
[----:B------:R-:W4:Y:S04]  /*28590*/  LDL.LU.64 R238, [R1+0x5f0] ;  /* 0x0005f00001ee7983 */ /* 0x000f280000300a00 */
[----:B------:R-:W-:Y:S04]  /*285a0*/  STL.64 [R1+0x1a20], R226 ;  /* 0x001a20e201007387 */ /* 0x000fe80000100a00 */
[----:B------:R1:W-:Y:S04]  /*285b0*/  STL.64 [R1+0x1a10], R6 ;  /* 0x001a100601007387 */ /* 0x0003e80000100a00 */
[----:B------:R-:W4:Y:S01]  /*285c0*/  LDL.LU.64 R14, [R1+0x5e8] ;  /* 0x0005e800010e7983 */ /* 0x000f220000300a00 */
[----:B--2---:R-:W-:-:S03]  /*285d0*/  IMAD.WIDE R152, R252, 0x4, R248 ;  /* 0x00000004fc987825 */ /* 0x004fc600078e02f8 */
[----:B------:R-:W2:Y:S01]  /*285e0*/  LDL.LU.64 R248, [R1+0x5e0] ;  /* 0x0005e00001f87983 */ /* 0x000ea20000300a00 */
[----:B------:R-:W-:-:S05]  /*285f0*/  IMAD.WIDE R40, R252, 0x4, R40 ;  /* 0x00000004fc287825 */ /* 0x000fca00078e0228 */
[----:B------:R-:W-:Y:S01]  /*28600*/  STL.64 [R1+0x1a18], R40 ;  /* 0x001a182801007387 */ /* 0x000fe20000100a00 */
[----:B------:R-:W-:-:S03]  /*28610*/  IMAD.WIDE R122, R252, 0x4, R230 ;  /* 0x00000004fc7a7825 */ /* 0x000fc600078e02e6 */
[----:B------:R-:W-:Y:S04]  /*28620*/  STL.64 [R1+0x1a08], R184 ;  /* 0x001a08b801007387 */ /* 0x000fe80000100a00 */
[----:B------:R-:W2:Y:S01]  /*28630*/  LDL.LU.64 R230, [R1+0x5d8] ;  /* 0x0005d80001e67983 */ /* 0x000ea20000300a00 */
[----:B------:R-:W-:-:S03]  /*28640*/  IMAD.WIDE R90, R252, 0x4, R236 ;  /* 0x00000004fc5a7825 */ /* 0x000fc600078e02ec */
[----:B------:R-:W2:Y:S04]  /*28650*/  LDL.LU.64 R236, [R1+0x5d0] ;  /* 0x0005d00001ec7983 */ /* 0x000ea80000300a00 */
[----:B------:R-:W-:Y:S04]  /*28660*/  STL.64 [R1+0x1a00], R152 ;  /* 0x001a009801007387 */ /* 0x000fe80000100a00 */
[----:B------:R-:W2:Y:S01]  /*28670*/  LDL.LU.64 R16, [R1+0x5c8] ;  /* 0x0005c80001107983 */ /* 0x000ea20000300a00 */
[----:B------:R-:W-:-:S03]  /*28680*/  IMAD.WIDE R62, R252, 0x4, R18 ;  /* 0x00000004fc3e7825 */ /* 0x000fc600078e0212 */
[----:B------:R-:W-:Y:S01]  /*28690*/  STL.64 [R1+0x19f8], R122 ;  /* 0x0019f87a01007387 */ /* 0x000fe20000100a00 */
[----:B------:R-:W-:-:S03]  /*286a0*/  IMAD.WIDE R228, R252, 0x4, R20 ;  /* 0x00000004fce47825 */ /* 0x000fc600078e0214 */
[----:B------:R-:W2:Y:S04]  /*286b0*/  LDL.LU.64 R18, [R1+0x5c0] ;  /* 0x0005c00001127983 */ /* 0x000ea80000300a00 */
[----:B------:R-:W-:Y:S04]  /*286c0*/  STL.64 [R1+0x19f0], R90 ;  /* 0x0019f05a01007387 */ /* 0x000fe80000100a00 */
[----:B------:R-:W-:Y:S01]  /*286d0*/  STL.64 [R1+0x19e8], R62 ;  /* 0x0019e83e01007387 */ /* 0x000fe20000100a00 */
[----:B------:R-:W-:-:S04]  /*286e0*/  IMAD.WIDE R42, R252, 0x4, R42 ;  /* 0x00000004fc2a7825 */ /* 0x000fc800078e022a */
[C---:B------:R-:W-:Y:S02]  /*286f0*/  IMAD.WIDE R212, R252.reuse, 0x4, R22 ;  /* 0x00000004fcd47825 */ /* 0x040fe400078e0216 */
[----:B------:R-:W2:Y:S02]  /*28700*/  LDL.LU.64 R22, [R1+0x5b8] ;  /* 0x0005b80001167983 */ /* 0x000ea40000300a00 */
[C---:B---3--:R-:W-:Y:S02]  /*28710*/  IMAD.WIDE R182, R252.reuse, 0x4, R234 ;  /* 0x00000004fcb67825 */ /* 0x048fe400078e02ea */
[----:B------:R-:W3:Y:S04]  /*28720*/  LDL.LU.64 R234, [R1+0x5b0] ;  /* 0x0005b00001ea7983 */ /* 0x000ee80000300a00 */
[----:B------:R-:W-:Y:S04]  /*28730*/  STL.64 [R1+0x19e0], R228 ;  /* 0x0019e0e401007387 */ /* 0x000fe80000100a00 */
[----:B------:R1:W-:Y:S01]  /*28740*/  STL.64 [R1+0x19d0], R212 ;  /* 0x0019d0d401007387 */ /* 0x0003e20000100a00 */
[----:B------:R-:W-:-:S03]  /*28750*/  IMAD.WIDE R150, R252, 0x4, R24 ;  /* 0x00000004fc967825 */ /* 0x000fc600078e0218 */
[----:B------:R-:W3:Y:S04]  /*28760*/  LDL.LU.64 R20, [R1+0x5a8] ;  /* 0x0005a80001147983 */ /* 0x000ee80000300a00 */
[----:B------:R-:W3:Y:S04]  /*28770*/  LDL.LU.64 R24, [R1+0x5a0] ;  /* 0x0005a00001187983 */ /* 0x000ee80000300a00 */
[----:B------:R-:W-:Y:S04]  /*28780*/  STL.64 [R1+0x19d8], R42 ;  /* 0x0019d82a01007387 */ /* 0x000fe80000100a00 */
[----:B------:R-:W-:Y:S01]  /*28790*/  STL.64 [R1+0x19c8], R182 ;  /* 0x0019c8b601007387 */ /* 0x000fe20000100a00 */
[----:B----4-:R-:W-:-:S03]  /*287a0*/  IMAD.WIDE R120, R252, 0x4, R232 ;  /* 0x00000004fc787825 */ /* 0x010fc600078e02e8 */
[----:B------:R-:W4:Y:S01]  /*287b0*/  LDL.LU.64 R232, [R1+0x598] ;  /* 0x0005980001e87983 */ /* 0x000f220000300a00 */
[----:B------:R-:W-:-:S03]  /*287c0*/  IMAD.WIDE R88, R252, 0x4, R238 ;  /* 0x00000004fc587825 */ /* 0x000fc600078e02ee */
        /* <DEDUP_REMOVED lines=9> */
[----:B------:R-:W4:Y:S04]  /*28860*/  LDL.LU.64 R236, [R1+0x580] ;  /* 0x0005800001ec7983 */ /* 0x000f280000300a00 */
[----:B------:R-:W-:Y:S01]  /*28870*/  STL.64 [R1+0x19a8], R60 ;  /* 0x0019a83c01007387 */ /* 0x000fe20000100a00 */
[----:B------:R-:W-:-:S03]  /*28880*/  IMAD.WIDE R180, R252, 0x4, R16 ;  /* 0x00000004fcb47825 */ /* 0x000fc600078e0210 */
[----:B------:R-:W-:Y:S04]  /*28890*/  STL.64 [R1+0x19a0], R12 ;  /* 0x0019a00c01007387 */ /* 0x000fe80000100a00 */
[----:B------:R1:W-:Y:S01]  /*288a0*/  STL.64 [R1+0x1990], R210 ;  /* 0x001990d201007387 */ /* 0x0003e20000100a00 */
[----:B------:R-:W-:-:S03]  /*288b0*/  IMAD.WIDE R148, R252, 0x4, R18 ;  /* 0x00000004fc947825 */ /* 0x000fc600078e0212 */
[----:B------:R-:W4:Y:S04]  /*288c0*/  LDL.LU.64 R50, [R1+0x578] ;  /* 0x0005780001327983 */ /* 0x000f280000300a00 */
[----:B------:R-:W4:Y:S04]  /*288d0*/  LDL.LU.64 R48, [R1+0x570] ;  /* 0x0005700001307983 */ /* 0x000f280000300a00 */
[----:B------:R-:W-:Y:S04]  /*288e0*/  STL.64 [R1+0x1998], R230 ;  /* 0x001998e601007387 */ /* 0x000fe80000100a00 */
[----:B------:R-:W-:Y:S04]  /*288f0*/  STL.64 [R1+0x1988], R180 ;  /* 0x001988b401007387 */ /* 0x000fe80000100a00 */
[----:B------:R-:W4:Y:S01]  /*28900*/  LDL.LU.64 R16, [R1+0x568] ;  /* 0x0005680001107983 */ /* 0x000f220000300a00 */
[----:B------:R-:W-:-:S03]  /*28910*/  IMAD.WIDE R118, R252, 0x4, R22 ;  /* 0x00000004fc767825 */ /* 0x000fc600078e0216 */
[----:B------:R-:W4:Y:S01]  /*28920*/  LDL.LU.64 R22, [R1+0x560] ;  /* 0x0005600001167983 */ /* 0x000f220000300a00 */
[----:B---3--:R-:W-:-:S03]  /*28930*/  IMAD.WIDE R86, R252, 0x4, R234 ;  /* 0x00000004fc567825 */ /* 0x008fc600078e02ea */
[----:B------:R-:W3:Y:S04]  /*28940*/  LDL.LU.64 R234, [R1+0x558] ;  /* 0x0005580001ea7983 */ /* 0x000ee80000300a00 */
[----:B------:R-:W-:Y:S01]  /*28950*/  STL.64 [R1+0x1980], R148 ;  /* 0x0019809401007387 */ /* 0x000fe20000100a00 */
[----:B------:R-:W-:-:S03]  /*28960*/  IMAD.WIDE R58, R252, 0x4, R20 ;  /* 0x00000004fc3a7825 */ /* 0x000fc600078e0214 */
[----:B------:R-:W3:Y:S01]  /*28970*/  LDL.LU.64 R20, [R1+0x550] ;  /* 0x0005500001147983 */ /* 0x000ee20000300a00 */
[----:B------:R-:W-:-:S03]  /*28980*/  IMAD.WIDE R14, R252, 0x4, R24 ;  /* 0x00000004fc0e7825 */ /* 0x000fc600078e0218 */
[----:B------:R-:W3:Y:S04]  /*28990*/  LDL.LU.64 R24, [R1+0x548] ;  /* 0x0005480001187983 */ /* 0x000ee80000300a00 */
[----:B------:R-:W-:Y:S04]  /*289a0*/  STL.64 [R1+0x1978], R118 ;  /* 0x0019787601007387 */ /* 0x000fe80000100a00 */
[----:B------:R-:W-:Y:S04]  /*289b0*/  STL.64 [R1+0x1970], R86 ;  /* 0x0019705601007387 */ /* 0x000fe80000100a00 */
[----:B------:R-:W3:Y:S04]  /*289c0*/  LDL.LU.64 R54, [R1+0x540] ;  /* 0x0005400001367983 */ /* 0x000ee80000300a00 */
[----:B------:R-:W-:Y:S01]  /*289d0*/  STL.64 [R1+0x1968], R58 ;  /* 0x0019683a01007387 */ /* 0x000fe20000100a00 */
[----:B--2---:R-:W-:-:S03]  /*289e0*/  IMAD.WIDE R178, R252, 0x4, R248 ;  /* 0x00000004fcb27825 */ /* 0x004fc600078e02f8 */
[----:B------:R-:W2:Y:S01]  /*289f0*/  LDL.LU.64 R248, [R1+0x538] ;  /* 0x0005380001f87983 */ /* 0x000ea20000300a00 */
[----:B----4-:R-:W-:-:S03]  /*28a00*/  IMAD.WIDE R208, R252, 0x4, R238 ;  /* 0x00000004fcd07825 */ /* 0x010fc600078e02ee */
[----:B------:R-:W4:Y:S01]  /*28a10*/  LDL.LU.64 R52, [R1+0x530] ;  /* 0x0005300001347983 */ /* 0x000f220000300a00 */
[----:B------:R-:W-:-:S03]  /*28a20*/  IMAD.WIDE R232, R252, 0x4, R232 ;  /* 0x00000004fce87825 */ /* 0x000fc600078e02e8 */
[----:B------:R-:W4:Y:S04]  /*28a30*/  LDL.LU.64 R238, [R1+0x528] ;  /* 0x0005280001ee7983 */ /* 0x000f280000300a00 */
[----:B------:R-:W-:Y:S04]  /*28a40*/  STL.64 [R1+0x1960], R14 ;  /* 0x0019600e01007387 */ /* 0x000fe80000100a00 */
[----:B------:R1:W-:Y:S04]  /*28a50*/  STL.64 [R1+0x1950], R208 ;  /* 0x001950d001007387 */ /* 0x0003e80000100a00 */
[----:B------:R-:W4:Y:S01]  /*28a60*/  LDL.LU.64 R18, [R1+0x520] ;  /* 0x0005200001127983 */ /* 0x000f220000300a00 */
[----:B------:R-:W-:-:S03]  /*28a70*/  IMAD.WIDE R146, R252, 0x4, R236 ;  /* 0x00000004fc927825 */ /* 0x000fc600078e02ec */
[----:B------:R-:W4:Y:S04]  /*28a80*/  LDL.LU.64 R236, [R1+0x518] ;  /* 0x0005180001ec7983 */ /* 0x000f280000300a00 */
[----:B------:R-:W-:Y:S04]  /*28a90*/  STL.64 [R1+0x1958], R232 ;  /* 0x001958e801007387 */ /* 0x000fe80000100a00 */
[----:B------:R-:W-:Y:S01]  /*28aa0*/  STL.64 [R1+0x1948], R178 ;  /* 0x001948b201007387 */ /* 0x000fe20000100a00 */
[----:B------:R-:W-:-:S03]  /*28ab0*/  IMAD.WIDE R116, R252, 0x4, R50 ;  /* 0x00000004fc747825 */ /* 0x000fc600078e0232 */
[----:B------:R-:W4:Y:S01]  /*28ac0*/  LDL.LU.64 R50, [R1+0x510] ;  /* 0x0005100001327983 */ /* 0x000f220000300a00 */
[----:B------:R-:W-:-:S03]  /*28ad0*/  IMAD.WIDE R242, R252, 0x4, R48 ;  /* 0x00000004fcf27825 */ /* 0x000fc600078e0230 */
[----:B------:R-:W4:Y:S04]  /*28ae0*/  LDL.LU.64 R48, [R1+0x508] ;  /* 0x0005080001307983 */ /* 0x000f280000300a00 */
[----:B------:R-:W-:Y:S04]  /*28af0*/  STL.64 [R1+0x1940], R146 ;  /* 0x0019409201007387 */ /* 0x000fe80000100a00 */
[----:B------:R-:W-:Y:S01]  /*28b00*/  STL.64 [R1+0x1938], R116 ;  /* 0x0019387401007387 */ /* 0x000fe20000100a00 */
[----:B------:R-:W-:-:S04]  /*28b10*/  IMAD.WIDE R56, R252, 0x4, R16 ;  /* 0x00000004fc387825 */ /* 0x000fc800078e0210 */
[C---:B------:R-:W-:Y:S02]  /*28b20*/  IMAD.WIDE R16, R252.reuse, 0x4, R22 ;  /* 0x00000004fc107825 */ /* 0x040fe400078e0216 */
[----:B------:R-:W4:Y:S04]  /*28b30*/  LDL.LU.64 R22, [R1+0x500] ;  /* 0x0005000001167983 */ /* 0x000f280000300a00 */
[----:B------:R-:W-:Y:S04]  /*28b40*/  STL.64 [R1+0x1930], R242 ;  /* 0x001930f201007387 */ /* 0x000fe80000100a00 */
[----:B------:R-:W-:Y:S01]  /*28b50*/  STL.64 [R1+0x1928], R56 ;  /* 0x0019283801007387 */ /* 0x000fe20000100a00 */
[----:B---3--:R-:W-:-:S04]  /*28b60*/  IMAD.WIDE R234, R252, 0x4, R234 ;  /* 0x00000004fcea7825 */ /* 0x008fc800078e02ea */
[C---:B------:R-:W-:Y:S02]  /*28b70*/  IMAD.WIDE R206, R252.reuse, 0x4, R20 ;  /* 0x00000004fcce7825 */ /* 0x040fe400078e0214 */
[----:B------:R-:W3:Y:S02]  /*28b80*/  LDL.LU.64 R20, [R1+0x4f8] ;  /* 0x0004f80001147983 */ /* 0x000ee40000300a00 */
[C---:B------:R-:W-:Y:S02]  /*28b90*/  IMAD.WIDE R176, R252.reuse, 0x4, R24 ;  /* 0x00000004fcb07825 */ /* 0x040fe400078e0218 */
[----:B------:R-:W3:Y:S04]  /*28ba0*/  LDL.LU.64 R24, [R1+0x4f0] ;  /* 0x0004f00001187983 */ /* 0x000ee80000300a00 */
[----:B------:R-:W-:Y:S04]  /*28bb0*/  STL.64 [R1+0x1920], R16 ;  /* 0x0019201001007387 */ /* 0x000fe80000100a00 */
[----:B------:R1:W-:Y:S04]  /*28bc0*/  STL.64 [R1+0x1910], R206 ;  /* 0x001910ce01007387 */ /* 0x0003e80000100a00 */
[----:B------:R-:W-:Y:S04]  /*28bd0*/  STL.64 [R1+0x1918], R234 ;  /* 0x001918ea01007387 */ /* 0x000fe80000100a00 */
[----:B------:R-:W-:Y:S01]  /*28be0*/  STL.64 [R1+0x1908], R176 ;  /* 0x001908b001007387 */ /* 0x000fe20000100a00 */
[----:B--2---:R-:W-:-:S03]  /*28bf0*/  IMAD.WIDE R114, R252, 0x4, R248 ;  /* 0x00000004fc727825 */ /* 0x004fc600078e02f8 */
[----:B------:R-:W2:Y:S01]  /*28c00*/  LDL.LU.64 R248, [R1+0x4e0] ;  /* 0x0004e00001f87983 */ /* 0x000ea20000300a00 */
[----:B------:R-:W-:-:S04]  /*28c10*/  IMAD.WIDE R144, R252, 0x4, R54 ;  /* 0x00000004fc907825 */ /* 0x000fc800078e0236 */
[C---:B----4-:R-:W-:Y:S01]  /*28c20*/  IMAD.WIDE R84, R252.reuse, 0x4, R52 ;  /* 0x00000004fc547825 */ /* 0x050fe200078e0234 */
[----:B------:R-:W-:Y:S03]  /*28c30*/  STL.64 [R1+0x1900], R144 ;  /* 0x0019009001007387 */ /* 0x000fe60000100a00 */
[C---:B------:R-:W-:Y:S02]  /*28c40*/  IMAD.WIDE R54, R252.reuse, 0x4, R238 ;  /* 0x00000004fc367825 */ /* 0x040fe400078e02ee */
[----:B------:R-:W4:Y:S04]  /*28c50*/  LDL.LU.64 R238, [R1+0x4d8] ;  /* 0x0004d80001ee7983 */ /* 0x000f280000300a00 */
[----:B------:R-:W-:Y:S01]  /*28c60*/  STL.64 [R1+0x18f8], R114 ;  /* 0x0018f87201007387 */ /* 0x000fe20000100a00 */
[----:B------:R-:W-:-:S03]  /*28c70*/  IMAD.WIDE R18, R252, 0x4, R18 ;  /* 0x00000004fc127825 */ /* 0x000fc600078e0212 */
[----:B------:R-:W4:Y:S04]  /*28c80*/  LDL.LU.64 R202, [R1+0x4d0] ;  /* 0x0004d00001ca7983 */ /* 0x000f280000300a00 */
[----:B------:R-:W4:Y:S04]  /*28c90*/  LDL.LU.64 R172, [R1+0x4c8] ;  /* 0x0004c80001ac7983 */ /* 0x000f280000300a00 */
[----:B------:R-:W-:Y:S01]  /*28ca0*/  STL.64 [R1+0x18f0], R84 ;  /* 0x0018f05401007387 */ /* 0x000fe20000100a00 */
[----:B------:R-:W-:-:S03]  /*28cb0*/  IMAD.WIDE R236, R252, 0x4, R236 ;  /* 0x00000004fcec7825 */ /* 0x000fc600078e02ec */
[----:B------:R-:W-:Y:S04]  /*28cc0*/  STL.64 [R1+0x18e8], R54 ;  /* 0x0018e83601007387 */ /* 0x000fe80000100a00 */
[----:B------:R-:W4:Y:S01]  /*28cd0*/  LDL.LU.64 R140, [R1+0x4c0] ;  /* 0x0004c000018c7983 */ /* 0x000f220000300a00 */
[----:B------:R-:W-:-:S03]  /*28ce0*/  IMAD.WIDE R204, R252, 0x4, R50 ;  /* 0x00000004fccc7825 */ /* 0x000fc600078e0232 */
[----:B------:R-:W4:Y:S01]  /*28cf0*/  LDL.LU.64 R110, [R1+0x4b8] ;  /* 0x0004b800016e7983 */ /* 0x000f220000300a00 */
[----:B------:R-:W-:-:S03]  /*28d00*/  IMAD.WIDE R174, R252, 0x4, R48 ;  /* 0x00000004fcae7825 */ /* 0x000fc600078e0230 */
[----:B------:R-:W4:Y:S04]  /*28d10*/  LDL.LU.64 R80, [R1+0x4b0] ;  /* 0x0004b00001507983 */ /* 0x000f280000300a00 */
[----:B------:R-:W-:Y:S04]  /*28d20*/  STL.64 [R1+0x18e0], R18 ;  /* 0x0018e01201007387 */ /* 0x000fe80000100a00 */
[----:B------:R1:W-:Y:S04]  /*28d30*/  STL.64 [R1+0x18d0], R204 ;  /* 0x0018d0cc01007387 */ /* 0x0003e80000100a00 */
[----:B------:R-:W4:Y:S01]  /*28d40*/  LDL.LU.64 R50, [R1+0x4a8] ;  /* 0x0004a80001327983 */ /* 0x000f220000300a00 */
[----:B------:R-:W-:-:S04]  /*28d50*/  IMAD.WIDE R52, R252, 0x4, R246 ;  /* 0x00000004fc347825 */ /* 0x000fc800078e02f6 */
[C---:B------:R-:W-:Y:S02]  /*28d60*/  IMAD.WIDE R142, R252.reuse, 0x4, R22 ;  /* 0x00000004fc8e7825 */ /* 0x040fe400078e0216 */
[----:B------:R-:W4:Y:S04]  /*28d70*/  LDL.LU.64 R22, [R1+0x4a0] ;  /* 0x0004a00001167983 */ /* 0x000f280000300a00 */
[----:B------:R-:W-:Y:S04]  /*28d80*/  STL.64 [R1+0x18d8], R236 ;  /* 0x0018d8ec01007387 */ /* 0x000fe80000100a00 */
[----:B------:R-:W-:Y:S04]  /*28d90*/  STL.64 [R1+0x18c8], R174 ;  /* 0x0018c8ae01007387 */ /* 0x000fe80000100a00 */
[----:B------:R-:W4:Y:S04]  /*28da0*/  LDL.LU.64 R240, [R1+0x490] ;  /* 0x0004900001f07983 */ /* 0x000f280000300a00 */
[----:B------:R-:W4:Y:S04]  /*28db0*/  LDL.LU.64 R170, [R1+0x488] ;  /* 0x0004880001aa7983 */ /* 0x000f280000300a00 */
[----:B------:R-:W-:Y:S04]  /*28dc0*/  STL.64 [R1+0x18c0], R142 ;  /* 0x0018c08e01007387 */ /* 0x000fe80000100a00 */
[----:B------:R-:W4:Y:S04]  /*28dd0*/  LDL.LU.64 R246, [R1+0x480] ;  /* 0x0004800001f67983 */ /* 0x000f280000300a00 */
[----:B------:R-:W4:Y:S01]  /*28de0*/  LDL.LU.64 R108, [R1+0x478] ;  /* 0x00047800016c7983 */ /* 0x000f220000300a00 */
[----:B---3--:R-:W-:-:S04]  /*28df0*/  IMAD.WIDE R112, R252, 0x4, R20 ;  /* 0x00000004fc707825 */ /* 0x008fc800078e0214 */
[----:B------:R-:W-:-:S04]  /*28e00*/  IMAD.WIDE R82, R252, 0x4, R24 ;  /* 0x00000004fc527825 */ /* 0x000fc800078e0218 */
[C---:B--2---:R-:W-:Y:S02]  /*28e10*/  IMAD.WIDE R20, R252.reuse, 0x4, R248 ;  /* 0x00000004fc147825 */ /* 0x044fe400078e02f8 */
[----:B------:R-:W2:Y:S04]  /*28e20*/  LDL.LU.64 R248, [R1+0x470] ;  /* 0x0004700001f87983 */ /* 0x000ea80000300a00 */
[----:B------:R-:W-:Y:S04]  /*28e30*/  STL.64 [R1+0x18b8], R112 ;  /* 0x0018b87001007387 */ /* 0x000fe80000100a00 */
[----:B------:R-:W3:Y:S04]  /*28e40*/  LDL.LU.64 R48, [R1+0x468] ;  /* 0x0004680001307983 */ /* 0x000ee80000300a00 */
[----:B------:R-:W3:Y:S04]  /*28e50*/  LDL.LU.64 R24, [R1+0x460] ;  /* 0x0004600001187983 */ /* 0x000ee80000300a00 */
[----:B------:R-:W-:Y:S04]  /*28e60*/  STL.64 [R1+0x18b0], R82 ;  /* 0x0018b05201007387 */ /* 0x000fe80000100a00 */
[----:B------:R-:W-:Y:S04]  /*28e70*/  STL.64 [R1+0x18a8], R52 ;  /* 0x0018a83401007387 */ /* 0x000fe80000100a00 */
[----:B------:R-:W3:Y:S01]  /*28e80*/  LDL.64 R106, [R1+0x1c10] ;  /* 0x001c1000016a7983 */ /* 0x000ee20000100a00 */
[----:B----4-:R-:W-:-:S04]  /*28e90*/  IMAD.WIDE R202, R252, 0x4, R202 ;  /* 0x00000004fcca7825 */ /* 0x010fc800078e02ca */
[C---:B------:R-:W-:Y:S01]  /*28ea0*/  IMAD.WIDE R238, R252.reuse, 0x4, R238 ;  /* 0x00000004fcee7825 */ /* 0x040fe200078e02ee */
[----:B------:R-:W-:Y:S03]  /*28eb0*/  STL.64 [R1+0x18a0], R20 ;  /* 0x0018a01401007387 */ /* 0x000fe60000100a00 */
[C---:B------:R-:W-:Y:S01]  /*28ec0*/  IMAD.WIDE R172, R252.reuse, 0x4, R172 ;  /* 0x00000004fcac7825 */ /* 0x040fe200078e02ac */
[----:B------:R4:W-:Y:S03]  /*28ed0*/  STL.64 [R1+0x1890], R202 ;  /* 0x001890ca01007387 */ /* 0x0009e60000100a00 */
[C---:B------:R-:W-:Y:S01]  /*28ee0*/  IMAD.WIDE R140, R252.reuse, 0x4, R140 ;  /* 0x00000004fc8c7825 */ /* 0x040fe200078e028c */
[----:B------:R-:W-:Y:S03]  /*28ef0*/  STL.64 [R1+0x1898], R238 ;  /* 0x001898ee01007387 */ /* 0x000fe60000100a00 */
[C---:B------:R-:W-:Y:S01]  /*28f00*/  IMAD.WIDE R110, R252.reuse, 0x4, R110 ;  /* 0x00000004fc6e7825 */ /* 0x040fe200078e026e */
[----:B------:R-:W-:Y:S03]  /*28f10*/  STL.64 [R1+0x1888], R172 ;  /* 0x001888ac01007387 */ /* 0x000fe60000100a00 */
[C---:B------:R-:W-:Y:S01]  /*28f20*/  IMAD.WIDE R80, R252.reuse, 0x4, R80 ;  /* 0x00000004fc507825 */ /* 0x040fe200078e0250 */
[----:B------:R-:W-:Y:S04]  /*28f30*/  STL.64 [R1+0x1880], R140 ;  /* 0x0018808c01007387 */ /* 0x000fe80000100a00 */
[----:B------:R-:W-:Y:S01]  /*28f40*/  STL.64 [R1+0x16c0], R110 ;  /* 0x0016c06e01007387 */ /* 0x000fe20000100a00 */
[----:B------:R-:W-:-:S03]  /*28f50*/  IMAD.WIDE R50, R252, 0x4, R50 ;  /* 0x00000004fc327825 */ /* 0x000fc600078e0232 */
[----:B------:R-:W-:Y:S04]  /*28f60*/  STL.64 [R1+0x16b8], R80 ;  /* 0x0016b85001007387 */ /* 0x000fe80000100a00 */
[----:B------:R-:W-:Y:S01]  /*28f70*/  STL.64 [R1+0x16b0], R50 ;  /* 0x0016b03201007387 */ /* 0x000fe20000100a00 */
[----:B------:R-:W-:-:S05]  /*28f80*/  IMAD.WIDE R22, R252, 0x4, R22 ;  /* 0x00000004fc167825 */ /* 0x000fca00078e0216 */
[----:B------:R-:W-:Y:S01]  /*28f90*/  STL.64 [R1+0x16a8], R22 ;  /* 0x0016a81601007387 */ /* 0x000fe20000100a00 */
[----:B------:R-:W-:-:S04]  /*28fa0*/  IMAD.WIDE R240, R252, 0x4, R240 ;  /* 0x00000004fcf07825 */ /* 0x000fc800078e02f0 */
[C---:B------:R-:W-:Y:S01]  /*28fb0*/  IMAD.WIDE R170, R252.reuse, 0x4, R170 ;  /* 0x00000004fcaa7825 */ /* 0x040fe200078e02aa */
[----:B------:R4:W-:Y:S04]  /*28fc0*/  STL.64 [R1+0x1698], R240 ;  /* 0x001698f001007387 */ /* 0x0009e80000100a00 */
[----:B------:R-:W-:Y:S01]  /*28fd0*/  STL.64 [R1+0x16a0], R10 ;  /* 0x0016a00a01007387 */ /* 0x000fe20000100a00 */
[----:B------:R-:W-:-:S03]  /*28fe0*/  IMAD.WIDE R246, R252, 0x4, R246 ;  /* 0x00000004fcf67825 */ /* 0x000fc600078e02f6 */
[----:B------:R4:W-:Y:S01]  /*28ff0*/  STL.64 [R1+0x1690], R170 ;  /* 0x001690aa01007387 */ /* 0x0009e20000100a00 */
[----:B------:R-:W-:-:S03]  /*29000*/  IMAD.WIDE R108, R252, 0x4, R108 ;  /* 0x00000004fc6c7825 */ /* 0x000fc600078e026c */
[----:B------:R4:W-:Y:S01]  /*29010*/  STL.64 [R1+0x1688], R246 ;  /* 0x001688f601007387 */ /* 0x0009e20000100a00 */
[----:B------:R-:W-:-:S03]  /*29020*/  IMAD.WIDE R8, R252, 0x4, R8 ;  /* 0x00000004fc087825 */ /* 0x000fc600078e0208 */
[----:B------:R4:W-:Y:S01]  /*29030*/  STL.64 [R1+0x1680], R108 ;  /* 0x0016806c01007387 */ /* 0x0009e20000100a00 */
[----:B--2---:R-:W-:-:S04]  /*29040*/  IMAD.WIDE R248, R252, 0x4, R248 ;  /* 0x00000004fcf87825 */ /* 0x004fc800078e02f8 */
[C---:B---3--:R-:W-:Y:S01]  /*29050*/  IMAD.WIDE R48, R252.reuse, 0x4, R48 ;  /* 0x00000004fc307825 */ /* 0x048fe200078e0230 */
[----:B------:R2:W-:Y:S03]  /*29060*/  STL.64 [R1+0x1678], R248 ;  /* 0x001678f801007387 */ /* 0x0005e60000100a00 */
[----:B------:R-:W-:Y:S01]  /*29070*/  IMAD.WIDE R24, R252, 0x4, R24 ;  /* 0x00000004fc187825 */ /* 0x000fe200078e0218 */
[----:B------:R3:W-:Y:S04]  /*29080*/  STL.64 [R1+0x1670], R48 ;  /* 0x0016703001007387 */ /* 0x0007e80000100a00 */
[----:B------:R-:W-:Y:S04]  /*29090*/  LDGSTS.E [R250+-0x60000], desc[UR8][R106.64], P3 ;  /* 0xa00000006afa7fae */ /* 0x000fe80009921848 */
[----:B------:R-:W-:Y:S04]  /*290a0*/  LDGSTS.E [R250+-0x5fc00], desc[UR8][R138.64], P3 ;  /* 0xa04000008afa7fae */ /* 0x000fe80009921848 */
[----:B------:R-:W-:Y:S04]  /*290b0*/  LDGSTS.E [R250+-0x5f800], desc[UR8][R168.64], P3 ;  /* 0xa0800000a8fa7fae */ /* 0x000fe80009921848 */
[----:B------:R-:W2:Y:S04]  /*290c0*/  LDL.LU.64 R106, [R1+0x20e0] ;  /* 0x0020e000016a7983 */ /* 0x000ea80000300a00 */
[----:B------:R3:W-:Y:S04]  /*290d0*/  STL.64 [R1+0x1668], R24 ;  /* 0x0016681801007387 */ /* 0x0007e80000100a00 */
[----:B-1----:R-:W3:Y:S04]  /*290e0*/  LDL.LU.64 R138, [R1+0x20d8] ;  /* 0x0020d800018a7983 */ /* 0x002ee80000300a00 */
[----:B------:R1:W-:Y:S04]  /*290f0*/  STL.64 [R1+0x1660], R8 ;  /* 0x0016600801007387 */ /* 0x0003e80000100a00 */
[----:B------:R-:W2:Y:S04]  /*29100*/  LDL.LU.64 R168, [R1+0x20d0] ;  /* 0x0020d00001a87983 */ /* 0x000ea80000300a00 */
[----:B------:R-:W-:Y:S04]  /*29110*/  LDGSTS.E [R250+-0x5f400], desc[UR8][R200.64], P3 ;  /* 0xa0c00000c8fa7fae */ /* 0x000fe80009921848 */
[----:B------:R-:W-:Y:S04]  /*29120*/  LDGSTS.E [R250+-0x5f000], desc[UR8][R244.64], P3 ;  /* 0xa1000000f4fa7fae */ /* 0x000fe80009921848 */
[----:B------:R-:W-:Y:S04]  /*29130*/  LDGSTS.E [R250+-0x5ec00], desc[UR8][R2.64], P3 ;  /* 0xa140000002fa7fae */ /* 0x000fe80009921848 */
[----:B------:R-:W3:Y:S04]  /*29140*/  LDL.LU.64 R200, [R1+0x20c8] ;  /* 0x0020c80001c87983 */ /* 0x000ee80000300a00 */
[----:B------:R-:W2:Y:S04]  /*29150*/  LDL.LU.64 R244, [R1+0x20c0] ;  /* 0x0020c00001f47983 */ /* 0x000ea80000300a00 */
[----:B------:R-:W2:Y:S04]  /*29160*/  LDL.LU.64 R2, [R1+0x20b8] ;  /* 0x0020b80001027983 */ /* 0x000ea80000300a00 */
[----:B------:R-:W-:Y:S04]  /*29170*/  LDGSTS.E [R250+-0x5e800], desc[UR8][R4.64], P3 ;  /* 0xa180000004fa7fae */ /* 0x000fe80009921848 */
[----:B------:R-:W-:Y:S04]  /*29180*/  LDGSTS.E [R250+-0x5e400], desc[UR8][R214.64], P3 ;  /* 0xa1c00000d6fa7fae */ /* 0x000fe80009921848 */
[----:B------:R-:W-:Y:S04]  /*29190*/  LDGSTS.E [R250+-0x5e000], desc[UR8][R6.64], P3 ;  /* 0xa200000006fa7fae */ /* 0x000fe80009921848 */
[----:B------:R-:W2:Y:S04]  /*291a0*/  LDL.LU.64 R4, [R1+0x20b0] ;  /* 0x0020b00001047983 */ /* 0x000ea80000300a00 */
        /* <DEDUP_REMOVED lines=13> */
[----:B----4-:R-:W4:Y:S04]  /*29280*/  LDL.LU.64 R202, [R1+0x2070] ;  /* 0x0020700001ca7983 */ /* 0x010f280000300a00 */
[----:B------:R-:W-:Y:S04]  /*29290*/  LDGSTS.E [R250+-0x5c400], desc[UR8][R240.64], P3 ;  /* 0xa3c00000f0fa7fae */ /* 0x000fe80009921848 */
[----:B------:R-:W3:Y:S04]  /*292a0*/  LDL.LU.64 R240, [R1+0x2068] ;  /* 0x0020680001f07983 */ /* 0x000ee80000300a00 */
[----:B---3--:R-:W-:Y:S04]  /*292b0*/  LDGSTS.E [R240+-0x5ff80], desc[UR8][R200.64], P3 ;  /* 0xa0080000c8f07fae */ /* 0x008fe80009921848 */
[----:B------:R-:W-:Y:S04]  /*292c0*/  LDGSTS.E [R240+-0x5fb80], desc[UR8][R198.64], P3 ;  /* 0xa0480000c6f07fae */ /* 0x000fe80009921848 */
[----:B------:R-:W-:Y:S04]  /*292d0*/  LDGSTS.E [R240+-0x5f780], desc[UR8][R196.64], P3 ;  /* 0xa0880000c4f07fae */ /* 0x000fe80009921848 */
[----:B------:R-:W3:Y:S04]  /*292e0*/  LDL.LU.64 R200, [R1+0x2060] ;  /* 0x0020600001c87983 */ /* 0x000ee80000300a00 */
[----:B------:R-:W3:Y:S04]  /*292f0*/  LDL.LU.64 R198, [R1+0x2058] ;  /* 0x0020580001c67983 */ /* 0x000ee80000300a00 */
[----:B------:R-:W3:Y:S04]  /*29300*/  LDL.LU.64 R196, [R1+0x2050] ;  /* 0x0020500001c47983 */ /* 0x000ee80000300a00 */
[----:B------:R-:W-:Y:S04]  /*29310*/  LDGSTS.E [R240+-0x5f380], desc[UR8][R194.64], P3 ;  /* 0xa0c80000c2f07fae */ /* 0x000fe80009921848 */
        /* <DEDUP_REMOVED lines=24> */
[----:B--2---:R-:W-:Y:S04]  /*294a0*/  LDGSTS.E [R245+-0x5ff00], desc[UR8][R168.64], P3 ;  /* 0xa0100000a8f57fae */ /* 0x004fe80009921848 */
[----:B------:R-:W-:Y:S04]  /*294b0*/  LDGSTS.E [R245+-0x5fb00], desc[UR8][R166.64], P3 ;  /* 0xa0500000a6f57fae */ /* 0x000fe80009921848 */
[----:B------:R-:W2:Y:S04]  /*294c0*/  LDL.LU.64 R170, [R1+0x1fe8] ;  /* 0x001fe80001aa7983 */ /* 0x000ea80000300a00 */
[----:B------:R-:W3:Y:S04]  /*294d0*/  LDL.LU.64 R168, [R1+0x1fe0] ;  /* 0x001fe00001a87983 */ /* 0x000ee80000300a00 */
        /* <DEDUP_REMOVED lines=11> */
[----:B------:R-:W3:Y:S04]  /*29590*/  LDL.LU.64 R156, [R1+0x1fb0] ;  /* 0x001fb000019c7983 */ /* 0x000ee80000300a00 */
        /* <DEDUP_REMOVED lines=15> */
[----:B------:R-:W2:Y:S04]  /*29690*/  LDL.LU.64 R140, [R1+0x1f70] ;  /* 0x001f7000018c7983 */ /* 0x000ea80000300a00 */
[----:B------:R-:W4:Y:S04]  /*296a0*/  LDL.LU.64 R246, [R1+0x1f68] ;  /* 0x001f680001f67983 */ /* 0x000f280000300a00 */
[----:B----4-:R-:W-:Y:S04]  /*296b0*/  LDGSTS.E [R246+-0x5fe80], desc[UR8][R138.64], P3 ;  /* 0xa01800008af67fae */ /* 0x010fe80009921848 */
[----:B------:R-:W-:Y:S04]  /*296c0*/  LDGSTS.E [R246+-0x5fa80], desc[UR8][R136.64], P3 ;  /* 0xa058000088f67fae */ /* 0x000fe80009921848 */
[----:B------:R-:W-:Y:S04]  /*296d0*/  LDGSTS.E [R246+-0x5f680], desc[UR8][R134.64], P3 ;  /* 0xa098000086f67fae */ /* 0x000fe80009921848 */
[----:B------:R-:W4:Y:S04]  /*296e0*/  LDL.LU.64 R138, [R1+0x1f60] ;  /* 0x001f6000018a7983 */ /* 0x000f280000300a00 */
[----:B------:R-:W2:Y:S04]  /*296f0*/  LDL.LU.64 R136, [R1+0x1f58] ;  /* 0x001f580001887983 */ /* 0x000ea80000300a00 */
[----:B------:R-:W4:Y:S04]  /*29700*/  LDL.LU.64 R134, [R1+0x1f50] ;  /* 0x001f500001867983 */ /* 0x000f280000300a00 */
[----:B------:R-:W-:Y:S04]  /*29710*/  LDGSTS.E [R246+-0x5f280], desc[UR8][R132.64], P3 ;  /* 0xa0d8000084f67fae */ /* 0x000fe80009921848 */
[----:B------:R-:W-:Y:S04]  /*29720*/  LDGSTS.E [R246+-0x5ee80], desc[UR8][R130.64], P3 ;  /* 0xa118000082f67fae */ /* 0x000fe80009921848 */
[----:B------:R-:W-:Y:S04]  /*29730*/  LDGSTS.E [R246+-0x5ea80], desc[UR8][R128.64], P3 ;  /* 0xa158000080f67fae */ /* 0x000fe80009921848 */
[----:B------:R-:W2:Y:S04]  /*29740*/  LDL.LU.64 R132, [R1+0x1f48] ;  /* 0x001f480001847983 */ /* 0x000ea80000300a00 */
[----:B------:R-:W4:Y:S04]  /*29750*/  LDL.LU.64 R130, [R1+0x1f40] ;  /* 0x001f400001827983 */ /* 0x000f280000300a00 */
[----:B------:R-:W2:Y:S04]  /*29760*/  LDL.LU.64 R128, [R1+0x1f38] ;  /* 0x001f380001807983 */ /* 0x000ea80000300a00 */
[----:B------:R-:W-:Y:S04]  /*29770*/  LDGSTS.E [R246+-0x5e680], desc[UR8][R126.64], P3 ;  /* 0xa19800007ef67fae */ /* 0x000fe80009921848 */
[----:B------:R-:W-:Y:S04]  /*29780*/  LDGSTS.E [R246+-0x5e280], desc[UR8][R124.64], P3 ;  /* 0xa1d800007cf67fae */ /* 0x000fe80009921848 */
[----:B------:R-:W-:Y:S04]  /*29790*/  LDGSTS.E [R246+-0x5de80], desc[UR8][R122.64], P3 ;  /* 0xa21800007af67fae */ /* 0x000fe80009921848 */
[----:B------:R-:W3:Y:S04]  /*297a0*/  LDL.LU.64 R126, [R1+0x1f30] ;  /* 0x001f3000017e7983 */ /* 0x000ee80000300a00 */
        /* <DEDUP_REMOVED lines=30> */
[----:B------:R-:W2:Y:S04]  /*29990*/  LDL.LU.64 R94, [R1+0x1eb0] ;  /* 0x001eb000015e7983 */ /* 0x000ea80000300a00 */
[----:B------:R-:W4:Y:S04]  /*299a0*/  LDL.LU.64 R92, [R1+0x1ea8] ;  /* 0x001ea800015c7983 */ /* 0x000f280000300a00 */
        /* <DEDUP_REMOVED lines=9> */
[----:B------:R-:W4:Y:S04]  /*29a40*/  LDL.LU.64 R242, [R1+0x1e88] ;  /* 0x001e880001f27983 */ /* 0x000f280000300a00 */
[----:B------:R-:W3:Y:S04]  /*29a50*/  LDL.LU.64 R84, [R1+0x1e80] ;  /* 0x001e800001547983 */ /* 0x000ee80000300a00 */
[----:B------:R-:W2:Y:S04]  /*29a60*/  LDL.LU.64 R82, [R1+0x1e78] ;  /* 0x001e780001527983 */ /* 0x000ea80000300a00 */
[----:B------:R-:W-:Y:S04]  /*29a70*/  LDGSTS.E [R247+-0x5c600], desc[UR8][R80.64], P3 ;  /* 0xa3a0000050f77fae */ /* 0x000fe80009921848 */
[----:B------:R-:W-:Y:S04]  /*29a80*/  LDGSTS.E [R247+-0x5c200], desc[UR8][R248.64], P3 ;  /* 0xa3e00000f8f77fae */ /* 0x000fe80009921848 */
[----:B------:R-:W3:Y:S04]  /*29a90*/  LDL.LU.64 R80, [R1+0x1e70] ;  /* 0x001e700001507983 */ /* 0x000ee80000300a00 */
[----:B------:R-:W4:Y:S04]  /*29aa0*/  LDL.LU.64 R248, [R1+0x1e68] ;  /* 0x001e680001f87983 */ /* 0x000f280000300a00 */
[----:B----4-:R-:W-:Y:S04]  /*29ab0*/  LDGSTS.E [R248+-0x5fd80], desc[UR8][R78.64], P3 ;  /* 0xa02800004ef87fae */ /* 0x010fe80009921848 */
[----:B------:R-:W-:Y:S04]  /*29ac0*/  LDGSTS.E [R248+-0x5f980], desc[UR8][R76.64], P3 ;  /* 0xa06800004cf87fae */ /* 0x000fe80009921848 */
[----:B------:R-:W-:Y:S04]  /*29ad0*/  LDGSTS.E [R248+-0x5f580], desc[UR8][R74.64], P3 ;  /* 0xa0a800004af87fae */ /* 0x000fe80009921848 */
[----:B------:R-:W4:Y:S04]  /*29ae0*/  LDL.LU.64 R78, [R1+0x1e60] ;  /* 0x001e6000014e7983 */ /* 0x000f280000300a00 */
[----:B------:R-:W2:Y:S04]  /*29af0*/  LDL.LU.64 R76, [R1+0x1e58] ;  /* 0x001e5800014c7983 */ /* 0x000ea80000300a00 */
[----:B------:R-:W3:Y:S04]  /*29b00*/  LDL.LU.64 R74, [R1+0x1e50] ;  /* 0x001e5000014a7983 */ /* 0x000ee80000300a00 */
[----:B------:R-:W-:Y:S04]  /*29b10*/  LDGSTS.E [R248+-0x5f180], desc[UR8][R72.64], P3 ;  /* 0xa0e8000048f87fae */ /* 0x000fe80009921848 */
        /* <DEDUP_REMOVED lines=44> */
[----:B------:R-:W2:Y:S04]  /*29de0*/  LDL.LU.64 R228, [R1+0x1da0] ;  /* 0x001da00001e47983 */ /* 0x000ea80000300a00 */
[----:B------:R-:W3:Y:S04]  /*29df0*/  LDL.LU.64 R12, [R1+0x1d98] ;  /* 0x001d9800010c7983 */ /* 0x000ee80000300a00 */
[----:B------:R-:W4:Y:S04]  /*29e00*/  LDL.LU.64 R14, [R1+0x1d90] ;  /* 0x001d9000010e7983 */ /* 0x000f280000300a00 */
[----:B------:R-:W-:Y:S04]  /*29e10*/  LDGSTS.E [R249+-0x5d100], desc[UR8][R16.64], P3 ;  /* 0xa2f0000010f97fae */ /* 0x000fe80009921848 */
[----:B------:R-:W-:Y:S04]  /*29e20*/  LDGSTS.E [R249+-0x5cd00], desc[UR8][R18.64], P3 ;  /* 0xa330000012f97fae */ /* 0x000fe80009921848 */
[----:B------:R-:W-:Y:S04]  /*29e30*/  LDGSTS.E [R249+-0x5c900], desc[UR8][R20.64], P3 ;  /* 0xa370000014f97fae */ /* 0x000fe80009921848 */
[----:B------:R-:W2:Y:S04]  /*29e40*/  LDL.LU.64 R16, [R1+0x1d88] ;  /* 0x001d880001107983 */ /* 0x000ea80000300a00 */
[----:B------:R-:W3:Y:S04]  /*29e50*/  LDL.LU.64 R18, [R1+0x1d80] ;  /* 0x001d800001127983 */ /* 0x000ee80000300a00 */
[----:B------:R-:W3:Y:S04]  /*29e60*/  LDL.LU.64 R20, [R1+0x1d78] ;  /* 0x001d780001147983 */ /* 0x000ee80000300a00 */
        /* <DEDUP_REMOVED lines=26> */
[----:B------:R3:W-:Y:S04]  /*2a010*/  LDGSTS.E [R0+-0x5cc80], desc[UR8][R236.64], P3 ;  /* 0xa3380000ec007fae */ /* 0x0007e80009921848 */
[----:B------:R-:W4:Y:S04]  /*2a020*/  LDL.LU.64 R232, [R1+0x1d10] ;  /* 0x001d100001e87983 */ /* 0x000f280000300a00 */
[----:B------:R-:W4:Y:S04]  /*2a030*/  LDL.LU.64 R234, [R1+0x1d08] ;  /* 0x001d080001ea7983 */ /* 0x000f280000300a00 */
[----:B------:R-:W3:Y:S04]  /*2a040*/  LDL.LU.64 R236, [R1+0x1d00] ;  /* 0x001d000001ec7983 */ /* 0x000ee80000300a00 */
[----:B------:R-:W-:Y:S04]  /*2a050*/  LDGSTS.E [R0+-0x5c880], desc[UR8][R238.64], P3 ;  /* 0xa3780000ee007fae */ /* 0x000fe80009921848 */
[----:B------:R-:W-:Y:S04]  /*2a060*/  LDGSTS.E [R0+-0x5c480], desc[UR8][R10.64], P3 ;  /* 0xa3b800000a007fae */ /* 0x000fe80009921848 */
[----:B------:R2:W-:Y:S04]  /*2a070*/  LDGSTS.E [R0+-0x5c080], desc[UR8][R8.64], P3 ;  /* 0xa3f8000008007fae */ /* 0x0005e80009921848 */
[----:B------:R-:W4:Y:S04]  /*2a080*/  LDL.LU.64 R238, [R1+0x1cf8] ;  /* 0x001cf80001ee7983 */ /* 0x000f280000300a00 */
[----:B------:R-:W4:Y:S04]  /*2a090*/  LDL.LU.64 R10, [R1+0x1cf0] ;  /* 0x001cf000010a7983 */ /* 0x000f280000300a00 */
[----:B-1----:R-:W4:Y:S04]  /*2a0a0*/  LDL.LU.64 R8, [R1+0x1ce8] ;  /* 0x001ce80001087983 */ /* 0x002f280000300a00 */
[----:B------:R-:W0:Y:S04]  /*2a0b0*/  LDGDEPBAR ;  /* 0x00000000000079af */ /* 0x000e280000000000 */
[----:B------:R1:W-:Y:S01]  /*2a0c0*/  STL.64 [R1+0x2098], R202 ;  /* 0x002098ca01007387 */ /* 0x0003e20000100a00 */
[----:B------:R-:W-:Y:S01]  /*2a0d0*/  BAR.SYNC.DEFER_BLOCKING 0x0 ;  /* 0x0000000000007b1d */ /* 0x000fe20000010000 */
[----:B------:R-:W-:Y:S01]  /*2a0e0*/  UISETP.GT.AND UP1, UPT, UR6, 0x1ff, UPT ;  /* 0x000001ff0600788c */ /* 0x000fe2000bf24270 */
[----:B---3--:R-:W-:-:S04]  /*2a0f0*/  IMAD.WIDE R236, R251, 0x4, R236 ;  /* 0x00000004fbec7825 */ /* 0x008fc800078e02ec */
[----:B--2---:R-:W-:Y:S01]  /*2a100*/  IMAD.WIDE R230, R251, 0x4, R230 ;  /* 0x00000004fbe67825 */ /* 0x004fe200078e02e6 */
[----:B------:R-:W-:Y:S01]  /*2a110*/  ULDC UR4, c[0x0][0x230] ;  /* 0x00008c0000047ab9 */ /* 0x000fe20000000800 */
[----:B-1----:R-:W2:Y:S04]  /*2a120*/  LDL.LU.64 R202, [R1+0x450] ;  /* 0x0004500001ca7983 */ /* 0x002ea80000300a00 */
[----:B------:R-:W-:Y:S04]  /*2a130*/  STL [R1+0x2090], R205 ;  /* 0x002090cd01007387 */ /* 0x000fe80000100800 */
[----:B------:R1:W-:Y:S04]  /*2a140*/  STL.64 [R1+0x2088], R206 ;  /* 0x002088ce01007387 */ /* 0x0003e80000100a00 */
[----:B-1----:R-:W3:Y:S04]  /*2a150*/  LDL.LU.64 R206, [R1+0x440] ;  /* 0x0004400001ce7983 */ /* 0x002ee80000300a00 */
[----:B------:R1:W-:Y:S04]  /*2a160*/  STL [R1+0x2080], R7 ;  /* 0x0020800701007387 */ /* 0x0003e80000100800 */
[----:B------:R4:W-:Y:S01]  /*2a170*/  STL.64 [R1+0x2078], R208 ;  /* 0x002078d001007387 */ /* 0x0009e20000100a00 */
[----:B------:R-:W4:Y:S01]  /*2a180*/  S2R R205, SR_TID.X ;  /* 0x0000000000cd7919 */ /* 0x000f220000002100 */
[----:B-1----:R-:W1:Y:S02]  /*2a190*/  LDC R7, c[0x0][0x230] ;  /* 0x00008c00ff077b82 */ /* 0x002e640000000800 */
[----:B----4-:R-:W4:Y:S04]  /*2a1a0*/  LDL.LU.64 R208, [R1+0x448] ;  /* 0x0004480001d07983 */ /* 0x010f280000300a00 */
[----:B------:R-:W-:Y:S04]  /*2a1b0*/  STL.64 [R1+0x2070], R210 ;  /* 0x002070d201007387 */ /* 0x000fe80000100a00 */
[----:B------:R-:W-:Y:S04]  /*2a1c0*/  STL [R1+0x2068], R252 ;  /* 0x002068fc01007387 */ /* 0x000fe80000100800 */
[----:B------:R-:W-:Y:S04]  /*2a1d0*/  STL.64 [R1+0x2060], R212 ;  /* 0x002060d401007387 */ /* 0x000fe80000100a00 */
[----:B------:R-:W-:Y:S01]  /*2a1e0*/  STL [R1+0x2058], R250 ;  /* 0x002058fa01007387 */ /* 0x000fe20000100800 */
[----:B-1----:R-:W-:-:S03]  /*2a1f0*/  IADD3 R7, R7, -0x180, RZ ;  /* 0xfffffe8007077810 */ /* 0x002fc60007ffe0ff */
[----:B------:R-:W-:Y:S01]  /*2a200*/  STL.64 [R1+0x2050], R214 ;  /* 0x002050d601007387 */ /* 0x000fe20000100a00 */
[----:B------:R-:W-:-:S03]  /*2a210*/  LOP3.LUT R205, R205, 0x7f, RZ, 0xc0, !PT ;  /* 0x0000007fcdcd7812 */ /* 0x000fc600078ec0ff */
[----:B------:R-:W-:Y:S01]  /*2a220*/  STL.64 [R1+0x2048], R4 ;  /* 0x0020480401007387 */ /* 0x000fe20000100a00 */
[----:B------:R-:W-:-:S03]  /*2a230*/  ISETP.GE.AND P0, PT, R205, R7, PT ;  /* 0x00000007cd00720c */ /* 0x000fc60003f06270 */
[----:B------:R1:W-:Y:S01]  /*2a240*/  STL [R1+0x2040], R0 ;  /* 0x0020400001007387 */ /* 0x0003e20000100800 */
[----:B------:R-:W1:Y:S03]  /*2a250*/  LDC R205, c[0x0][0x230] ;  /* 0x00008c00ffcd7b82 */ /* 0x000e660000000800 */
[----:B------:R1:W-:Y:S04]  /*2a260*/  STL.64 [R1+0x2038], R2 ;  /* 0x0020380201007387 */ /* 0x0003e80000100a00 */
[----:B------:R-:W-:Y:S01]  /*2a270*/  STL.64 [R1+0x2030], R244 ;  /* 0x002030f401007387 */ /* 0x000fe20000100a00 */
[----:B-1----:R-:W1:Y:S03]  /*2a280*/  LDC R0, c[0x0][0x230] ;  /* 0x00008c00ff007b82 */ /* 0x002e660000000800 */
[----:B------:R-:W-:Y:S04]  /*2a290*/  STL.64 [R1+0x1d30], R246 ;  /* 0x001d30f601007387 */ /* 0x000fe80000100a00 */
[----:B------:R-:W-:Y:S04]  /*2a2a0*/  STL.64 [R1+0x1d28], R248 ;  /* 0x001d28f801007387 */ /* 0x000fe80000100a00 */
[----:B------:R1:W-:Y:S04]  /*2a2b0*/  STL.64 [R1+0x1cf0], R10 ;  /* 0x001cf00a01007387 */ /* 0x0003e80000100a00 */
[----:B------:R3:W-:Y:S01]  /*2a2c0*/  STL.64 [R1+0x1ce8], R8 ;  /* 0x001ce80801007387 */ /* 0x0007e20000100a00 */
[----:B------:R-:W-:-:S02]  /*2a2d0*/  VIADD R3, R205, 0xfffffe7f ;  /* 0xfffffe7fcd037836 */ /* 0x000fc40000000000 */
[----:B------:R-:W4:Y:S01]  /*2a2e0*/  LDC R205, c[0x0][0x230] ;  /* 0x00008c00ffcd7b82 */ /* 0x000f220000000800 */
[----:B------:R-:W4:Y:S02]  /*2a2f0*/  LDL.LU.64 R212, [R1+0x438] ;  /* 0x0004380001d47983 */ /* 0x000f240000300a00 */
[----:B------:R-:W-:Y:S02]  /*2a300*/  ISETP.GE.U32.AND P1, PT, R3, 0x7ffffe00, PT ;  /* 0x7ffffe000300780c */ /* 0x000fe40003f26070 */
[----:B------:R-:W4:Y:S04]  /*2a310*/  LDL.LU.64 R210, [R1+0x430] ;  /* 0x0004300001d27983 */ /* 0x000f280000300a00 */
[----:B------:R-:W4:Y:S01]  /*2a320*/  LDL.LU.64 R4, [R1+0x428] ;  /* 0x0004280001047983 */ /* 0x000f220000300a00 */
[----:B------:R-:W-:Y:S01]  /*2a330*/  SEL R2, RZ, 0x4, P0 ;  /* 0x00000004ff027807 */ /* 0x000fe20000000000 */
[----:B-1----:R-:W-:-:S02]  /*2a340*/  VIADD R11, R243, 0x100000 ;  /* 0x00100000f30b7836 */ /* 0x002fc40000000000 */
[C---:B--2---:R-:W-:Y:S01]  /*2a350*/  IMAD.WIDE R202, R251.reuse, 0x4, R202 ;  /* 0x00000004fbca7825 */ /* 0x044fe200078e02ca */
[----:B------:R-:W2:Y:S03]  /*2a360*/  LDL.LU.64 R214, [R1+0x420] ;  /* 0x0004200001d67983 */ /* 0x000ea60000300a00 */
[C---:B---3--:R-:W-:Y:S01]  /*2a370*/  IMAD.WIDE R8, R251.reuse, 0x4, R206 ;  /* 0x00000004fb087825 */ /* 0x048fe200078e02ce */
[----:B------:R1:W-:Y:S03]  /*2a380*/  STL.64 [R1+0x8b0], R202 ;  /* 0x0008b0ca01007387 */ /* 0x0003e60000100a00 */
[----:B----4-:R-:W-:Y:S01]  /*2a390*/  IMAD.WIDE R244, R251, 0x4, R208 ;  /* 0x00000004fbf47825 */ /* 0x010fe200078e02d0 */
[----:B------:R-:W-:Y:S01]  /*2a3a0*/  @!PT LDS RZ, [RZ] ;  /* 0x00000000fffff984 */ /* 0x000fe20000000800 */
[----:B------:R-:W-:Y:S01]  /*2a3b0*/  @!PT LDS RZ, [RZ] ;  /* 0x00000000fffff984 */ /* 0x000fe20000000800 */
[----:B------:R-:W-:Y:S01]  /*2a3c0*/  @!PT LDS RZ, [RZ] ;  /* 0x00000000fffff984 */ /* 0x000fe20000000800 */
[----:B------:R-:W-:Y:S01]  /*2a3d0*/  LDGSTS.E [R11+-0x40000], desc[UR8][R202.64], !P1 ;  /* 0xc0000000ca0b7fae */ /* 0x000fe2000c921848 */
[----:B------:R-:W-:-:S02]  /*2a3e0*/  IADD3 R7, R205, -0x182, RZ ;  /* 0xfffffe7ecd077810 */ /* 0x000fc40007ffe0ff */
[C---:B------:R-:W-:Y:S01]  /*2a3f0*/  IADD3 R10, R243.reuse, 0x100000, RZ ;  /* 0x00100000f30a7810 */ /* 0x040fe20007ffe0ff */
[----:B------:R-:W-:Y:S01]  /*2a400*/  STL.64 [R1+0x8b8], R244 ;  /* 0x0008b8f401007387 */ /* 0x000fe20000100a00 */
[----:B------:R-:W-:Y:S01]  /*2a410*/  VIADD R3, R243, 0x100000 ;  /* 0x00100000f3037836 */ /* 0x000fe20000000000 */
[----:B------:R-:W-:Y:S02]  /*2a420*/  PLOP3.LUT P0, PT, PT, PT, UP1, 0x80, 0x0 ;  /* 0x000000000000781c */ /* 0x000fe40003f0f018 */
[----:B------:R-:W3:Y:S04]  /*2a430*/  LDL.LU.64 R206, [R1+0x418] ;  /* 0x0004180001ce7983 */ /* 0x000ee80000300a00 */
[----:B------:R4:W-:Y:S04]  /*2a440*/  STL.64 [R1+0x8c0], R8 ;  /* 0x0008c00801007387 */ /* 0x0009e80000100a00 */
[----:B-1----:R-:W3:Y:S04]  /*2a450*/  LDL.LU.64 R202, [R1+0x410] ;  /* 0x0004100001ca7983 */ /* 0x002ee80000300a00 */
[----:B------:R-:W3:Y:S04]  /*2a460*/  LDL.LU.64 R208, [R1+0x408] ;  /* 0x0004080001d07983 */ /* 0x000ee80000300a00 */
[----:B------:R-:W3:Y:S01]  /*2a470*/  LDL.LU.64 R246, [R1+0x400] ;  /* 0x0004000001f67983 */ /* 0x000ee20000300a00 */
[----:B------:R-:W-:Y:S01]  /*2a480*/  ISETP.GE.U32.AND P2, PT, R7, 0x7ffffdff, PT ;  /* 0x7ffffdff0700780c */ /* 0x000fe20003f46070 */
[----:B------:R-:W-:-:S02]  /*2a490*/  VIADD R205, R243, 0x100000 ;  /* 0x00100000f3cd7836 */ /* 0x000fc40000000000 */
[----:B------:R-:W-:Y:S04]  /*2a4a0*/  LDGSTS.E [R10+-0x3c000], desc[UR8][R244.64], !P1 ;  /* 0xc4000000f40a7fae */ /* 0x000fe8000c921848 */
[----:B------:R4:W-:Y:S01]  /*2a4b0*/  LDGSTS.E [R3+-0x38000], desc[UR8][R8.64], !P1 ;  /* 0xc800000008037fae */ /* 0x0009e2000c921848 */
[----:B------:R-:W-:Y:S02]  /*2a4c0*/  IADD3 R7, R0, -0x183, RZ ;  /* 0xfffffe7d00077810 */ /* 0x000fe40007ffe0ff */
[C---:B------:R-:W-:Y:S02]  /*2a4d0*/  IADD3 R0, R243.reuse, 0x100000, RZ ;  /* 0x00100000f3007810 */ /* 0x040fe40007ffe0ff */
[C---:B----4-:R-:W-:Y:S01]  /*2a4e0*/  IADD3 R9, R243.reuse, 0x100000, RZ ;  /* 0x00100000f3097810 */ /* 0x050fe20007ffe0ff */
[----:B------:R-:W-:-:S02]  /*2a4f0*/  VIADD R8, R243, 0x100000 ;  /* 0x00100000f3087836 */ /* 0x000fc40000000000 */
[----:B------:R-:W-:-:S04]  /*2a500*/  IMAD.WIDE R212, R251, 0x4, R212 ;  /* 0x00000004fbd47825 */ /* 0x000fc800078e02d4 */
[C---:B------:R-:W-:Y:S01]  /*2a510*/  IMAD.WIDE R210, R251.reuse, 0x4, R210 ;  /* 0x00000004fbd27825 */ /* 0x040fe200078e02d2 */
[----:B------:R1:W-:Y:S01]  /*2a520*/  STL.64 [R1+0x8c8], R212 ;  /* 0x0008c8d401007387 */ /* 0x0003e20000100a00 */
[----:B------:R-:W-:Y:S01]  /*2a530*/  SEL R2, R2, RZ, P0 ;  /* 0x000000ff02027207 */ /* 0x000fe20000000000 */
[----:B------:R-:W4:Y:S01]  /*2a540*/  LDC R3, c[0x0][0x230] ;  /* 0x00008c00ff037b82 */ /* 0x000f220000000800 */
[----:B------:R-:W-:Y:S01]  /*2a550*/  IMAD.WIDE R10, R251, 0x4, R4 ;  /* 0x00000004fb0a7825 */ /* 0x000fe200078e0204 */
[----:B------:R-:W-:Y:S04]  /*2a560*/  STL.64 [R1+0x8d0], R210 ;  /* 0x0008d0d201007387 */ /* 0x000fe80000100a00 */
[----:B------:R-:W-:Y:S04]  /*2a570*/  LDGSTS.E [R205+-0x34000], desc[UR8][R212.64], !P1 ;  /* 0xcc000000d4cd7fae */ /* 0x000fe8000c921848 */
[----:B------:R1:W-:Y:S01]  /*2a580*/  STL.64 [R1+0x8d8], R10 ;  /* 0x0008d80a01007387 */ /* 0x0003e20000100a00 */
[----:B------:R-:W-:-:S03]  /*2a590*/  ISETP.GE.U32.AND P1, PT, R7, 0x7ffffdfe, PT ;  /* 0x7ffffdfe0700780c */ /* 0x000fc60003f26070 */
[----:B------:R-:W-:Y:S04]  /*2a5a0*/  LDGSTS.E [R9+-0x3fffc], desc[UR8][R210.64], !P2 ;  /* 0xc0004000d2097fae */ /* 0x000fe8000d121848 */
[----:B-1----:R-:W4:Y:S04]  /*2a5b0*/  LDL.LU.64 R212, [R1+0x3f8] ;  /* 0x0003f80001d47983 */ /* 0x002f280000300a00 */
[----:B------:R1:W-:Y:S02]  /*2a5c0*/  LDGSTS.E [R8+-0x3bffc], desc[UR8][R10.64], !P2 ;  /* 0xc40040000a087fae */ /* 0x0003e4000d121848 */
[----:B-1----:R-:W-:Y:S01]  /*2a5d0*/  IADD3 R10, R243, 0x100000, RZ ;  /* 0x00100000f30a7810 */ /* 0x002fe20007ffe0ff */
[----:B--2---:R-:W-:-:S05]  /*2a5e0*/  IMAD.WIDE R4, R251, 0x4, R214 ;  /* 0x00000004fb047825 */ /* 0x004fca00078e02d6 */
[----:B------:R1:W-:Y:S04]  /*2a5f0*/  STL.64 [R1+0x8e0], R4 ;  /* 0x0008e00401007387 */ /* 0x0003e80000100a00 */
[----:B------:R-:W2:Y:S04]  /*2a600*/  LDL.LU.64 R210, [R1+0x3f0] ;  /* 0x0003f00001d27983 */ /* 0x000ea80000300a00 */
[----:B------:R-:W2:Y:S04]  /*2a610*/  LDL.LU.64 R244, [R1+0x3e8] ;  /* 0x0003e80001f47983 */ /* 0x000ea80000300a00 */
[----:B------:R-:W2:Y:S04]  /*2a620*/  LDL.LU.64 R214, [R1+0x3e0] ;  /* 0x0003e00001d67983 */ /* 0x000ea80000300a00 */
[----:B------:R1:W-:Y:S02]  /*2a630*/  LDGSTS.E [R0+-0x37ffc], desc[UR8][R4.64], !P2 ;  /* 0xc800400004007fae */ /* 0x0003e4000d121848 */
[C---:B-1----:R-:W-:Y:S01]  /*2a640*/  IADD3 R5, R243.reuse, 0x100000, RZ ;  /* 0x00100000f3057810 */ /* 0x042fe20007ffe0ff */
[----:B------:R-:W-:-:S02]  /*2a650*/  VIADD R4, R243, 0x100000 ;  /* 0x00100000f3047836 */ /* 0x000fc40000000000 */
[----:B---3--:R-:W-:-:S04]  /*2a660*/  IMAD.WIDE R206, R251, 0x4, R206 ;  /* 0x00000004fbce7825 */ /* 0x008fc800078e02ce */
[C---:B------:R-:W-:Y:S01]  /*2a670*/  IMAD.WIDE R202, R251.reuse, 0x4, R202 ;  /* 0x00000004fbca7825 */ /* 0x040fe200078e02ca */
[----:B------:R1:W-:Y:S03]  /*2a680*/  STL.64 [R1+0x8e8], R206 ;  /* 0x0008e8ce01007387 */ /* 0x0003e60000100a00 */
[C---:B------:R-:W-:Y:S01]  /*2a690*/  IMAD.WIDE R208, R251.reuse, 0x4, R208 ;  /* 0x00000004fbd07825 */ /* 0x040fe200078e02d0 */
[----:B------:R3:W-:Y:S01]  /*2a6a0*/  STL.64 [R1+0x8f0], R202 ;  /* 0x0008f0ca01007387 */ /* 0x0007e20000100a00 */
[----:B------:R-:W-:Y:S01]  /*2a6b0*/  ISETP.NE.U32.AND P0, PT, R2, RZ, PT ;  /* 0x000000ff0200720c */ /* 0x000fe20003f05070 */
[----:B------:R-:W2:Y:S01]  /*2a6c0*/  LDC R0, c[0x0][0x230] ;  /* 0x00008c00ff007b82 */ /* 0x000ea20000000800 */
[----:B------:R-:W-:Y:S01]  /*2a6d0*/  IMAD.WIDE R8, R251, 0x4, R246 ;  /* 0x00000004fb087825 */ /* 0x000fe200078e02f6 */
[----:B------:R-:W-:Y:S04]  /*2a6e0*/  LDGSTS.E [R5+-0x33ffc], desc[UR8][R206.64], !P2 ;  /* 0xcc004000ce057fae */ /* 0x000fe8000d121848 */
[----:B------:R3:W-:Y:S02]  /*2a6f0*/  STL.64 [R1+0x900], R208 ;  /* 0x000900d001007387 */ /* 0x0007e40000100a00 */
[----:B------:R-:W3:Y:S02]  /*2a700*/  LDC R2, c[0x0][0x230] ;  /* 0x00008c00ff027b82 */ /* 0x000ee40000000800 */
[----:B------:R-:W-:Y:S04]  /*2a710*/  LDGSTS.E [R4+-0x3fff8], desc[UR8][R202.64], !P1 ;  /* 0xc0008000ca047fae */ /* 0x000fe8000c921848 */
[----:B-1----:R-:W2:Y:S04]  /*2a720*/  LDL.LU.64 R206, [R1+0x3d8] ;  /* 0x0003d80001ce7983 */ /* 0x002ea80000300a00 */
[----:B------:R1:W-:Y:S04]  /*2a730*/  STL.64 [R1+0x908], R8 ;  /* 0x0009080801007387 */ /* 0x0003e80000100a00 */
[----:B---3--:R-:W3:Y:S04]  /*2a740*/  LDL.LU.64 R202, [R1+0x250] ;  /* 0x0002500001ca7983 */ /* 0x008ee80000300a00 */
[----:B------:R-:W3:Y:S04]  /*2a750*/  LDL.LU.64 R4, [R1+0x248] ;  /* 0x0002480001047983 */ /* 0x000ee80000300a00 */
[----:B------:R-:W-:Y:S04]  /*2a760*/  LDGSTS.E [R10+-0x3bff8], desc[UR8][R208.64], !P1 ;  /* 0xc4008000d00a7fae */ /* 0x000fe8000c921848 */
[----:B------:R-:W3:Y:S01]  /*2a770*/  LDL.LU.64 R208, [R1+0x240] ;  /* 0x0002400001d07983 */ /* 0x000ee20000300a00 */
[----:B------:R-:W-:-:S02]  /*2a780*/  VIADD R7, R2, 0xfffffe7c ;  /* 0xfffffe7c02077836 */ /* 0x000fc40000000000 */
[----:B------:R-:W-:-:S03]  /*2a790*/  VIADD R2, R243, 0x100000 ;  /* 0x00100000f3027836 */ /* 0x000fc60000000000 */
[----:B------:R-:W-:Y:S01]  /*2a7a0*/  ISETP.GE.U32.AND P2, PT, R7, 0x7ffffdfd, PT ;  /* 0x7ffffdfd0700780c */ /* 0x000fe20003f46070 */
[----:B------:R-:W-:Y:S01]  /*2a7b0*/  VIADD R11, R243, 0x100000 ;  /* 0x00100000f30b7836 */ /* 0x000fe20000000000 */
[----:B------:R1:W-:Y:S01]  /*2a7c0*/  LDGSTS.E [R2+-0x37ff8], desc[UR8][R8.64], !P1 ;  /* 0xc800800008027fae */ /* 0x0003e2000c921848 */
[----:B----4-:R-:W-:Y:S01]  /*2a7d0*/  IMAD.WIDE R212, R251, 0x4, R212 ;  /* 0x00000004fbd47825 */ /* 0x010fe200078e02d4 */
[----:B------:R-:W-:Y:S01]  /*2a7e0*/  IADD3 R7, R3, -0x1a1, RZ ;  /* 0xfffffe5f03077810 */ /* 0x000fe20007ffe0ff */
[----:B-1----:R-:W1:Y:S03]  /*2a7f0*/  LDC R2, c[0x0][0x230] ;  /* 0x00008c00ff027b82 */ /* 0x002e660000000800 */
[----:B------:R4:W-:Y:S04]  /*2a800*/  STL.64 [R1+0x910], R212 ;  /* 0x000910d401007387 */ /* 0x0009e80000100a00 */
[----:B------:R-:W-:Y:S01]  /*2a810*/  LDGSTS.E [R205+-0x33ff8], desc[UR8][R212.64], !P1 ;  /* 0xcc008000d4cd7fae */ /* 0x000fe2000c921848 */
[----:B------:R-:W-:-:S02]  /*2a820*/  ISETP.GE.U32.AND P1, PT, R7, 0x7ffffde0, PT ;  /* 0x7ffffde00700780c */ /* 0x000fc40003f26070 */
[----:B------:R-:W-:Y:S01]  /*2a830*/  IADD3 R3, R243, 0x100000, RZ ;  /* 0x00100000f3037810 */ /* 0x000fe20007ffe0ff */
[----:B--2---:R-:W-:-:S04]  /*2a840*/  IMAD.WIDE R210, R251, 0x4, R210 ;  /* 0x00000004fbd27825 */ /* 0x004fc800078e02d2 */
[C---:B------:R-:W-:Y:S01]  /*2a850*/  IMAD.WIDE R244, R251.reuse, 0x4, R244 ;  /* 0x00000004fbf47825 */ /* 0x040fe200078e02f4 */
[----:B------:R2:W-:Y:S03]  /*2a860*/  STL.64 [R1+0x918], R210 ;  /* 0x000918d201007387 */ /* 0x0005e60000100a00 */
[----:B------:R-:W-:Y:S01]  /*2a870*/  IMAD.WIDE R8, R251, 0x4, R214 ;  /* 0x00000004fb087825 */ /* 0x000fe200078e02d6 */
[----:B------:R-:W-:Y:S04]  /*2a880*/  STL.64 [R1+0x920], R244 ;  /* 0x000920f401007387 */ /* 0x000fe80000100a00 */
[----:B----4-:R-:W4:Y:S04]  /*2a890*/  LDL.LU.64 R212, [R1+0x238] ;  /* 0x0002380001d47983 */ /* 0x010f280000300a00 */
[----:B------:R-:W-:Y:S04]  /*2a8a0*/  LDGSTS.E [R11+-0x3fff4], desc[UR8][R210.64], !P2 ;  /* 0xc000c000d20b7fae */ /* 0x000fe8000d121848 */
[----:B------:R1:W-:Y:S04]  /*2a8b0*/  STL.64 [R1+0x928], R8 ;  /* 0x0009280801007387 */ /* 0x0003e80000100a00 */
[----:B------:R-:W-:Y:S04]  /*2a8c0*/  LDGSTS.E [R10+-0x3bff4], desc[UR8][R244.64], !P2 ;  /* 0xc400c000f40a7fae */ /* 0x000fe8000d121848 */
[----:B--2---:R-:W2:Y:S04]  /*2a8d0*/  LDL.LU.64 R210, [R1+0x230] ;  /* 0x0002300001d27983 */ /* 0x004ea80000300a00 */
[----:B------:R-:W2:Y:S04]  /*2a8e0*/  LDL.LU.64 R214, [R1+0x228] ;  /* 0x0002280001d67983 */ /* 0x000ea80000300a00 */
[----:B------:R-:W2:Y:S04]  /*2a8f0*/  LDL.LU.64 R246, [R1+0x220] ;  /* 0x0002200001f67983 */ /* 0x000ea80000300a00 */
[----:B------:R1:W-:Y:S02]  /*2a900*/  LDGSTS.E [R3+-0x37ff4], desc[UR8][R8.64], !P2 ;  /* 0xc800c00008037fae */ /* 0x0003e4000d121848 */
[----:B-1----:R-:W-:Y:S01]  /*2a910*/  IADD3 R9, R243, 0x100000, RZ ;  /* 0x00100000f3097810 */ /* 0x002fe20007ffe0ff */
[C---:B------:R-:W-:Y:S01]  /*2a920*/  IMAD.WIDE R206, R251.reuse, 0x4, R206 ;  /* 0x00000004fbce7825 */ /* 0x040fe200078e02ce */
[----:B------:R-:W1:Y:S03]  /*2a930*/  LDC R3, c[0x0][0x230] ;  /* 0x00008c00ff037b82 */ /* 0x000e660000000800 */
[C---:B---3--:R-:W-:Y:S01]  /*2a940*/  IMAD.WIDE R202, R251.reuse, 0x4, R202 ;  /* 0x00000004fbca7825 */ /* 0x048fe200078e02ca */
[----:B------:R3:W-:Y:S03]  /*2a950*/  STL.64 [R1+0x930], R206 ;  /* 0x000930ce01007387 */ /* 0x0007e60000100a00 */
[C---:B------:R-:W-:Y:S01]  /*2a960*/  IMAD.WIDE R10, R251.reuse, 0x4, R4 ;  /* 0x00000004fb0a7825 */ /* 0x040fe200078e0204 */
[----:B------:R3:W-:Y:S04]  /*2a970*/  STL.64 [R1+0x1070], R202 ;  /* 0x001070ca01007387 */ /* 0x0007e80000100a00 */
[----:B------:R-:W-:Y:S04]  /*2a980*/  LDGSTS.E [R205+-0x33ff4], desc[UR8][R206.64], !P2 ;  /* 0xcc00c000cecd7fae */ /* 0x000fe8000d121848 */
[----:B------:R-:W-:Y:S04]  /*2a990*/  STL.64 [R1+0x1068], R10 ;  /* 0x0010680a01007387 */ /* 0x000fe80000100a00 */
[----:B------:R-:W-:Y:S01]  /*2a9a0*/  LDGSTS.E [R9+-0x30000], desc[UR8][R202.64], !P1 ;  /* 0xd0000000ca097fae */ /* 0x000fe2000c921848 */
[----:B------:R-:W-:-:S03]  /*2a9b0*/  IMAD.WIDE R4, R251, 0x4, R208 ;  /* 0x00000004fb047825 */ /* 0x000fc600078e02d0 */
[----:B---3--:R-:W3:Y:S04]  /*2a9c0*/  LDL.LU.64 R206, [R1+0x218] ;  /* 0x0002180001ce7983 */ /* 0x008ee80000300a00 */
[----:B------:R1:W-:Y:S04]  /*2a9d0*/  STL.64 [R1+0x1060], R4 ;  /* 0x0010600401007387 */ /* 0x0003e80000100a00 */
[----:B------:R-:W3:Y:S04]  /*2a9e0*/  LDL.LU.64 R202, [R1+0x210] ;  /* 0x0002100001ca7983 */ /* 0x000ee80000300a00 */
[----:B------:R-:W3:Y:S04]  /*2a9f0*/  LDL.LU.64 R244, [R1+0x208] ;  /* 0x0002080001f47983 */ /* 0x000ee80000300a00 */
[----:B------:R-:W3:Y:S01]  /*2aa00*/  LDL.LU.64 R208, [R1+0x200] ;  /* 0x0002000001d07983 */ /* 0x000ee20000300a00 */
[----:B------:R-:W-:Y:S01]  /*2aa10*/  VIADD R7, R0, 0xfffffe5e ;  /* 0xfffffe5e00077836 */ /* 0x000fe20000000000 */
[C---:B------:R-:W-:Y:S01]  /*2aa20*/  IADD3 R0, R243.reuse, 0x100000, RZ ;  /* 0x00100000f3007810 */ /* 0x040fe20007ffe0ff */
[----:B------:R-:W-:-:S03]  /*2aa30*/  VIADD R8, R243, 0x100000 ;  /* 0x00100000f3087836 */ /* 0x000fc60000000000 */
[----:B------:R-:W-:Y:S02]  /*2aa40*/  ISETP.GE.U32.AND P2, PT, R7, 0x7ffffddf, PT ;  /* 0x7ffffddf0700780c */ /* 0x000fe40003f46070 */
[----:B------:R-:W-:Y:S04]  /*2aa50*/  LDGSTS.E [R8+-0x2c000], desc[UR8][R10.64], !P1 ;  /* 0xd40000000a087fae */ /* 0x000fe8000c921848 */
[----:B------:R1:W-:Y:S01]  /*2aa60*/  LDGSTS.E [R0+-0x28000], desc[UR8][R4.64], !P1 ;  /* 0xd800000004007fae */ /* 0x0003e2000c921848 */
[----:B------:R-:W-:Y:S01]  /*2aa70*/  VIADD R7, R2, 0xfffffe5d ;  /* 0xfffffe5d02077836 */ /* 0x000fe20000000000 */
[C---:B-1----:R-:W-:Y:S01]  /*2aa80*/  IADD3 R5, R243.reuse, 0x100000, RZ ;  /* 0x00100000f3057810 */ /* 0x042fe20007ffe0ff */
[C---:B------:R-:W-:Y:S01]  /*2aa90*/  VIADD R4, R243.reuse, 0x100000 ;  /* 0x00100000f3047836 */ /* 0x040fe20000000000 */
[C---:B------:R-:W-:Y:S01]  /*2aaa0*/  IADD3 R10, R243.reuse, 0x100000, RZ ;  /* 0x00100000f30a7810 */ /* 0x040fe20007ffe0ff */
[C---:B------:R-:W-:Y:S01]  /*2aab0*/  VIADD R2, R243.reuse, 0x100000 ;  /* 0x00100000f3027836 */ /* 0x040fe20000000000 */
[----:B------:R-:W1:Y:S01]  /*2aac0*/  LDC R0, c[0x0][0x230] ;  /* 0x00008c00ff007b82 */ /* 0x000e620000000800 */
[----:B------:R-:W-:-:S02]  /*2aad0*/  VIADD R11, R243, 0x100000 ;  /* 0x00100000f30b7836 */ /* 0x000fc40000000000 */
[----:B----4-:R-:W-:-:S05]  /*2aae0*/  IMAD.WIDE R212, R251, 0x4, R212 ;  /* 0x00000004fbd47825 */ /* 0x010fca00078e02d4 */
[----:B------:R4:W-:Y:S04]  /*2aaf0*/  STL.64 [R1+0x1058], R212 ;  /* 0x001058d401007387 */ /* 0x0009e80000100a00 */
[----:B------:R-:W-:Y:S01]  /*2ab00*/  LDGSTS.E [R5+-0x24000], desc[UR8][R212.64], !P1 ;  /* 0xdc000000d4057fae */ /* 0x000fe2000c921848 */
[----:B--2---:R-:W-:-:S04]  /*2ab10*/  IMAD.WIDE R210, R251, 0x4, R210 ;  /* 0x00000004fbd27825 */ /* 0x004fc800078e02d2 */
[C---:B------:R-:W-:Y:S01]  /*2ab20*/  IMAD.WIDE R214, R251.reuse, 0x4, R214 ;  /* 0x00000004fbd67825 */ /* 0x040fe200078e02d6 */
[----:B------:R2:W-:Y:S03]  /*2ab30*/  STL.64 [R1+0x1050], R210 ;  /* 0x001050d201007387 */ /* 0x0005e60000100a00 */
[----:B------:R-:W-:Y:S01]  /*2ab40*/  IMAD.WIDE R8, R251, 0x4, R246 ;  /* 0x00000004fb087825 */ /* 0x000fe200078e02f6 */
[----:B------:R1:W-:Y:S01]  /*2ab50*/  STL.64 [R1+0x1048], R214 ;  /* 0x001048d601007387 */ /* 0x0003e20000100a00 */
[----:B------:R-:W-:-:S03]  /*2ab60*/  ISETP.GE.U32.AND P1, PT, R7, 0x7ffffdde, PT ;  /* 0x7ffffdde0700780c */ /* 0x000fc60003f26070 */
[----:B----4-:R-:W4:Y:S04]  /*2ab70*/  LDL.LU.64 R212, [R1+0x1f8] ;  /* 0x0001f80001d47983 */ /* 0x010f280000300a00 */
[----:B------:R-:W-:Y:S04]  /*2ab80*/  LDGSTS.E [R4+-0x2fffc], desc[UR8][R210.64], !P2 ;  /* 0xd0004000d2047fae */ /* 0x000fe8000d121848 */
[----:B------:R3:W-:Y:S04]  /*2ab90*/  STL.64 [R1+0x1040], R8 ;  /* 0x0010400801007387 */ /* 0x0007e80000100a00 */
[----:B------:R-:W-:Y:S04]  /*2aba0*/  LDGSTS.E [R10+-0x2bffc], desc[UR8][R214.64], !P2 ;  /* 0xd4004000d60a7fae */ /* 0x000fe8000d121848 */
[----:B--2---:R-:W2:Y:S04]  /*2abb0*/  LDL.LU.64 R210, [R1+0x1f0] ;  /* 0x0001f00001d27983 */ /* 0x004ea80000300a00 */
[----:B------:R-:W2:Y:S04]  /*2abc0*/  LDL.LU.64 R4, [R1+0x1e8] ;  /* 0x0001e80001047983 */ /* 0x000ea80000300a00 */
[----:B-1----:R-:W2:Y:S04]  /*2abd0*/  LDL.LU.64 R214, [R1+0x1e0] ;  /* 0x0001e00001d67983 */ /* 0x002ea80000300a00 */
[----:B------:R1:W-:Y:S01]  /*2abe0*/  LDGSTS.E [R2+-0x27ffc], desc[UR8][R8.64], !P2 ;  /* 0xd800400008027fae */ /* 0x0003e2000d121848 */
[----:B---3--:R-:W-:-:S04]  /*2abf0*/  IMAD.WIDE R206, R251, 0x4, R206 ;  /* 0x00000004fbce7825 */ /* 0x008fc800078e02ce */
[C---:B------:R-:W-:Y:S01]  /*2ac00*/  IMAD.WIDE R202, R251.reuse, 0x4, R202 ;  /* 0x00000004fbca7825 */ /* 0x040fe200078e02ca */
[----:B------:R-:W-:Y:S03]  /*2ac10*/  STL.64 [R1+0x1038], R206 ;  /* 0x001038ce01007387 */ /* 0x000fe60000100a00 */
[----:B------:R-:W-:Y:S01]  /*2ac20*/  IMAD.WIDE R244, R251, 0x4, R244 ;  /* 0x00000004fbf47825 */ /* 0x000fe200078e02f4 */
[----:B------:R3:W-:Y:S01]  /*2ac30*/  STL.64 [R1+0x1030], R202 ;  /* 0x001030ca01007387 */ /* 0x0007e20000100a00 */
[----:B------:R-:W-:Y:S01]  /*2ac40*/  IADD3 R7, R3, -0x1a4, RZ ;  /* 0xfffffe5c03077810 */ /* 0x000fe20007ffe0ff */
[----:B-1----:R-:W1:Y:S01]  /*2ac50*/  LDC R2, c[0x0][0x230] ;  /* 0x00008c00ff027b82 */ /* 0x002e620000000800 */
[----:B------:R-:W-:Y:S01]  /*2ac60*/  IMAD.WIDE R8, R251, 0x4, R208 ;  /* 0x00000004fb087825 */ /* 0x000fe200078e02d0 */
[----:B------:R-:W-:Y:S04]  /*2ac70*/  LDGSTS.E [R205+-0x23ffc], desc[UR8][R206.64], !P2 ;  /* 0xdc004000cecd7fae */ /* 0x000fe8000d121848 */
[----:B------:R3:W-:Y:S04]  /*2ac80*/  STL.64 [R1+0x1028], R244 ;  /* 0x001028f401007387 */ /* 0x0007e80000100a00 */
[----:B------:R-:W-:Y:S04]  /*2ac90*/  LDGSTS.E [R11+-0x2fff8], desc[UR8][R202.64], !P1 ;  /* 0xd0008000ca0b7fae */ /* 0x000fe8000c921848 */
[----:B------:R-:W-:Y:S04]  /*2aca0*/  LDGSTS.E [R10+-0x2bff8], desc[UR8][R244.64], !P1 ;  /* 0xd4008000f40a7fae */ /* 0x000fe8000c921848 */
[----:B---3--:R-:W3:Y:S04]  /*2acb0*/  LDL.LU.64 R202, [R1+0x1d8] ;  /* 0x0001d80001ca7983 */ /* 0x008ee80000300a00 */
[----:B------:R1:W-:Y:S04]  /*2acc0*/  STL.64 [R1+0x1020], R8 ;  /* 0x0010200801007387 */ /* 0x0003e80000100a00 */
[----:B------:R-:W3:Y:S04]  /*2acd0*/  LDL.LU.64 R206, [R1+0x50] ;  /* 0x0000500001ce7983 */ /* 0x000ee80000300a00 */
[----:B------:R-:W3:Y:S04]  /*2ace0*/  LDL.LU.64 R208, [R1+0x48] ;  /* 0x0000480001d07983 */ /* 0x000ee80000300a00 */
[----:B------:R-:W3:Y:S01]  /*2acf0*/  LDL.LU.64 R244, [R1+0x40] ;  /* 0x0000400001f47983 */ /* 0x000ee20000300a00 */
[----:B------:R-:W-:-:S02]  /*2ad00*/  ISETP.GE.U32.AND P2, PT, R7, 0x7ffffddd, PT ;  /* 0x7ffffddd0700780c */ /* 0x000fc40003f46070 */
[----:B------:R-:W-:-:S05]  /*2ad10*/  IADD3 R3, R243, 0x100000, RZ ;  /* 0x00100000f3037810 */ /* 0x000fca0007ffe0ff */
[----:B------:R1:W-:Y:S01]  /*2ad20*/  LDGSTS.E [R3+-0x27ff8], desc[UR8][R8.64], !P1 ;  /* 0xd800800008037fae */ /* 0x0003e2000c921848 */
[C---:B------:R-:W-:Y:S01]  /*2ad30*/  VIADD R7, R243.reuse, 0x100000 ;  /* 0x00100000f3077836 */ /* 0x040fe20000000000 */
[C---:B-1----:R-:W-:Y:S01]  /*2ad40*/  IADD3 R9, R243.reuse, 0x100000, RZ ;  /* 0x00100000f3097810 */ /* 0x042fe20007ffe0ff */
[----:B------:R-:W-:Y:S01]  /*2ad50*/  VIADD R3, R0, 0xfffffe3f ;  /* 0xfffffe3f00037836 */ /* 0x000fe20000000000 */
[----:B------:R-:W-:Y:S01]  /*2ad60*/  IADD3 R0, R243, 0x100000, RZ ;  /* 0x00100000f3007810 */ /* 0x000fe20007ffe0ff */
[----:B------:R-:W-:Y:S01]  /*2ad70*/  VIADD R250, R2, 0xfffffe3e ;  /* 0xfffffe3e02fa7836 */ /* 0x000fe20000000000 */
[----:B------:R-:W1:Y:S01]  /*2ad80*/  LDC R8, c[0x0][0x230] ;  /* 0x00008c00ff087b82 */ /* 0x000e620000000800 */
[----:B----4-:R-:W-:-:S05]  /*2ad90*/  IMAD.WIDE R212, R251, 0x4, R212 ;  /* 0x00000004fbd47825 */ /* 0x010fca00078e02d4 */
[----:B------:R-:W-:Y:S04]  /*2ada0*/  STL.64 [R1+0x1018], R212 ;  /* 0x001018d401007387 */ /* 0x000fe80000100a00 */
[----:B------:R-:W-:Y:S01]  /*2adb0*/  LDGSTS.E [R205+-0x23ff8], desc[UR8][R212.64], !P1 ;  /* 0xdc008000d4cd7fae */ /* 0x000fe2000c921848 */
[----:B--2---:R-:W-:-:S04]  /*2adc0*/  IMAD.WIDE R210, R251, 0x4, R210 ;  /* 0x00000004fbd27825 */ /* 0x004fc800078e02d2 */
[C---:B------:R-:W-:Y:S01]  /*2add0*/  IMAD.WIDE R10, R251.reuse, 0x4, R4 ;  /* 0x00000004fb0a7825 */ /* 0x040fe200078e0204 */
[----:B------:R2:W-:Y:S03]  /*2ade0*/  STL.64 [R1+0x1010], R210 ;  /* 0x001010d201007387 */ /* 0x0005e60000100a00 */
[----:B------:R-:W-:Y:S01]  /*2adf0*/  IMAD.WIDE R4, R251, 0x4, R214 ;  /* 0x00000004fb047825 */ /* 0x000fe200078e02d6 */
[----:B------:R-:W-:Y:S04]  /*2ae00*/  STL.64 [R1+0x1008], R10 ;  /* 0x0010080a01007387 */ /* 0x000fe80000100a00 */
[----:B------:R-:W-:Y:S01]  /*2ae10*/  LDGSTS.E [R9+-0x2fff4], desc[UR8][R210.64], !P2 ;  /* 0xd000c000d2097fae */ /* 0x000fe2000d121848 */
[----:B------:R-:W-:-:S03]  /*2ae20*/  ISETP.GE.U32.AND P1, PT, R3, 0x7ffffdc0, PT ;  /* 0x7ffffdc00300780c */ /* 0x000fc60003f26070 */
[----:B------:R-:W-:Y:S04]  /*2ae30*/  LDGSTS.E [R7+-0x2bff4], desc[UR8][R10.64], !P2 ;  /* 0xd400c0000a077fae */ /* 0x000fe8000d121848 */
[----:B------:R4:W-:Y:S04]  /*2ae40*/  LDGSTS.E [R0+-0x27ff4], desc[UR8][R4.64], !P2 ;  /* 0xd800c00004007fae */ /* 0x0009e8000d121848 */
[----:B--2---:R-:W2:Y:S04]  /*2ae50*/  LDL.LU.64 R210, [R1+0x38] ;  /* 0x0000380001d27983 */ /* 0x004ea80000300a00 */
[----:B------:R1:W-:Y:S04]  /*2ae60*/  STL.64 [R1+0x1000], R4 ;  /* 0x0010000401007387 */ /* 0x0003e80000100a00 */
[----:B------:R-:W2:Y:S01]  /*2ae70*/  LDL.LU.64 R212, [R1+0x30] ;  /* 0x0000300001d47983 */ /* 0x000ea20000300a00 */
[----:B----4-:R-:W4:Y:S03]  /*2ae80*/  LDC R0, c[0x0][0x230] ;  /* 0x00008c00ff007b82 */ /* 0x010f260000000800 */
[----:B------:R-:W4:Y:S04]  /*2ae90*/  LDL.LU.64 R214, [R1+0x28] ;  /* 0x0000280001d67983 */ /* 0x000f280000300a00 */
[----:B------:R-:W4:Y:S04]  /*2aea0*/  LDL.LU.64 R246, [R1+0x20] ;  /* 0x0000200001f67983 */ /* 0x000f280000300a00 */
[----:B-1----:R-:W4:Y:S01]  /*2aeb0*/  LDL.LU.64 R4, [R1+0x18] ;  /* 0x0000180001047983 */ /* 0x002f220000300a00 */
[----:B---3--:R-:W-:-:S05]  /*2aec0*/  IMAD.WIDE R202, R251, 0x4, R202 ;  /* 0x00000004fbca7825 */ /* 0x008fca00078e02ca */
[----:B------:R1:W-:Y:S01]  /*2aed0*/  STL.64 [R1+0xff8], R202 ;  /* 0x000ff8ca01007387 */ /* 0x0003e20000100a00 */
[----:B------:R-:W-:-:S03]  /*2aee0*/  IMAD.WIDE R206, R251, 0x4, R206 ;  /* 0x00000004fbce7825 */ /* 0x000fc600078e02ce */
[----:B------:R-:W3:Y:S01]  /*2aef0*/  LDL.LU.64 R2, [R1+0x10] ;  /* 0x0000100001027983 */ /* 0x000ee20000300a00 */
[----:B------:R-:W-:-:S03]  /*2af00*/  IMAD.WIDE R208, R251, 0x4, R208 ;  /* 0x00000004fbd07825 */ /* 0x000fc600078e02d0 */
[----:B------:R1:W-:Y:S01]  /*2af10*/  STL.64 [R1+0x1380], R206 ;  /* 0x001380ce01007387 */ /* 0x0003e20000100a00 */
[----:B------:R-:W-:-:S03]  /*2af20*/  IMAD.WIDE R10, R251, 0x4, R244 ;  /* 0x00000004fb0a7825 */ /* 0x000fc600078e02f4 */
[----:B------:R-:W3:Y:S04]  /*2af30*/  LDL.LU.64 R248, [R1+0x8] ;  /* 0x0000080001f87983 */ /* 0x000ee80000300a00 */
[----:B------:R1:W-:Y:S04]  /*2af40*/  STL.64 [R1+0x1378], R208 ;  /* 0x001378d001007387 */ /* 0x0003e80000100a00 */
[----:B------:R-:W3:Y:S01]  /*2af50*/  LDL.LU.64 R244, [R1] ;  /* 0x0000000001f47983 */ /* 0x000ee20000300a00 */
[----:B------:R-:W-:-:S03]  /*2af60*/  IADD3 R252, R243, 0x100000, RZ ;  /* 0x00100000f3fc7810 */ /* 0x000fc60007ffe0ff */
[----:B------:R-:W-:Y:S01]  /*2af70*/  LDGSTS.E [R205+-0x23ff4], desc[UR8][R202.64], !P2 ;  /* 0xdc00c000cacd7fae */ /* 0x000fe2000d121848 */
[----:B------:R-:W-:-:S03]  /*2af80*/  ISETP.GE.U32.AND P2, PT, R250, 0x7ffffdbf, PT ;  /* 0x7ffffdbffa00780c */ /* 0x000fc60003f46070 */
[----:B------:R-:W-:Y:S04]  /*2af90*/  LDGSTS.E [R7+-0x20000], desc[UR8][R206.64], !P1 ;  /* 0xe0000000ce077fae */ /* 0x000fe8000c921848 */
[----:B------:R-:W-:Y:S04]  /*2afa0*/  LDGSTS.E [R252+-0x1c000], desc[UR8][R208.64], !P1 ;  /* 0xe4000000d0fc7fae */ /* 0x000fe8000c921848 */
[----:B-1----:R-:W3:Y:S04]  /*2afb0*/  LDL.LU.64 R202, [R1+0x2098] ;  /* 0x0020980001ca7983 */ /* 0x002ee80000300a00 */
[----:B------:R-:W3:Y:S04]  /*2afc0*/  LDL.LU R205, [R1+0x2090] ;  /* 0x0020900001cd7983 */ /* 0x000ee80000300800 */
[----:B------:R-:W3:Y:S04]  /*2afd0*/  LDL.LU.64 R206, [R1+0x2088] ;  /* 0x0020880001ce7983 */ /* 0x000ee80000300a00 */
[----:B------:R-:W3:Y:S04]  /*2afe0*/  LDL.LU R7, [R1+0x2080] ;  /* 0x0020800001077983 */ /* 0x000ee80000300800 */
[----:B------:R1:W-:Y:S04]  /*2aff0*/  STL.64 [R1+0x1370], R10 ;  /* 0x0013700a01007387 */ /* 0x0003e80000100a00 */
[----:B------:R1:W-:Y:S01]  /*2b000*/  LDGSTS.E [R9+-0x18000], desc[UR8][R10.64], !P1 ;  /* 0xe80000000a097fae */ /* 0x0003e2000c921848 */
[----:B------:R-:W-:-:S03]  /*2b010*/  IADD3 R250, R243, 0x100000, RZ ;  /* 0x00100000f3fa7810 */ /* 0x000fc60007ffe0ff */
[----:B------:R-:W3:Y:S01]  /*2b020*/  LDL.LU.64 R208, [R1+0x2078] ;  /* 0x0020780001d07983 */ /* 0x000ee20000300a00 */
[----:B-1----:R-:W1:Y:S01]  /*2b030*/  LDC R10, c[0x0][0x230] ;  /* 0x00008c00ff0a7b82 */ /* 0x002e620000000800 */
[----:B------:R-:W-:Y:S02]  /*2b040*/  VIADD R9, R8, 0xfffffe3d ;  /* 0xfffffe3d08097836 */ /* 0x000fe40000000000 */
[C---:B------:R-:W-:Y:S01]  /*2b050*/  VIADD R11, R243.reuse, 0x100000 ;  /* 0x00100000f30b7836 */ /* 0x040fe20000000000 */
[----:B------:R-:W-:Y:S01]  /*2b060*/  IADD3 R8, R243, 0x100000, RZ ;  /* 0x00100000f3087810 */ /* 0x000fe20007ffe0ff */
[----:B------:R-:W-:-:S04]  /*2b070*/  IMAD.WIDE R42, R251, 0x4, R42 ;  /* 0x00000004fb2a7825 */ /* 0x000fc800078e022a */
[----:B------:R-:W-:-:S04]  /*2b080*/  IMAD.WIDE R36, R251, 0x4, R36 ;  /* 0x00000004fb247825 */ /* 0x000fc800078e0224 */
[----:B------:R-:W-:-:S04]  /*2b090*/  IMAD.WIDE R34, R251, 0x4, R34 ;  /* 0x00000004fb227825 */ /* 0x000fc800078e0222 */
[----:B------:R-:W-:-:S04]  /*2b0a0*/  IMAD.WIDE R28, R251, 0x4, R28 ;  /* 0x00000004fb1c7825 */ /* 0x000fc800078e021c */
[----:B------:R-:W-:-:S04]  /*2b0b0*/  IMAD.WIDE R26, R251, 0x4, R26 ;  /* 0x00000004fb1a7825 */ /* 0x000fc800078e021a */
[----:B------:R-:W-:-:S04]  /*2b0c0*/  IMAD.WIDE R14, R251, 0x4, R14 ;  /* 0x00000004fb0e7825 */ /* 0x000fc800078e020e */
[----:B--2---:R-:W-:-:S04]  /*2b0d0*/  IMAD.WIDE R210, R251, 0x4, R210 ;  /* 0x00000004fbd27825 */ /* 0x004fc800078e02d2 */
[C---:B------:R-:W-:Y:S01]  /*2b0e0*/  IMAD.WIDE R212, R251.reuse, 0x4, R212 ;  /* 0x00000004fbd47825 */ /* 0x040fe200078e02d4 */
[----:B------:R2:W-:Y:S03]  /*2b0f0*/  STL.64 [R1+0x1368], R210 ;  /* 0x001368d201007387 */ /* 0x0005e60000100a00 */
[----:B----4-:R-:W-:Y:S01]  /*2b100*/  IMAD.WIDE R214, R251, 0x4, R214 ;  /* 0x00000004fbd67825 */ /* 0x010fe200078e02d6 */
[----:B------:R-:W-:Y:S01]  /*2b110*/  LDGSTS.E [R252+-0x14000], desc[UR8][R210.64], !P1 ;  /* 0xec000000d2fc7fae */ /* 0x000fe2000c921848 */
[----:B------:R-:W-:Y:S02]  /*2b120*/  ISETP.GE.U32.AND P1, PT, R9, 0x7ffffdbe, PT ;  /* 0x7ffffdbe0900780c */ /* 0x000fe40003f26070 */
[C---:B------:R-:W-:Y:S01]  /*2b130*/  IMAD.WIDE R246, R251.reuse, 0x4, R246 ;  /* 0x00000004fbf67825 */ /* 0x040fe200078e02f6 */
[----:B------:R4:W-:Y:S01]  /*2b140*/  STL.64 [R1+0x1360], R212 ;  /* 0x001360d401007387 */ /* 0x0009e20000100a00 */
[----:B------:R-:W1:Y:S03]  /*2b150*/  LDC R9, c[0x0][0x230] ;  /* 0x00008c00ff097b82 */ /* 0x000e660000000800 */
[----:B------:R-:W-:Y:S04]  /*2b160*/  LDGSTS.E [R250+-0x1fffc], desc[UR8][R212.64], !P2 ;  /* 0xe0004000d4fa7fae */ /* 0x000fe8000d121848 */
[----:B--2---:R-:W2:Y:S01]  /*2b170*/  LDL.LU.64 R210, [R1+0x2070] ;  /* 0x0020700001d27983 */ /* 0x004ea20000300a00 */
[----:B------:R-:W-:-:S03]  /*2b180*/  IMAD.WIDE R4, R251, 0x4, R4 ;  /* 0x00000004fb047825 */ /* 0x000fc600078e0204 */
[----:B------:R-:W2:Y:S04]  /*2b190*/  LDL.LU R252, [R1+0x2068] ;  /* 0x0020680001fc7983 */ /* 0x000ea80000300800 */
[----:B------:R3:W-:Y:S04]  /*2b1a0*/  STL.64 [R1+0x1358], R214 ;  /* 0x001358d601007387 */ /* 0x0007e80000100a00 */
[----:B----4-:R-:W4:Y:S04]  /*2b1b0*/  LDL.LU.64 R212, [R1+0x2060] ;  /* 0x0020600001d47983 */ /* 0x010f280000300a00 */
[----:B------:R3:W-:Y:S04]  /*2b1c0*/  LDGSTS.E [R11+-0x1bffc], desc[UR8][R214.64], !P2 ;  /* 0xe4004000d60b7fae */ /* 0x0007e8000d121848 */
[----:B------:R-:W4:Y:S04]  /*2b1d0*/  LDL.LU R250, [R1+0x2058] ;  /* 0x0020580001fa7983 */ /* 0x000f280000300800 */
[----:B------:R1:W-:Y:S01]  /*2b1e0*/  LDGSTS.E [R8+-0x17ffc], desc[UR8][R246.64], !P2 ;  /* 0xe8004000f6087fae */ /* 0x0003e2000d121848 */
[----:B---3--:R-:W-:-:S03]  /*2b1f0*/  VIADD R11, R0, 0xfffffe3c ;  /* 0xfffffe3c000b7836 */ /* 0x008fc60000000000 */
[----:B------:R-:W3:Y:S01]  /*2b200*/  LDL.LU.64 R214, [R1+0x2050] ;  /* 0x0020500001d67983 */ /* 0x000ee20000300a00 */
[----:B------:R-:W-:-:S03]  /*2b210*/  IADD3 R0, R243, 0x100000, RZ ;  /* 0x00100000f3007810 */ /* 0x000fc60007ffe0ff */
[----:B------:R1:W-:Y:S01]  /*2b220*/  STL.64 [R1+0x1350], R246 ;  /* 0x001350f601007387 */ /* 0x0003e20000100a00 */
[----:B------:R-:W-:-:S03]  /*2b230*/  IMAD.WIDE R2, R251, 0x4, R2 ;  /* 0x00000004fb027825 */ /* 0x000fc600078e0202 */
[----:B------:R1:W-:Y:S04]  /*2b240*/  STL.64 [R1+0x1348], R4 ;  /* 0x0013480401007387 */ /* 0x0003e80000100a00 */
[----:B------:R1:W-:Y:S01]  /*2b250*/  STL.64 [R1+0x1340], R2 ;  /* 0x0013400201007387 */ /* 0x0003e20000100a00 */
[----:B------:R-:W-:Y:S01]  /*2b260*/  IMAD.WIDE R248, R251, 0x4, R248 ;  /* 0x00000004fbf87825 */ /* 0x000fe200078e02f8 */
[C---:B-1----:R-:W-:Y:S02]  /*2b270*/  IADD3 R246, R243.reuse, 0x100000, RZ ;  /* 0x00100000f3f67810 */ /* 0x042fe40007ffe0ff */
[----:B------:R-:W-:Y:S01]  /*2b280*/  LDGSTS.E [R0+-0x13ffc], desc[UR8][R4.64], !P2 ;  /* 0xec00400004007fae */ /* 0x000fe2000d121848 */
[----:B------:R-:W-:Y:S01]  /*2b290*/  VIADD R247, R243, 0x100000 ;  /* 0x00100000f3f77836 */ /* 0x000fe20000000000 */
[----:B------:R-:W-:Y:S01]  /*2b2a0*/  ISETP.GE.U32.AND P2, PT, R11, 0x7ffffdbd, PT ;  /* 0x7ffffdbd0b00780c */ /* 0x000fe20003f46070 */
[----:B------:R-:W-:-:S03]  /*2b2b0*/  IMAD.WIDE R244, R251, 0x4, R244 ;  /* 0x00000004fbf47825 */ /* 0x000fc600078e02f4 */
[----:B------:R-:W-:Y:S04]  /*2b2c0*/  LDGSTS.E [R247+-0x1fff8], desc[UR8][R2.64], !P1 ;  /* 0xe000800002f77fae */ /* 0x000fe8000c921848 */
[----:B------:R1:W-:Y:S04]  /*2b2d0*/  LDGSTS.E [R246+-0x1bff8], desc[UR8][R248.64], !P1 ;  /* 0xe4008000f8f67fae */ /* 0x0003e8000c921848 */
[----:B------:R-:W2:Y:S04]  /*2b2e0*/  LDL.LU.64 R4, [R1+0x2048] ;  /* 0x0020480001047983 */ /* 0x000ea80000300a00 */
[----:B------:R-:W3:Y:S04]  /*2b2f0*/  LDL.LU R0, [R1+0x2040] ;  /* 0x0020400001007983 */ /* 0x000ee80000300800 */
[----:B------:R1:W-:Y:S04]  /*2b300*/  STL.64 [R1+0x1338], R248 ;  /* 0x001338f801007387 */ /* 0x0003e80000100a00 */
[----:B------:R-:W3:Y:S04]  /*2b310*/  LDL.LU.64 R2, [R1+0x2038] ;  /* 0x0020380001027983 */ /* 0x000ee80000300a00 */
[----:B------:R1:W-:Y:S02]  /*2b320*/  LDGSTS.E [R8+-0x17ff8], desc[UR8][R244.64], !P1 ;  /* 0xe8008000f4087fae */ /* 0x0003e4000c921848 */
[----:B-1----:R-:W-:-:S02]  /*2b330*/  VIADD R246, R10, 0xfffffe1f ;  /* 0xfffffe1f0af67836 */ /* 0x002fc40000000000 */
[----:B------:R1:W-:Y:S01]  /*2b340*/  STL.64 [R1+0x1330], R244 ;  /* 0x001330f401007387 */ /* 0x0003e20000100a00 */
[C---:B------:R-:W-:Y:S01]  /*2b350*/  IMAD.WIDE R248, R251.reuse, 0x4, R234 ;  /* 0x00000004fbf87825 */ /* 0x040fe200078e02ea */
[----:B------:R-:W1:Y:S03]  /*2b360*/  LDC R8, c[0x0][0x230] ;  /* 0x00008c00ff087b82 */ /* 0x000e660000000800 */
[----:B-1----:R-:W-:Y:S01]  /*2b370*/  IMAD.WIDE R244, R251, 0x4, R238 ;  /* 0x00000004fbf47825 */ /* 0x002fe200078e02ee */
[----:B------:R-:W-:-:S03]  /*2b380*/  IADD3 R239, R243, 0x100000, RZ ;  /* 0x00100000f3ef7810 */ /* 0x000fc60007ffe0ff */
[C---:B------:R-:W-:Y:S01]  /*2b390*/  VIADD R238, R243.reuse, 0x100000 ;  /* 0x00100000f3ee7836 */ /* 0x040fe20000000000 */
[----:B------:R-:W-:Y:S01]  /*2b3a0*/  IADD3 R234, R243, 0x100000, RZ ;  /* 0x00100000f3ea7810 */ /* 0x000fe20007ffe0ff */
[----:B------:R-:W-:Y:S01]  /*2b3b0*/  IMAD.WIDE R10, R251, 0x4, R232 ;  /* 0x00000004fb0a7825 */ /* 0x000fe200078e02e8 */
[----:B------:R-:W-:Y:S04]  /*2b3c0*/  STL.64 [R1+0x1328], R244 ;  /* 0x001328f401007387 */ /* 0x000fe80000100a00 */
[----:B------:R-:W-:Y:S01]  /*2b3d0*/  LDGSTS.E [R238+-0x13ff8], desc[UR8][R244.64], !P1 ;  /* 0xec008000f4ee7fae */ /* 0x000fe2000c921848 */
[----:B------:R-:W-:Y:S01]  /*2b3e0*/  ISETP.GE.U32.AND P1, PT, R246, 0x7ffffda0, PT ;  /* 0x7ffffda0f600780c */ /* 0x000fe20003f26070 */
[----:B------:R-:W-:Y:S02]  /*2b3f0*/  VIADD R235, R9, 0xfffffe1e ;  /* 0xfffffe1e09eb7836 */ /* 0x000fe40000000000 */
[----:B------:R1:W-:Y:S04]  /*2b400*/  STL.64 [R1+0x1320], R236 ;  /* 0x001320ec01007387 */ /* 0x0003e80000100a00 */
[----:B------:R1:W-:Y:S04]  /*2b410*/  LDGSTS.E [R239+-0x1fff4], desc[UR8][R236.64], !P2 ;  /* 0xe000c000ecef7fae */ /* 0x0003e8000d121848 */
[----:B------:R-:W-:Y:S01]  /*2b420*/  LDGSTS.E [R247+-0x1bff4], desc[UR8][R248.64], !P2 ;  /* 0xe400c000f8f77fae */ /* 0x000fe2000d121848 */
[----:B------:R-:W-:-:S03]  /*2b430*/  IADD3 R233, R243, 0x100000, RZ ;  /* 0x00100000f3e97810 */ /* 0x000fc60007ffe0ff */
[----:B------:R1:W-:Y:S02]  /*2b440*/  LDGSTS.E [R234+-0x17ff4], desc[UR8][R10.64], !P2 ;  /* 0xe800c0000aea7fae */ /* 0x0003e4000d121848 */
[----:B-1----:R-:W1:Y:S02]  /*2b450*/  LDC R236, c[0x0][0x230] ;  /* 0x00008c00ffec7b82 */ /* 0x002e640000000800 */
[----:B------:R-:W-:Y:S01]  /*2b460*/  LDGSTS.E [R234+-0x13ff4], desc[UR8][R230.64], !P2 ;  /* 0xec00c000e6ea7fae */ /* 0x000fe2000d121848 */
[----:B------:R-:W-:Y:S01]  /*2b470*/  ISETP.GE.U32.AND P2, PT, R235, 0x7ffffd9f, PT ;  /* 0x7ffffd9feb00780c */ /* 0x000fe20003f46070 */
[----:B------:R-:W-:Y:S02]  /*2b480*/  VIADD R232, R243, 0x100000 ;  /* 0x00100000f3e87836 */ /* 0x000fe40000000000 */
[----:B------:R-:W3:Y:S01]  /*2b490*/  LDL.LU.64 R244, [R1+0x2030] ;  /* 0x0020300001f47983 */ /* 0x000ee20000300a00 */
[----:B------:R-:W-:Y:S01]  /*2b4a0*/  IMAD.WIDE R238, R251, 0x4, R40 ;  /* 0x00000004fbee7825 */ /* 0x000fe200078e0228 */
[----:B------:R-:W-:-:S02]  /*2b4b0*/  IADD3 R40, R243, 0x100000, RZ ;  /* 0x00100000f3287810 */ /* 0x000fc40007ffe0ff */
[----:B------:R-:W-:Y:S04]  /*2b4c0*/  STL.64 [R1+0x1318], R248 ;  /* 0x001318f801007387 */ /* 0x000fe80000100a00 */
[----:B------:R1:W-:Y:S04]  /*2b4d0*/  STL.64 [R1+0x1310], R10 ;  /* 0x0013100a01007387 */ /* 0x0003e80000100a00 */
[----:B------:R-:W-:Y:S01]  /*2b4e0*/  STL.64 [R1+0x1308], R230 ;  /* 0x001308e601007387 */ /* 0x000fe20000100a00 */
[----:B------:R-:W-:-:S03]  /*2b4f0*/  VIADD R41, R8, 0xfffffe1d ;  /* 0xfffffe1d08297836 */ /* 0x000fc60000000000 */
[----:B------:R1:W-:Y:S02]  /*2b500*/  STL.64 [R1+0x1548], R42 ;  /* 0x0015482a01007387 */ /* 0x0003e40000100a00 */
[----:B-1----:R-:W-:Y:S02]  /*2b510*/  IMAD.WIDE R10, R251, 0x4, R38 ;  /* 0x00000004fb0a7825 */ /* 0x002fe400078e0226 */
[----:B------:R1:W-:Y:S01]  /*2b520*/  LDGSTS.E [R233+-0x10000], desc[UR8][R42.64], !P1 ;  /* 0xf00000002ae97fae */ /* 0x0003e2000c921848 */
[----:B------:R-:W-:-:S03]  /*2b530*/  IADD3 R39, R243, 0x100000, RZ ;  /* 0x00100000f3277810 */ /* 0x000fc60007ffe0ff */
[----:B------:R-:W-:Y:S01]  /*2b540*/  STL.64 [R1+0x1550], R238 ;  /* 0x001550ee01007387 */ /* 0x000fe20000100a00 */
[----:B------:R-:W-:-:S03]  /*2b550*/  VIADD R38, R243, 0x100000 ;  /* 0x00100000f3267836 */ /* 0x000fc60000000000 */
[----:B------:R-:W-:Y:S01]  /*2b560*/  LDGSTS.E [R232+-0xc000], desc[UR8][R238.64], !P1 ;  /* 0xf4000000eee87fae */ /* 0x000fe2000c921848 */
[----:B------:R-:W-:-:S03]  /*2b570*/  IMAD.WIDE R8, R251, 0x4, R30 ;  /* 0x00000004fb087825 */ /* 0x000fc600078e021e */
[----:B------:R1:W-:Y:S02]  /*2b580*/  STL.64 [R1+0x1558], R10 ;  /* 0x0015580a01007387 */ /* 0x0003e40000100a00 */
[----:B-1----:R-:W1:Y:S02]  /*2b590*/  LDC R42, c[0x0][0x230] ;  /* 0x00008c00ff2a7b82 */ /* 0x002e640000000800 */
[----:B------:R1:W-:Y:S04]  /*2b5a0*/  LDGSTS.E [R40+-0x8000], desc[UR8][R10.64], !P1 ;  /* 0xf80000000a287fae */ /* 0x0003e8000c921848 */
[----:B------:R-:W-:Y:S04]  /*2b5b0*/  STL.64 [R1+0x1560], R36 ;  /* 0x0015602401007387 */ /* 0x000fe80000100a00 */
[----:B------:R-:W-:Y:S01]  /*2b5c0*/  LDGSTS.E [R40+-0x4000], desc[UR8][R36.64], !P1 ;  /* 0xfc00000024287fae */ /* 0x000fe2000c921848 */
[----:B-1----:R-:W-:Y:S01]  /*2b5d0*/  IMAD.WIDE R10, R251, 0x4, R32 ;  /* 0x00000004fb0a7825 */ /* 0x002fe200078e0220 */
[----:B------:R-:W-:-:S02]  /*2b5e0*/  IADD3 R32, R243, 0x100000, RZ ;  /* 0x00100000f3207810 */ /* 0x000fc40007ffe0ff */
[----:B------:R1:W-:Y:S01]  /*2b5f0*/  STL.64 [R1+0x1568], R34 ;  /* 0x0015682201007387 */ /* 0x0003e20000100a00 */
[----:B------:R-:W-:-:S03]  /*2b600*/  ISETP.GE.U32.AND P1, PT, R41, 0x7ffffd9e, PT ;  /* 0x7ffffd9e2900780c */ /* 0x000fc60003f26070 */
[----:B------:R1:W-:Y:S04]  /*2b610*/  LDGSTS.E [R39+-0xfffc], desc[UR8][R34.64], !P2 ;  /* 0xf000400022277fae */ /* 0x0003e8000d121848 */
[----:B------:R1:W-:Y:S04]  /*2b620*/  STL.64 [R1+0x1570], R10 ;  /* 0x0015700a01007387 */ /* 0x0003e80000100a00 */
[----:B------:R1:W-:Y:S04]  /*2b630*/  LDGSTS.E [R38+-0xbffc], desc[UR8][R10.64], !P2 ;  /* 0xf40040000a267fae */ /* 0x0003e8000d121848 */
[----:B------:R1:W-:Y:S01]  /*2b640*/  STL.64 [R1+0x1578], R8 ;  /* 0x0015780801007387 */ /* 0x0003e20000100a00 */
[----:B------:R-:W-:Y:S01]  /*2b650*/  VIADD R33, R236, 0xfffffe1c ;  /* 0xfffffe1cec217836 */ /* 0x000fe20000000000 */
[C---:B------:R-:W-:Y:S01]  /*2b660*/  IADD3 R31, R243.reuse, 0x100000, RZ ;  /* 0x00100000f31f7810 */ /* 0x040fe20007ffe0ff */
[----:B------:R-:W-:Y:S01]  /*2b670*/  VIADD R30, R243, 0x100000 ;  /* 0x00100000f31e7836 */ /* 0x000fe20000000000 */
[----:B------:R1:W-:Y:S02]  /*2b680*/  LDGSTS.E [R32+-0x7ffc], desc[UR8][R8.64], !P2 ;  /* 0xf800400008207fae */ /* 0x0003e4000d121848 */
[----:B-1----:R-:W1:Y:S01]  /*2b690*/  LDC R34, c[0x0][0x230] ;  /* 0x00008c00ff227b82 */ /* 0x002e620000000800 */
[C---:B------:R-:W-:Y:S01]  /*2b6a0*/  IMAD.WIDE R10, R251.reuse, 0x4, R24 ;  /* 0x00000004fb0a7825 */ /* 0x040fe200078e0218 */
[----:B------:R1:W-:Y:S04]  /*2b6b0*/  STL.64 [R1+0x1580], R28 ;  /* 0x0015801c01007387 */ /* 0x0003e80000100a00 */
[----:B------:R1:W-:Y:S01]  /*2b6c0*/  STL.64 [R1+0x1588], R26 ;  /* 0x0015881a01007387 */ /* 0x0003e20000100a00 */
[----:B------:R-:W-:-:S03]  /*2b6d0*/  IMAD.WIDE R8, R251, 0x4, R22 ;  /* 0x00000004fb087825 */ /* 0x000fc600078e0216 */
[----:B------:R1:W-:Y:S01]  /*2b6e0*/  STL.64 [R1+0x1590], R10 ;  /* 0x0015900a01007387 */ /* 0x0003e20000100a00 */
[----:B------:R-:W-:-:S03]  /*2b6f0*/  IADD3 R24, R243, 0x100000, RZ ;  /* 0x00100000f3187810 */ /* 0x000fc60007ffe0ff */
[----:B------:R-:W4:Y:S04]  /*2b700*/  LDL.LU.64 R232, [R1+0x3d0] ;  /* 0x0003d00001e87983 */ /* 0x000f280000300a00 */
[----:B------:R1:W-:Y:S04]  /*2b710*/  STL.64 [R1+0x1598], R8 ;  /* 0x0015980801007387 */ /* 0x0003e80000100a00 */
[----:B------:R-:W2:Y:S04]  /*2b720*/  LDL.LU.64 R230, [R1+0x3c8] ;  /* 0x0003c80001e67983 */ /* 0x000ea80000300a00 */
[----:B------:R1:W-:Y:S01]  /*2b730*/  LDGSTS.E [R32+-0x3ffc], desc[UR8][R28.64], !P2 ;  /* 0xfc0040001c207fae */ /* 0x0003e2000d121848 */
[----:B------:R-:W-:-:S03]  /*2b740*/  ISETP.GE.U32.AND P2, PT, R33, 0x7ffffd9d, PT ;  /* 0x7ffffd9d2100780c */ /* 0x000fc60003f46070 */
[----:B------:R-:W3:Y:S04]  /*2b750*/  LDL.LU.64 R238, [R1+0x3c0] ;  /* 0x0003c00001ee7983 */ /* 0x000ee80000300a00 */
[----:B------:R1:W-:Y:S04]  /*2b760*/  LDGSTS.E [R31+-0xfff8], desc[UR8][R26.64], !P1 ;  /* 0xf00080001a1f7fae */ /* 0x0003e8000c921848 */
[----:B------:R1:W-:Y:S02]  /*2b770*/  LDGSTS.E [R30+-0xbff8], desc[UR8][R10.64], !P1 ;  /* 0xf40080000a1e7fae */ /* 0x0003e4000c921848 */
[----:B-1----:R-:W-:-:S02]  /*2b780*/  IMAD.WIDE R28, R251, 0x4, R16 ;  /* 0x00000004fb1c7825 */ /* 0x002fc400078e0210 */
[----:B------:R1:W-:Y:S01]  /*2b790*/  LDGSTS.E [R24+-0x7ff8], desc[UR8][R8.64], !P1 ;  /* 0xf800800008187fae */ /* 0x0003e2000c921848 */
[C---:B------:R-:W-:Y:S01]  /*2b7a0*/  IADD3 R23, R243.reuse, 0x100000, RZ ;  /* 0x00100000f3177810 */ /* 0x040fe20007ffe0ff */
[----:B------:R-:W-:Y:S02]  /*2b7b0*/  VIADD R22, R243, 0x100000 ;  /* 0x00100000f3167836 */ /* 0x000fe40000000000 */
[----:B------:R-:W-:Y:S01]  /*2b7c0*/  VIADD R25, R42, 0xfffffe7b ;  /* 0xfffffe7b2a197836 */ /* 0x000fe20000000000 */
[----:B------:R-:W3:Y:S01]  /*2b7d0*/  LDC R26, c[0x0][0x230] ;  /* 0x00008c00ff1a7b82 */ /* 0x000ee20000000800 */
[----:B------:R-:W-:-:S04]  /*2b7e0*/  IMAD.WIDE R10, R251, 0x4, R20 ;  /* 0x00000004fb0a7825 */ /* 0x000fc800078e0214 */
[----:B-1----:R-:W-:Y:S01]  /*2b7f0*/  IMAD.WIDE R8, R251, 0x4, R18 ;  /* 0x00000004fb087825 */ /* 0x002fe200078e0212 */
[----:B------:R1:W-:Y:S01]  /*2b800*/  STL.64 [R1+0x15a0], R10 ;  /* 0x0015a00a01007387 */ /* 0x0003e20000100a00 */
[----:B------:R-:W-:Y:S01]  /*2b810*/  IADD3 R16, R243, 0x100000, RZ ;  /* 0x00100000f3107810 */ /* 0x000fe20007ffe0ff */
[----:B------:R-:W3:Y:S02]  /*2b820*/  LDC R19, c[0x0][0x230] ;  /* 0x00008c00ff137b82 */ /* 0x000ee40000000800 */
[----:B------:R1:W-:Y:S04]  /*2b830*/  STL.64 [R1+0x15a8], R8 ;  /* 0x0015a80801007387 */ /* 0x0003e80000100a00 */
[----:B------:R-:W-:Y:S01]  /*2b840*/  LDGSTS.E [R24+-0x3ff8], desc[UR8][R10.64], !P1 ;  /* 0xfc0080000a187fae */ /* 0x000fe2000c921848 */
[----:B------:R-:W-:Y:S01]  /*2b850*/  VIADD R17, R34, 0xfffffe7a ;  /* 0xfffffe7a22117836 */ /* 0x000fe20000000000 */
[----:B------:R-:W3:Y:S02]  /*2b860*/  LDC R18, c[0x0][0x230] ;  /* 0x00008c00ff127b82 */ /* 0x000ee40000000800 */
[----:B------:R1:W-:Y:S04]  /*2b870*/  STL.64 [R1+0x15b0], R28 ;  /* 0x0015b01c01007387 */ /* 0x0003e80000100a00 */
[----:B------:R-:W-:Y:S02]  /*2b880*/  LDGSTS.E [R23+-0xfff4], desc[UR8][R8.64], !P2 ;  /* 0xf000c00008177fae */ /* 0x000fe4000d121848 */
[----:B------:R-:W3:Y:S02]  /*2b890*/  LDC R30, c[0x0][0x230] ;  /* 0x00008c00ff1e7b82 */ /* 0x000ee40000000800 */
[----:B-1----:R-:W3:Y:S04]  /*2b8a0*/  LDL.LU.64 R10, [R1+0x3b8] ;  /* 0x0003b800010a7983 */ /* 0x002ee80000300a00 */
[----:B------:R1:W-:Y:S04]  /*2b8b0*/  STL.64 [R1+0x15b8], R14 ;  /* 0x0015b80e01007387 */ /* 0x0003e80000100a00 */
[----:B------:R-:W3:Y:S04]  /*2b8c0*/  LDL.LU.64 R8, [R1+0x3b0] ;  /* 0x0003b00001087983 */ /* 0x000ee80000300a00 */
[----:B------:R-:W3:Y:S04]  /*2b8d0*/  LDL.LU.64 R248, [R1+0x3a8] ;  /* 0x0003a80001f87983 */ /* 0x000ee80000300a00 */
[----:B------:R-:W3:Y:S01]  /*2b8e0*/  LDL.LU.64 R246, [R1+0x3a0] ;  /* 0x0003a00001f67983 */ /* 0x000ee20000300a00 */
[----:B------:R-:W-:-:S03]  /*2b8f0*/  ISETP.GE.U32.AND P1, PT, R25, 0x7ffffdfc, PT ;  /* 0x7ffffdfc1900780c */ /* 0x000fc60003f26070 */
[----:B------:R1:W-:Y:S04]  /*2b900*/  LDGSTS.E [R22+-0xbff4], desc[UR8][R28.64], !P2 ;  /* 0xf400c0001c167fae */ /* 0x0003e8000d121848 */
[----:B------:R1:W-:Y:S02]  /*2b910*/  LDGSTS.E [R16+-0x7ff4], desc[UR8][R14.64], !P2 ;  /* 0xf800c0000e107fae */ /* 0x0003e4000d121848 */
[----:B-1----:R-:W-:-:S05]  /*2b920*/  IMAD.WIDE R28, R251, 0x4, R12 ;  /* 0x00000004fb1c7825 */ /* 0x002fca00078e020c */
[----:B------:R-:W-:Y:S01]  /*2b930*/  STL.64 [R1+0x15c0], R28 ;  /* 0x0015c01c01007387 */ /* 0x000fe20000100a00 */
[C---:B------:R-:W-:Y:S01]  /*2b940*/  IADD3 R15, R242.reuse, 0x100000, RZ ;  /* 0x00100000f20f7810 */ /* 0x040fe20007ffe0ff */
[C---:B------:R-:W-:Y:S02]  /*2b950*/  VIADD R14, R242.reuse, 0x100000 ;  /* 0x00100000f20e7836 */ /* 0x040fe40000000000 */
[----:B------:R-:W-:Y:S01]  /*2b960*/  LDGSTS.E [R16+-0x3ff4], desc[UR8][R28.64], !P2 ;  /* 0xfc00c0001c107fae */ /* 0x000fe2000d121848 */
[----:B------:R-:W-:Y:S02]  /*2b970*/  ISETP.GE.U32.AND P2, PT, R17, 0x7ffffdfb, PT ;  /* 0x7ffffdfb1100780c */ /* 0x000fe40003f46070 */
[----:B------:R-:W-:Y:S01]  /*2b980*/  IADD3 R12, R242, 0x100000, RZ ;  /* 0x00100000f20c7810 */ /* 0x000fe20007ffe0ff */
[----:B------:R-:W1:Y:S01]  /*2b990*/  LDC R17, c[0x0][0x230] ;  /* 0x00008c00ff117b82 */ /* 0x000e620000000800 */
[----:B----4-:R-:W-:-:S04]  /*2b9a0*/  IMAD.WIDE R24, R251, 0x4, R232 ;  /* 0x00000004fb187825 */ /* 0x010fc800078e02e8 */
[C---:B--2---:R-:W-:Y:S01]  /*2b9b0*/  IMAD.WIDE R22, R251.reuse, 0x4, R230 ;  /* 0x00000004fb167825 */ /* 0x044fe200078e02e6 */
[----:B------:R-:W-:Y:S04]  /*2b9c0*/  STL.64 [R1+0x970], R24 ;  /* 0x0009701801007387 */ /* 0x000fe80000100a00 */
[----:B------:R2:W-:Y:S01]  /*2b9d0*/  STL.64 [R1+0x968], R22 ;  /* 0x0009681601007387 */ /* 0x0005e20000100a00 */
[----:B---3--:R-:W-:-:S03]  /*2b9e0*/  IMAD.WIDE R20, R251, 0x4, R238 ;  /* 0x00000004fb147825 */ /* 0x008fc600078e02ee */
[----:B------:R-:W3:Y:S04]  /*2b9f0*/  LDL.LU.64 R234, [R1+0x398] ;  /* 0x0003980001ea7983 */ /* 0x000ee80000300a00 */
[----:B------:R4:W-:Y:S04]  /*2ba00*/  STL.64 [R1+0x960], R20 ;  /* 0x0009601401007387 */ /* 0x0009e80000100a00 */
[----:B------:R-:W3:Y:S04]  /*2ba10*/  LDL.LU.64 R232, [R1+0x390] ;  /* 0x0003900001e87983 */ /* 0x000ee80000300a00 */
[----:B------:R-:W3:Y:S04]  /*2ba20*/  LDL.LU.64 R230, [R1+0x388] ;  /* 0x0003880001e67983 */ /* 0x000ee80000300a00 */
[----:B------:R-:W3:Y:S04]  /*2ba30*/  LDL.LU.64 R238, [R1+0x380] ;  /* 0x0003800001ee7983 */ /* 0x000ee80000300a00 */
[----:B------:R-:W-:Y:S04]  /*2ba40*/  LDGSTS.E [R15+-0x40000], desc[UR8][R24.64], !P1 ;  /* 0xc0000000180f7fae */ /* 0x000fe8000c921848 */
[----:B------:R2:W-:Y:S04]  /*2ba50*/  LDGSTS.E [R14+-0x3c000], desc[UR8][R22.64], !P1 ;  /* 0xc4000000160e7fae */ /* 0x0005e8000c921848 */
[----:B------:R4:W-:Y:S01]  /*2ba60*/  LDGSTS.E [R12+-0x38000], desc[UR8][R20.64], !P1 ;  /* 0xc8000000140c7fae */ /* 0x0009e2000c921848 */
[----:B------:R-:W-:-:S04]  /*2ba70*/  IMAD.WIDE R10, R251, 0x4, R10 ;  /* 0x00000004fb0a7825 */ /* 0x000fc800078e020a */
[C---:B------:R-:W-:Y:S01]  /*2ba80*/  IMAD.WIDE R8, R251.reuse, 0x4, R8 ;  /* 0x00000004fb087825 */ /* 0x040fe200078e0208 */
[----:B------:R1:W-:Y:S03]  /*2ba90*/  STL.64 [R1+0x958], R10 ;  /* 0x0009580a01007387 */ /* 0x0003e60000100a00 */
[C---:B--2---:R-:W-:Y:S01]  /*2baa0*/  IMAD.WIDE R22, R251.reuse, 0x4, R248 ;  /* 0x00000004fb167825 */ /* 0x044fe200078e02f8 */
[----:B------:R2:W-:Y:S03]  /*2bab0*/  STL.64 [R1+0x950], R8 ;  /* 0x0009500801007387 */ /* 0x0005e60000100a00 */
[----:B----4-:R-:W-:Y:S01]  /*2bac0*/  IMAD.WIDE R20, R251, 0x4, R246 ;  /* 0x00000004fb147825 */ /* 0x010fe200078e02f6 */
[----:B------:R-:W-:Y:S04]  /*2bad0*/  LDGSTS.E [R15+-0x34000], desc[UR8][R10.64], !P1 ;  /* 0xcc0000000a0f7fae */ /* 0x000fe8000c921848 */
[----:B------:R4:W-:Y:S04]  /*2bae0*/  STL.64 [R1+0x948], R22 ;  /* 0x0009481601007387 */ /* 0x0009e80000100a00 */
[----:B------:R-:W-:Y:S04]  /*2baf0*/  LDGSTS.E [R14+-0x3fffc], desc[UR8][R8.64], !P2 ;  /* 0xc0004000080e7fae */ /* 0x000fe8000d121848 */
[----:B-1----:R-:W4:Y:S04]  /*2bb00*/  LDL.LU.64 R10, [R1+0x378] ;  /* 0x00037800010a7983 */ /* 0x002f280000300a00 */
[----:B------:R1:W-:Y:S04]  /*2bb10*/  STL.64 [R1+0x940], R20 ;  /* 0x0009401401007387 */ /* 0x0003e80000100a00 */
[----:B--2---:R-:W2:Y:S04]  /*2bb20*/  LDL.LU.64 R8, [R1+0x370] ;  /* 0x0003700001087983 */ /* 0x004ea80000300a00 */
[----:B------:R-:W2:Y:S04]  /*2bb30*/  LDL.LU.64 R248, [R1+0x368] ;  /* 0x0003680001f87983 */ /* 0x000ea80000300a00 */
[----:B------:R-:W2:Y:S01]  /*2bb40*/  LDL.LU.64 R246, [R1+0x360] ;  /* 0x0003600001f67983 */ /* 0x000ea20000300a00 */
[----:B------:R-:W-:Y:S01]  /*2bb50*/  IADD3 R13, R242, 0x100000, RZ ;  /* 0x00100000f20d7810 */ /* 0x000fe20007ffe0ff */
[----:B------:R-:W-:-:S04]  /*2bb60*/  VIADD R16, R26, 0xfffffe79 ;  /* 0xfffffe791a107836 */ /* 0x000fc80000000000 */
[----:B------:R4:W-:Y:S01]  /*2bb70*/  LDGSTS.E [R13+-0x3bffc], desc[UR8][R22.64], !P2 ;  /* 0xc4004000160d7fae */ /* 0x0009e2000d121848 */
[----:B------:R-:W-:-:S03]  /*2bb80*/  ISETP.GE.U32.AND P1, PT, R16, 0x7ffffdfa, PT ;  /* 0x7ffffdfa1000780c */ /* 0x000fc60003f26070 */
[----:B------:R1:W-:Y:S01]  /*2bb90*/  LDGSTS.E [R12+-0x37ffc], desc[UR8][R20.64], !P2 ;  /* 0xc8004000140c7fae */ /* 0x0003e2000d121848 */
[----:B------:R-:W-:Y:S02]  /*2bba0*/  VIADD R16, R19, 0xfffffe78 ;  /* 0xfffffe7813107836 */ /* 0x000fe40000000000 */
[----:B------:R-:W2:Y:S01]  /*2bbb0*/  LDC R19, c[0x0][0x230] ;  /* 0x00008c00ff137b82 */ /* 0x000ea20000000800 */
[----:B---3--:R-:W-:-:S04]  /*2bbc0*/  IMAD.WIDE R26, R251, 0x4, R234 ;  /* 0x00000004fb1a7825 */ /* 0x008fc800078e02ea */
[C---:B------:R-:W-:Y:S01]  /*2bbd0*/  IMAD.WIDE R24, R251.reuse, 0x4, R232 ;  /* 0x00000004fb187825 */ /* 0x040fe200078e02e8 */
[----:B------:R-:W-:Y:S03]  /*2bbe0*/  STL.64 [R1+0x938], R26 ;  /* 0x0009381a01007387 */ /* 0x000fe60000100a00 */
[C---:B----4-:R-:W-:Y:S01]  /*2bbf0*/  IMAD.WIDE R22, R251.reuse, 0x4, R230 ;  /* 0x00000004fb167825 */ /* 0x050fe200078e02e6 */
[----:B------:R-:W-:Y:S03]  /*2bc00*/  STL.64 [R1+0x8f8], R24 ;  /* 0x0008f81801007387 */ /* 0x000fe60000100a00 */
[----:B-1----:R-:W-:Y:S01]  /*2bc10*/  IMAD.WIDE R20, R251, 0x4, R238 ;  /* 0x00000004fb147825 */ /* 0x002fe200078e02ee */
[----:B------:R1:W-:Y:S04]  /*2bc20*/  STL.64 [R1+0x8a8], R22 ;  /* 0x0008a81601007387 */ /* 0x0003e80000100a00 */
[----:B------:R-:W3:Y:S04]  /*2bc30*/  LDL.LU.64 R234, [R1+0x358] ;  /* 0x0003580001ea7983 */ /* 0x000ee80000300a00 */
[----:B------:R4:W-:Y:S04]  /*2bc40*/  STL.64 [R1+0x8a0], R20 ;  /* 0x0008a01401007387 */ /* 0x0009e80000100a00 */
[----:B------:R-:W-:Y:S01]  /*2bc50*/  LDGSTS.E [R15+-0x33ffc], desc[UR8][R26.64], !P2 ;  /* 0xcc0040001a0f7fae */ /* 0x000fe2000d121848 */
[----:B------:R-:W-:-:S03]  /*2bc60*/  ISETP.GE.U32.AND P2, PT, R16, 0x7ffffdf9, PT ;  /* 0x7ffffdf91000780c */ /* 0x000fc60003f46070 */
[----:B------:R-:W3:Y:S04]  /*2bc70*/  LDL.LU.64 R232, [R1+0x1d0] ;  /* 0x0001d00001e87983 */ /* 0x000ee80000300a00 */
[----:B------:R-:W3:Y:S04]  /*2bc80*/  LDL.LU.64 R230, [R1+0x1c8] ;  /* 0x0001c80001e67983 */ /* 0x000ee80000300a00 */
[----:B------:R-:W3:Y:S04]  /*2bc90*/  LDL.LU.64 R238, [R1+0x1c0] ;  /* 0x0001c00001ee7983 */ /* 0x000ee80000300a00 */
[----:B------:R-:W-:Y:S04]  /*2bca0*/  LDGSTS.E [R14+-0x3fff8], desc[UR8][R24.64], !P1 ;  /* 0xc0008000180e7fae */ /* 0x000fe8000c921848 */
[----:B------:R1:W-:Y:S04]  /*2bcb0*/  LDGSTS.E [R13+-0x3bff8], desc[UR8][R22.64], !P1 ;  /* 0xc4008000160d7fae */ /* 0x0003e8000c921848 */
[----:B------:R4:W-:Y:S01]  /*2bcc0*/  LDGSTS.E [R12+-0x37ff8], desc[UR8][R20.64], !P1 ;  /* 0xc8008000140c7fae */ /* 0x0009e2000c921848 */
[----:B------:R-:W-:-:S04]  /*2bcd0*/  IMAD.WIDE R10, R251, 0x4, R10 ;  /* 0x00000004fb0a7825 */ /* 0x000fc800078e020a */
[C---:B--2---:R-:W-:Y:S01]  /*2bce0*/  IMAD.WIDE R8, R251.reuse, 0x4, R8 ;  /* 0x00000004fb087825 */ /* 0x044fe200078e0208 */
[----:B------:R-:W-:Y:S03]  /*2bcf0*/  STL.64 [R1+0x898], R10 ;  /* 0x0008980a01007387 */ /* 0x000fe60000100a00 */
[C---:B-1----:R-:W-:Y:S01]  /*2bd00*/  IMAD.WIDE R22, R251.reuse, 0x4, R248 ;  /* 0x00000004fb167825 */ /* 0x042fe200078e02f8 */
[----:B------:R1:W-:Y:S03]  /*2bd10*/  STL.64 [R1+0x890], R8 ;  /* 0x0008900801007387 */ /* 0x0003e60000100a00 */
[----:B----4-:R-:W-:Y:S01]  /*2bd20*/  IMAD.WIDE R20, R251, 0x4, R246 ;  /* 0x00000004fb147825 */ /* 0x010fe200078e02f6 */
[----:B------:R-:W-:Y:S04]  /*2bd30*/  LDGSTS.E [R15+-0x33ff8], desc[UR8][R10.64], !P1 ;  /* 0xcc0080000a0f7fae */ /* 0x000fe8000c921848 */
[----:B------:R2:W-:Y:S04]  /*2bd40*/  STL.64 [R1+0x888], R22 ;  /* 0x0008881601007387 */ /* 0x0005e80000100a00 */
[----:B------:R-:W-:Y:S01]  /*2bd50*/  LDGSTS.E [R14+-0x3fff4], desc[UR8][R8.64], !P2 ;  /* 0xc000c000080e7fae */ /* 0x000fe2000d121848 */
[----:B------:R-:W-:-:S02]  /*2bd60*/  IADD3 R16, R18, -0x1a5, RZ ;  /* 0xfffffe5b12107810 */ /* 0x000fc40007ffe0ff */
[----:B------:R-:W4:Y:S01]  /*2bd70*/  LDC R18, c[0x0][0x230] ;  /* 0x00008c00ff127b82 */ /* 0x000f220000000800 */
[----:B------:R2:W-:Y:S04]  /*2bd80*/  LDGSTS.E [R13+-0x3bff4], desc[UR8][R22.64], !P2 ;  /* 0xc400c000160d7fae */ /* 0x0005e8000d121848 */
[----:B-1----:R-:W4:Y:S04]  /*2bd90*/  LDL.LU.64 R8, [R1+0x1b8] ;  /* 0x0001b80001087983 */ /* 0x002f280000300a00 */
[----:B------:R1:W-:Y:S04]  /*2bda0*/  STL.64 [R1+0x880], R20 ;  /* 0x0008801401007387 */ /* 0x0003e80000100a00 */
[----:B------:R-:W4:Y:S04]  /*2bdb0*/  LDL.LU.64 R10, [R1+0x1b0] ;  /* 0x0001b000010a7983 */ /* 0x000f280000300a00 */
[----:B------:R-:W4:Y:S04]  /*2bdc0*/  LDL.LU.64 R248, [R1+0x1a8] ;  /* 0x0001a80001f87983 */ /* 0x000f280000300a00 */
[----:B------:R-:W4:Y:S01]  /*2bdd0*/  LDL.LU.64 R246, [R1+0x1a0] ;  /* 0x0001a00001f67983 */ /* 0x000f220000300a00 */
[----:B------:R-:W-:-:S03]  /*2bde0*/  ISETP.GE.U32.AND P1, PT, R16, 0x7ffffddc, PT ;  /* 0x7ffffddc1000780c */ /* 0x000fc60003f26070 */
[----:B------:R1:W-:Y:S01]  /*2bdf0*/  LDGSTS.E [R12+-0x37ff4], desc[UR8][R20.64], !P2 ;  /* 0xc800c000140c7fae */ /* 0x0003e2000d121848 */
[----:B---3--:R-:W-:-:S05]  /*2be00*/  IMAD.WIDE R26, R251, 0x4, R234 ;  /* 0x00000004fb1a7825 */ /* 0x008fca00078e02ea */
[----:B------:R4:W-:Y:S04]  /*2be10*/  STL.64 [R1+0x878], R26 ;  /* 0x0008781a01007387 */ /* 0x0009e80000100a00 */
[----:B------:R4:W-:Y:S01]  /*2be20*/  LDGSTS.E [R15+-0x33ff4], desc[UR8][R26.64], !P2 ;  /* 0xcc00c0001a0f7fae */ /* 0x0009e2000d121848 */
[----:B------:R-:W-:-:S04]  /*2be30*/  IMAD.WIDE R24, R251, 0x4, R232 ;  /* 0x00000004fb187825 */ /* 0x000fc800078e02e8 */
[C---:B--2---:R-:W-:Y:S01]  /*2be40*/  IMAD.WIDE R22, R251.reuse, 0x4, R230 ;  /* 0x00000004fb167825 */ /* 0x044fe200078e02e6 */
[----:B------:R2:W-:Y:S03]  /*2be50*/  STL.64 [R1+0xdf0], R24 ;  /* 0x000df01801007387 */ /* 0x0005e60000100a00 */
[C---:B-1----:R-:W-:Y:S01]  /*2be60*/  IMAD.WIDE R20, R251.reuse, 0x4, R238 ;  /* 0x00000004fb147825 */ /* 0x042fe200078e02ee */
[----:B------:R1:W-:Y:S04]  /*2be70*/  STL.64 [R1+0xde0], R22 ;  /* 0x000de01601007387 */ /* 0x0003e80000100a00 */
[----:B------:R3:W-:Y:S04]  /*2be80*/  STL.64 [R1+0xae0], R20 ;  /* 0x000ae01401007387 */ /* 0x0007e80000100a00 */
[----:B------:R-:W3:Y:S04]  /*2be90*/  LDL.LU.64 R36, [R1+0x198] ;  /* 0x0001980001247983 */ /* 0x000ee80000300a00 */
[----:B------:R-:W3:Y:S04]  /*2bea0*/  LDL.LU.64 R234, [R1+0x190] ;  /* 0x0001900001ea7983 */ /* 0x000ee80000300a00 */
[----:B------:R-:W3:Y:S04]  /*2beb0*/  LDL.LU.64 R232, [R1+0x188] ;  /* 0x0001880001e87983 */ /* 0x000ee80000300a00 */
[----:B------:R-:W3:Y:S04]  /*2bec0*/  LDL.LU.64 R230, [R1+0x180] ;  /* 0x0001800001e67983 */ /* 0x000ee80000300a00 */
[----:B------:R2:W-:Y:S04]  /*2bed0*/  LDGSTS.E [R14+-0x30000], desc[UR8][R24.64], !P1 ;  /* 0xd0000000180e7fae */ /* 0x0005e8000c921848 */
[----:B------:R-:W3:Y:S04]  /*2bee0*/  LDL.LU.64 R238, [R1+0x178] ;  /* 0x0001780001ee7983 */ /* 0x000ee80000300a00 */
[----:B------:R1:W-:Y:S04]  /*2bef0*/  LDGSTS.E [R13+-0x2c000], desc[UR8][R22.64], !P1 ;  /* 0xd4000000160d7fae */ /* 0x0003e8000c921848 */
[----:B------:R3:W-:Y:S01]  /*2bf00*/  LDGSTS.E [R12+-0x28000], desc[UR8][R20.64], !P1 ;  /* 0xd8000000140c7fae */ /* 0x0007e2000c921848 */
[----:B----4-:R-:W-:-:S05]  /*2bf10*/  IMAD.WIDE R26, R251, 0x4, R8 ;  /* 0x00000004fb1a7825 */ /* 0x010fca00078e0208 */
[----:B------:R4:W-:Y:S01]  /*2bf20*/  STL.64 [R1+0xad8], R26 ;  /* 0x000ad81a01007387 */ /* 0x0009e20000100a00 */
[----:B--2---:R-:W-:-:S03]  /*2bf30*/  IMAD.WIDE R24, R251, 0x4, R10 ;  /* 0x00000004fb187825 */ /* 0x004fc600078e020a */
[----:B------:R-:W2:Y:S01]  /*2bf40*/  LDL.LU.64 R8, [R1+0x170] ;  /* 0x0001700001087983 */ /* 0x000ea20000300a00 */
[----:B-1----:R-:W-:-:S03]  /*2bf50*/  IMAD.WIDE R22, R251, 0x4, R248 ;  /* 0x00000004fb167825 */ /* 0x002fc600078e02f8 */
[----:B------:R1:W-:Y:S01]  /*2bf60*/  STL.64 [R1+0xad0], R24 ;  /* 0x000ad01801007387 */ /* 0x0003e20000100a00 */
[----:B---3--:R-:W-:-:S03]  /*2bf70*/  IMAD.WIDE R20, R251, 0x4, R246 ;  /* 0x00000004fb147825 */ /* 0x008fc600078e02f6 */
[----:B------:R-:W3:Y:S04]  /*2bf80*/  LDL.LU.64 R10, [R1+0x168] ;  /* 0x00016800010a7983 */ /* 0x000ee80000300a00 */
[----:B------:R1:W-:Y:S04]  /*2bf90*/  STL.64 [R1+0x9c0], R22 ;  /* 0x0009c01601007387 */ /* 0x0003e80000100a00 */
[----:B------:R-:W3:Y:S04]  /*2bfa0*/  LDL.LU.64 R248, [R1+0x160] ;  /* 0x0001600001f87983 */ /* 0x000ee80000300a00 */
[----:B------:R1:W-:Y:S04]  /*2bfb0*/  STL.64 [R1+0x9b8], R20 ;  /* 0x0009b81401007387 */ /* 0x0003e80000100a00 */
[----:B------:R-:W3:Y:S01]  /*2bfc0*/  LDL.LU.64 R246, [R1+0x158] ;  /* 0x0001580001f67983 */ /* 0x000ee20000300a00 */
[----:B------:R-:W-:-:S02]  /*2bfd0*/  VIADD R16, R17, 0xfffffe5a ;  /* 0xfffffe5a11107836 */ /* 0x000fc40000000000 */
[----:B------:R-:W1:Y:S01]  /*2bfe0*/  LDC R17, c[0x0][0x230] ;  /* 0x00008c00ff117b82 */ /* 0x000e620000000800 */
[----:B------:R4:W-:Y:S02]  /*2bff0*/  LDGSTS.E [R15+-0x24000], desc[UR8][R26.64], !P1 ;  /* 0xdc0000001a0f7fae */ /* 0x0009e4000c921848 */
[----:B------:R-:W-:Y:S02]  /*2c000*/  ISETP.GE.U32.AND P2, PT, R16, 0x7ffffddb, PT ;  /* 0x7ffffddb1000780c */ /* 0x000fe40003f46070 */
[----:B------:R-:W-:-:S03]  /*2c010*/  IADD3 R16, R19, -0x1a7, RZ ;  /* 0xfffffe5913107810 */ /* 0x000fc60007ffe0ff */
[----:B------:R-:W1:Y:S01]  /*2c020*/  LDC R19, c[0x0][0x230] ;  /* 0x00008c00ff137b82 */ /* 0x000e620000000800 */
[----:B------:R-:W-:Y:S01]  /*2c030*/  ISETP.GE.U32.AND P1, PT, R16, 0x7ffffdda, PT ;  /* 0x7ffffdda1000780c */ /* 0x000fe20003f26070 */
[----:B------:R-:W-:-:S06]  /*2c040*/  VIADD R16, R18, 0xfffffe58 ;  /* 0xfffffe5812107836 */ /* 0x000fcc0000000000 */
[----:B------:R1:W-:Y:S01]  /*2c050*/  LDGSTS.E [R14+-0x2fffc], desc[UR8][R24.64], !P2 ;  /* 0xd0004000180e7fae */ /* 0x0003e2000d121848 */
[----:B------:R-:W3:Y:S03]  /*2c060*/  LDC R18, c[0x0][0x230] ;  /* 0x00008c00ff127b82 */ /* 0x000ee60000000800 */
[----:B------:R1:W-:Y:S04]  /*2c070*/  LDGSTS.E [R13+-0x2bffc], desc[UR8][R22.64], !P2 ;  /* 0xd4004000160d7fae */ /* 0x0003e8000d121848 */
[----:B------:R1:W-:Y:S01]  /*2c080*/  LDGSTS.E [R12+-0x27ffc], desc[UR8][R20.64], !P2 ;  /* 0xd8004000140c7fae */ /* 0x0003e2000d121848 */
[----:B----4-:R-:W-:-:S04]  /*2c090*/  IMAD.WIDE R26, R251, 0x4, R36 ;  /* 0x00000004fb1a7825 */ /* 0x010fc800078e0224 */
[C---:B-1----:R-:W-:Y:S01]  /*2c0a0*/  IMAD.WIDE R24, R251.reuse, 0x4, R234 ;  /* 0x00000004fb187825 */ /* 0x042fe200078e02ea */
[----:B------:R-:W-:Y:S03]  /*2c0b0*/  STL.64 [R1+0x9b0], R26 ;  /* 0x0009b01a01007387 */ /* 0x000fe60000100a00 */
[C---:B------:R-:W-:Y:S01]  /*2c0c0*/  IMAD.WIDE R22, R251.reuse, 0x4, R232 ;  /* 0x00000004fb167825 */ /* 0x040fe200078e02e8 */
[----:B------:R-:W-:Y:S01]  /*2c0d0*/  LDGSTS.E [R15+-0x23ffc], desc[UR8][R26.64], !P2 ;  /* 0xdc0040001a0f7fae */ /* 0x000fe2000d121848 */
[----:B------:R-:W-:Y:S02]  /*2c0e0*/  ISETP.GE.U32.AND P2, PT, R16, 0x7ffffdd9, PT ;  /* 0x7ffffdd91000780c */ /* 0x000fe40003f46070 */
[----:B------:R-:W-:Y:S01]  /*2c0f0*/  IMAD.WIDE R20, R251, 0x4, R230 ;  /* 0x00000004fb147825 */ /* 0x000fe200078e02e6 */
[----:B------:R-:W-:Y:S04]  /*2c100*/  STL.64 [R1+0x9a8], R24 ;  /* 0x0009a81801007387 */ /* 0x000fe80000100a00 */
[----:B------:R-:W-:Y:S01]  /*2c110*/  LDGSTS.E [R14+-0x2fff8], desc[UR8][R24.64], !P1 ;  /* 0xd0008000180e7fae */ /* 0x000fe2000c921848 */
[----:B------:R-:W-:-:S02]  /*2c120*/  IADD3 R16, R17, -0x1c5, RZ ;  /* 0xfffffe3b11107810 */ /* 0x000fc40007ffe0ff */
[----:B------:R-:W1:Y:S01]  /*2c130*/  LDC R17, c[0x0][0x230] ;  /* 0x00008c00ff117b82 */ /* 0x000e620000000800 */
[----:B------:R4:W-:Y:S04]  /*2c140*/  STL.64 [R1+0x9a0], R22 ;  /* 0x0009a01601007387 */ /* 0x0009e80000100a00 */
[----:B------:R4:W-:Y:S04]  /*2c150*/  LDGSTS.E [R13+-0x2bff8], desc[UR8][R22.64], !P1 ;  /* 0xd4008000160d7fae */ /* 0x0009e8000c921848 */
[----:B------:R2:W-:Y:S01]  /*2c160*/  LDGSTS.E [R12+-0x27ff8], desc[UR8][R20.64], !P1 ;  /* 0xd8008000140c7fae */ /* 0x0005e2000c921848 */
[----:B----4-:R-:W-:-:S03]  /*2c170*/  IMAD.WIDE R22, R251, 0x4, R238 ;  /* 0x00000004fb167825 */ /* 0x010fc600078e02ee */
[----:B------:R2:W-:Y:S04]  /*2c180*/  STL.64 [R1+0x998], R20 ;  /* 0x0009981401007387 */ /* 0x0005e80000100a00 */
[----:B------:R4:W-:Y:S01]  /*2c190*/  LDGSTS.E [R15+-0x23ff8], desc[UR8][R22.64], !P1 ;  /* 0xdc008000160f7fae */ /* 0x0009e2000c921848 */
[----:B------:R-:W-:Y:S01]  /*2c1a0*/  ISETP.GE.U32.AND P1, PT, R16, 0x7ffffdbc, PT ;  /* 0x7ffffdbc1000780c */ /* 0x000fe20003f26070 */
[----:B------:R-:W-:Y:S02]  /*2c1b0*/  VIADD R16, R19, 0xfffffe3a ;  /* 0xfffffe3a13107836 */ /* 0x000fe40000000000 */
[----:B------:R4:W-:Y:S01]  /*2c1c0*/  STL.64 [R1+0x990], R22 ;  /* 0x0009901601007387 */ /* 0x0009e20000100a00 */
[C---:B------:R-:W-:Y:S01]  /*2c1d0*/  IMAD.WIDE R24, R251.reuse, 0x4, R222 ;  /* 0x00000004fb187825 */ /* 0x040fe200078e02de */
[----:B------:R-:W1:Y:S03]  /*2c1e0*/  LDC R19, c[0x0][0x230] ;  /* 0x00008c00ff137b82 */ /* 0x000e660000000800 */
[----:B--2---:R-:W-:-:S04]  /*2c1f0*/  IMAD.WIDE R20, R251, 0x4, R8 ;  /* 0x00000004fb147825 */ /* 0x004fc800078e0208 */
[C---:B---3--:R-:W-:Y:S01]  /*2c200*/  IMAD.WIDE R10, R251.reuse, 0x4, R10 ;  /* 0x00000004fb0a7825 */ /* 0x048fe200078e020a */
[----:B------:R2:W-:Y:S04]  /*2c210*/  STL.64 [R1+0x988], R20 ;  /* 0x0009881401007387 */ /* 0x0005e80000100a00 */
[----:B------:R2:W-:Y:S01]  /*2c220*/  LDGSTS.E [R14+-0x2fff4], desc[UR8][R20.64], !P2 ;  /* 0xd000c000140e7fae */ /* 0x0005e2000d121848 */
[----:B------:R-:W-:-:S03]  /*2c230*/  IMAD.WIDE R8, R251, 0x4, R248 ;  /* 0x00000004fb087825 */ /* 0x000fc600078e02f8 */
[----:B------:R3:W-:Y:S04]  /*2c240*/  LDGSTS.E [R13+-0x2bff4], desc[UR8][R10.64], !P2 ;  /* 0xd400c0000a0d7fae */ /* 0x0007e8000d121848 */
[----:B------:R1:W-:Y:S01]  /*2c250*/  LDGSTS.E [R12+-0x27ff4], desc[UR8][R8.64], !P2 ;  /* 0xd800c000080c7fae */ /* 0x0003e2000d121848 */
[----:B----4-:R-:W-:-:S03]  /*2c260*/  IMAD.WIDE R22, R251, 0x4, R246 ;  /* 0x00000004fb167825 */ /* 0x010fc600078e02f6 */
[----:B------:R3:W-:Y:S01]  /*2c270*/  STL.64 [R1+0x980], R10 ;  /* 0x0009800a01007387 */ /* 0x0007e20000100a00 */
[----:B--2---:R-:W-:-:S03]  /*2c280*/  IMAD.WIDE R20, R251, 0x4, R228 ;  /* 0x00000004fb147825 */ /* 0x004fc600078e02e4 */
[----:B------:R2:W-:Y:S01]  /*2c290*/  LDGSTS.E [R15+-0x23ff4], desc[UR8][R22.64], !P2 ;  /* 0xdc00c000160f7fae */ /* 0x0005e2000d121848 */
[----:B------:R-:W-:-:S03]  /*2c2a0*/  ISETP.GE.U32.AND P2, PT, R16, 0x7ffffdbb, PT ;  /* 0x7ffffdbb1000780c */ /* 0x000fc60003f46070 */
[----:B------:R1:W-:Y:S04]  /*2c2b0*/  STL.64 [R1+0x978], R8 ;  /* 0x0009780801007387 */ /* 0x0003e80000100a00 */
[----:B------:R2:W-:Y:S01]  /*2c2c0*/  STL.64 [R1+0x870], R22 ;  /* 0x0008701601007387 */ /* 0x0005e20000100a00 */
[----:B---3--:R-:W-:-:S03]  /*2c2d0*/  IMAD.WIDE R10, R251, 0x4, R226 ;  /* 0x00000004fb0a7825 */ /* 0x008fc600078e02e2 */
[----:B------:R3:W-:Y:S04]  /*2c2e0*/  STL.64 [R1+0x1300], R20 ;  /* 0x0013001401007387 */ /* 0x0007e80000100a00 */
[----:B------:R3:W-:Y:S01]  /*2c2f0*/  LDGSTS.E [R14+-0x20000], desc[UR8][R20.64], !P1 ;  /* 0xe0000000140e7fae */ /* 0x0007e2000c921848 */
[C---:B-1----:R-:W-:Y:S01]  /*2c300*/  IMAD.WIDE R8, R251.reuse, 0x4, R224 ;  /* 0x00000004fb087825 */ /* 0x042fe200078e02e0 */
[----:B------:R-:W-:Y:S02]  /*2c310*/  IADD3 R16, R18, -0x1c7, RZ ;  /* 0xfffffe3912107810 */ /* 0x000fe40007ffe0ff */
[----:B------:R1:W-:Y:S01]  /*2c320*/  STL.64 [R1+0x12f8], R10 ;  /* 0x0012f80a01007387 */ /* 0x0003e20000100a00 */
[C---:B--2---:R-:W-:Y:S01]  /*2c330*/  IMAD.WIDE R22, R251.reuse, 0x4, R220 ;  /* 0x00000004fb167825 */ /* 0x044fe200078e02dc */
[----:B------:R-:W2:Y:S02]  /*2c340*/  LDC R18, c[0x0][0x230] ;  /* 0x00008c00ff127b82 */ /* 0x000ea40000000800 */
[----:B------:R1:W-:Y:S06]  /*2c350*/  LDGSTS.E [R13+-0x1c000], desc[UR8][R10.64], !P1 ;  /* 0xe40000000a0d7fae */ /* 0x0003ec000c921848 */
[----:B---3--:R-:W3:Y:S01]  /*2c360*/  LDC R20, c[0x0][0x230] ;  /* 0x00008c00ff147b82 */ /* 0x008ee20000000800 */
[----:B------:R4:W-:Y:S04]  /*2c370*/  STL.64 [R1+0x12f0], R8 ;  /* 0x0012f00801007387 */ /* 0x0009e80000100a00 */
[----:B------:R4:W-:Y:S01]  /*2c380*/  LDGSTS.E [R12+-0x18000], desc[UR8][R8.64], !P1 ;  /* 0xe8000000080c7fae */ /* 0x0009e2000c921848 */
[----:B-1----:R-:W-:-:S03]  /*2c390*/  IMAD.WIDE R10, R251, 0x4, R218 ;  /* 0x00000004fb0a7825 */ /* 0x002fc600078e02da */
[----:B------:R1:W-:Y:S04]  /*2c3a0*/  STL.64 [R1+0x12e8], R24 ;  /* 0x0012e81801007387 */ /* 0x0003e80000100a00 */
[----:B------:R1:W-:Y:S01]  /*2c3b0*/  LDGSTS.E [R15+-0x14000], desc[UR8][R24.64], !P1 ;  /* 0xec000000180f7fae */ /* 0x0003e2000c921848 */
[----:B------:R-:W-:Y:S01]  /*2c3c0*/  ISETP.GE.U32.AND P1, PT, R16, 0x7ffffdba, PT ;  /* 0x7ffffdba1000780c */ /* 0x000fe20003f26070 */
[----:B------:R-:W-:Y:S02]  /*2c3d0*/  VIADD R16, R17, 0xfffffe38 ;  /* 0xfffffe3811107836 */ /* 0x000fe40000000000 */
[C---:B----4-:R-:W-:Y:S01]  /*2c3e0*/  IMAD.WIDE R8, R251.reuse, 0x4, R216 ;  /* 0x00000004fb087825 */ /* 0x050fe200078e02d8 */
[----:B------:R4:W-:Y:S01]  /*2c3f0*/  LDGSTS.E [R14+-0x1fffc], desc[UR8][R22.64], !P2 ;  /* 0xe0004000160e7fae */ /* 0x0009e2000d121848 */
[----:B------:R-:W2:Y:S03]  /*2c400*/  LDC R17, c[0x0][0x230] ;  /* 0x00008c00ff117b82 */ /* 0x000ea60000000800 */
[----:B------:R3:W-:Y:S01]  /*2c410*/  LDGSTS.E [R13+-0x1bffc], desc[UR8][R10.64], !P2 ;  /* 0xe40040000a0d7fae */ /* 0x0007e2000d121848 */
[----:B-1----:R-:W-:-:S03]  /*2c420*/  IMAD.WIDE R24, R251, 0x4, R44 ;  /* 0x00000004fb187825 */ /* 0x002fc600078e022c */
[----:B------:R1:W-:Y:S04]  /*2c430*/  LDGSTS.E [R12+-0x17ffc], desc[UR8][R8.64], !P2 ;  /* 0xe8004000080c7fae */ /* 0x0003e8000d121848 */
[----:B------:R1:W-:Y:S01]  /*2c440*/  LDGSTS.E [R15+-0x13ffc], desc[UR8][R24.64], !P2 ;  /* 0xec004000180f7fae */ /* 0x0003e2000d121848 */
[----:B------:R-:W-:-:S03]  /*2c450*/  ISETP.GE.U32.AND P2, PT, R16, 0x7ffffdb9, PT ;  /* 0x7ffffdb91000780c */ /* 0x000fc60003f46070 */
[----:B------:R4:W-:Y:S04]  /*2c460*/  STL.64 [R1+0x12e0], R22 ;  /* 0x0012e01601007387 */ /* 0x0009e80000100a00 */
[----:B------:R1:W-:Y:S04]  /*2c470*/  STL.64 [R1+0x12d8], R10 ;  /* 0x0012d80a01007387 */ /* 0x0003e80000100a00 */
[----:B------:R1:W-:Y:S01]  /*2c480*/  STL.64 [R1+0x12d0], R8 ;  /* 0x0012d00801007387 */ /* 0x0003e20000100a00 */
[----:B----4-:R-:W-:-:S03]  /*2c490*/  IMAD.WIDE R22, R251, 0x4, R46 ;  /* 0x00000004fb167825 */ /* 0x010fc600078e022e */
[----:B------:R4:W-:Y:S01]  /*2c4a0*/  STL.64 [R1+0x12c8], R24 ;  /* 0x0012c81801007387 */ /* 0x0009e20000100a00 */
[----:B---3--:R-:W-:Y:S01]  /*2c4b0*/  IADD3 R16, R20, -0x1e5, RZ ;  /* 0xfffffe1b14107810 */ /* 0x008fe20007ffe0ff */
[----:B------:R-:W3:Y:S01]  /*2c4c0*/  LDC R46, c[0x0][0x230] ;  /* 0x00008c00ff2e7b82 */ /* 0x000ee20000000800 */
[C---:B-1----:R-:W-:Y:S01]  /*2c4d0*/  IMAD.WIDE R10, R251.reuse, 0x4, R48 ;  /* 0x00000004fb0a7825 */ /* 0x042fe200078e0230 */
[----:B------:R1:W-:Y:S03]  /*2c4e0*/  STL.64 [R1+0x12c0], R22 ;  /* 0x0012c01601007387 */ /* 0x0003e60000100a00 */
[C---:B------:R-:W-:Y:S01]  /*2c4f0*/  IMAD.WIDE R8, R251.reuse, 0x4, R50 ;  /* 0x00000004fb087825 */ /* 0x040fe200078e0232 */
[----:B------:R1:W-:Y:S03]  /*2c500*/  LDGSTS.E [R14+-0x1fff8], desc[UR8][R22.64], !P1 ;  /* 0xe0008000160e7fae */ /* 0x0003e6000c921848 */
[C---:B----4-:R-:W-:Y:S01]  /*2c510*/  IMAD.WIDE R24, R251.reuse, 0x4, R52 ;  /* 0x00000004fb187825 */ /* 0x050fe200078e0234 */
[----:B------:R4:W-:Y:S04]  /*2c520*/  STL.64 [R1+0x12b8], R10 ;  /* 0x0012b80a01007387 */ /* 0x0009e80000100a00 */
[----:B------:R4:W-:Y:S01]  /*2c530*/  LDGSTS.E [R13+-0x1bff8], desc[UR8][R10.64], !P1 ;  /* 0xe40080000a0d7fae */ /* 0x0009e2000c921848 */
[----:B-1----:R-:W-:-:S03]  /*2c540*/  IMAD.WIDE R22, R251, 0x4, R54 ;  /* 0x00000004fb167825 */ /* 0x002fc600078e0236 */
[----:B------:R1:W-:Y:S01]  /*2c550*/  STL.64 [R1+0x12b0], R8 ;  /* 0x0012b00801007387 */ /* 0x0003e20000100a00 */
[----:B------:R-:W-:-:S03]  /*2c560*/  IMAD.WIDE R26, R251, 0x4, R92 ;  /* 0x00000004fb1a7825 */ /* 0x000fc600078e025c */
[----:B------:R1:W-:Y:S01]  /*2c570*/  LDGSTS.E [R12+-0x17ff8], desc[UR8][R8.64], !P1 ;  /* 0xe8008000080c7fae */ /* 0x0003e2000c921848 */
[----:B------:R-:W-:-:S03]  /*2c580*/  IMAD.WIDE R20, R251, 0x4, R62 ;  /* 0x00000004fb147825 */ /* 0x000fc600078e023e */
[----:B------:R-:W-:Y:S01]  /*2c590*/  STL.64 [R1+0x12a8], R24 ;  /* 0x0012a81801007387 */ /* 0x000fe20000100a00 */
[----:B------:R-:W-:Y:S01]  /*2c5a0*/  IADD3 R28, R5, 0x100000, RZ ;  /* 0x00100000051c7810 */ /* 0x000fe20007ffe0ff */
[----:B------:R-:W2:Y:S01]  /*2c5b0*/  LDC R54, c[0x0][0x230] ;  /* 0x00008c00ff367b82 */ /* 0x000ea20000000800 */
[C---:B----4-:R-:W-:Y:S01]  /*2c5c0*/  IMAD.WIDE R10, R251.reuse, 0x4, R56 ;  /* 0x00000004fb0a7825 */ /* 0x050fe200078e0238 */
[----:B------:R-:W-:Y:S01]  /*2c5d0*/  LDGSTS.E [R15+-0x13ff8], desc[UR8][R24.64], !P1 ;  /* 0xec008000180f7fae */ /* 0x000fe2000c921848 */
[----:B------:R-:W-:Y:S02]  /*2c5e0*/  ISETP.GE.U32.AND P1, PT, R16, 0x7ffffd9c, PT ;  /* 0x7ffffd9c1000780c */ /* 0x000fe40003f26070 */
[----:B-1----:R-:W-:Y:S01]  /*2c5f0*/  IMAD.WIDE R8, R251, 0x4, R58 ;  /* 0x00000004fb087825 */ /* 0x002fe200078e023a */
[----:B------:R1:W-:Y:S03]  /*2c600*/  STL.64 [R1+0x12a0], R22 ;  /* 0x0012a01601007387 */ /* 0x0003e60000100a00 */
[----:B------:R-:W-:Y:S01]  /*2c610*/  VIADD R29, R5, 0x100000 ;  /* 0x00100000051d7836 */ /* 0x000fe20000000000 */
[----:B------:R1:W-:Y:S01]  /*2c620*/  LDGSTS.E [R14+-0x1fff4], desc[UR8][R22.64], !P2 ;  /* 0xe000c000160e7fae */ /* 0x0003e2000d121848 */
[----:B------:R-:W-:Y:S01]  /*2c630*/  VIADD R16, R19, 0xfffffe1a ;  /* 0xfffffe1a13107836 */ /* 0x000fe20000000000 */
[----:B------:R-:W-:Y:S01]  /*2c640*/  IADD3 R30, R30, -0x1f2, RZ ;  /* 0xfffffe0e1e1e7810 */ /* 0x000fe20007ffe0ff */
[----:B------:R-:W4:Y:S01]  /*2c650*/  LDC R19, c[0x0][0x230] ;  /* 0x00008c00ff137b82 */ /* 0x000f220000000800 */
[----:B------:R3:W-:Y:S04]  /*2c660*/  LDGSTS.E [R13+-0x1bff4], desc[UR8][R10.64], !P2 ;  /* 0xe400c0000a0d7fae */ /* 0x0007e8000d121848 */
[----:B------:R3:W-:Y:S01]  /*2c670*/  LDGSTS.E [R12+-0x17ff4], desc[UR8][R8.64], !P2 ;  /* 0xe800c000080c7fae */ /* 0x0007e2000d121848 */
[C---:B------:R-:W-:Y:S01]  /*2c680*/  IADD3 R35, R5.reuse, 0x100000, RZ ;  /* 0x0010000005237810 */ /* 0x040fe20007ffe0ff */
[C---:B------:R-:W-:Y:S01]  /*2c690*/  VIADD R34, R5.reuse, 0x100000 ;  /* 0x0010000005227836 */ /* 0x040fe20000000000 */
[----:B------:R-:W-:Y:S01]  /*2c6a0*/  IADD3 R44, R5, 0x100000, RZ ;  /* 0x00100000052c7810 */ /* 0x000fe20007ffe0ff */
[----:B-1----:R-:W-:Y:S01]  /*2c6b0*/  IMAD.WIDE R22, R251, 0x4, R60 ;  /* 0x00000004fb167825 */ /* 0x002fe200078e023c */
[----:B------:R1:W-:Y:S03]  /*2c6c0*/  STL.64 [R1+0x1298], R10 ;  /* 0x0012980a01007387 */ /* 0x0003e60000100a00 */
[C---:B------:R-:W-:Y:S01]  /*2c6d0*/  VIADD R45, R5.reuse, 0x100000 ;  /* 0x00100000052d7836 */ /* 0x040fe20000000000 */
[----:B------:R2:W-:Y:S01]  /*2c6e0*/  LDGSTS.E [R15+-0x13ff4], desc[UR8][R22.64], !P2 ;  /* 0xec00c000160f7fae */ /* 0x0005e2000d121848 */
[----:B------:R-:W-:Y:S01]  /*2c6f0*/  ISETP.GE.U32.AND P2, PT, R16, 0x7ffffd9b, PT ;  /* 0x7ffffd9b1000780c */ /* 0x000fe20003f46070 */
[C---:B------:R-:W-:Y:S01]  /*2c700*/  VIADD R43, R5.reuse, 0x100000 ;  /* 0x00100000052b7836 */ /* 0x040fe20000000000 */
[C---:B------:R-:W-:Y:S01]  /*2c710*/  IADD3 R42, R5.reuse, 0x100000, RZ ;  /* 0x00100000052a7810 */ /* 0x040fe20007ffe0ff */
[----:B------:R2:W-:Y:S01]  /*2c720*/  STL.64 [R1+0x1290], R8 ;  /* 0x0012900801007387 */ /* 0x0005e20000100a00 */
[----:B---3--:R-:W-:Y:S01]  /*2c730*/  IADD3 R46, R46, -0x1f4, RZ ;  /* 0xfffffe0c2e2e7810 */ /* 0x008fe20007ffe0ff */
[C---:B------:R-:W-:Y:S01]  /*2c740*/  VIADD R52, R5.reuse, 0x100000 ;  /* 0x0010000005347836 */ /* 0x040fe20000000000 */
[----:B------:R-:W-:Y:S01]  /*2c750*/  IADD3 R53, R5, 0x100000, RZ ;  /* 0x0010000005357810 */ /* 0x000fe20007ffe0ff */
[----:B-1----:R-:W-:Y:S01]  /*2c760*/  IMAD.WIDE R10, R251, 0x4, R64 ;  /* 0x00000004fb0a7825 */ /* 0x002fe200078e0240 */
[----:B------:R1:W-:Y:S01]  /*2c770*/  STL.64 [R1+0x1288], R22 ;  /* 0x0012881601007387 */ /* 0x0003e20000100a00 */
[----:B------:R-:W-:Y:S01]  /*2c780*/  IADD3 R51, R5, 0x100000, RZ ;  /* 0x0010000005337810 */ /* 0x000fe20007ffe0ff */
[----:B------:R-:W3:Y:S02]  /*2c790*/  LDC R56, c[0x0][0x230] ;  /* 0x00008c00ff387b82 */ /* 0x000ee40000000800 */
[----:B------:R1:W-:Y:S01]  /*2c7a0*/  STL.64 [R1+0x15c8], R20 ;  /* 0x0015c81401007387 */ /* 0x0003e20000100a00 */
[----:B--2---:R-:W-:-:S03]  /*2c7b0*/  IMAD.WIDE R8, R251, 0x4, R66 ;  /* 0x00000004fb087825 */ /* 0x004fc600078e0242 */
[----:B------:R2:W-:Y:S01]  /*2c7c0*/  LDGSTS.E [R14+-0x10000], desc[UR8][R20.64], !P1 ;  /* 0xf0000000140e7fae */ /* 0x0005e2000c921848 */
[----:B------:R-:W-:Y:S01]  /*2c7d0*/  IADD3 R16, R18, -0x1e7, RZ ;  /* 0xfffffe1912107810 */ /* 0x000fe20007ffe0ff */
[----:B------:R-:W4:Y:S01]  /*2c7e0*/  LDC R57, c[0x0][0x230] ;  /* 0x00008c00ff397b82 */ /* 0x000f220000000800 */
[C---:B-1----:R-:W-:Y:S01]  /*2c7f0*/  IMAD.WIDE R22, R251.reuse, 0x4, R68 ;  /* 0x00000004fb167825 */ /* 0x042fe200078e0244 */
[----:B------:R1:W-:Y:S04]  /*2c800*/  STL.64 [R1+0x15d0], R10 ;  /* 0x0015d00a01007387 */ /* 0x0003e80000100a00 */
[----:B------:R1:W-:Y:S02]  /*2c810*/  LDGSTS.E [R13+-0xc000], desc[UR8][R10.64], !P1 ;  /* 0xf40000000a0d7fae */ /* 0x0003e4000c921848 */
[----:B------:R-:W4:Y:S01]  /*2c820*/  LDC R18, c[0x0][0x230] ;  /* 0x00008c00ff127b82 */ /* 0x000f220000000800 */
[----:B--2---:R-:W-:Y:S01]  /*2c830*/  IMAD.WIDE R20, R251, 0x4, R70 ;  /* 0x00000004fb147825 */ /* 0x004fe200078e0246 */
[----:B------:R2:W-:Y:S04]  /*2c840*/  STL.64 [R1+0x15d8], R8 ;  /* 0x0015d80801007387 */ /* 0x0005e80000100a00 */
[----:B------:R2:W-:Y:S01]  /*2c850*/  LDGSTS.E [R12+-0x8000], desc[UR8][R8.64], !P1 ;  /* 0xf8000000080c7fae */ /* 0x0005e2000c921848 */
[----:B------:R-:W-:Y:S01]  /*2c860*/  VIADD R50, R5, 0x100000 ;  /* 0x0010000005327836 */ /* 0x000fe20000000000 */
[----:B------:R-:W4:Y:S01]  /*2c870*/  LDC R92, c[0x0][0x230] ;  /* 0x00008c00ff5c7b82 */ /* 0x000f220000000800 */
[----:B-1----:R-:W-:Y:S01]  /*2c880*/  IMAD.WIDE R10, R251, 0x4, R72 ;  /* 0x00000004fb0a7825 */ /* 0x002fe200078e0248 */
[----:B------:R1:W-:Y:S04]  /*2c890*/  STL.64 [R1+0x15e0], R22 ;  /* 0x0015e01601007387 */ /* 0x0003e80000100a00 */
[----:B------:R1:W-:Y:S01]  /*2c8a0*/  LDGSTS.E [R15+-0x4000], desc[UR8][R22.64], !P1 ;  /* 0xfc000000160f7fae */ /* 0x0003e2000c921848 */
[----:B------:R-:W-:-:S02]  /*2c8b0*/  VIADD R54, R54, 0xfffffe6b ;  /* 0xfffffe6b36367836 */ /* 0x000fc40000000000 */
[----:B------:R-:W-:Y:S01]  /*2c8c0*/  VIADD R55, R5, 0x100000 ;  /* 0x0010000005377836 */ /* 0x000fe20000000000 */
[----:B---3--:R-:W-:Y:S01]  /*2c8d0*/  IADD3 R56, R56, -0x196, RZ ;  /* 0xfffffe6a38387810 */ /* 0x008fe20007ffe0ff */
[C---:B--2---:R-:W-:Y:S01]  /*2c8e0*/  IMAD.WIDE R8, R251.reuse, 0x4, R74 ;  /* 0x00000004fb087825 */ /* 0x044fe200078e024a */
[----:B------:R2:W-:Y:S01]  /*2c8f0*/  STL.64 [R1+0x15e8], R20 ;  /* 0x0015e81401007387 */ /* 0x0005e20000100a00 */
[----:B------:R-:W-:Y:S01]  /*2c900*/  ISETP.GE.U32.AND P1, PT, R16, 0x7ffffd9a, PT ;  /* 0x7ffffd9a1000780c */ /* 0x000fe20003f26070 */
[----:B------:R-:W3:Y:S02]  /*2c910*/  LDC R59, c[0x0][0x230] ;  /* 0x00008c00ff3b7b82 */ /* 0x000ee40000000800 */
[----:B------:R2:W-:Y:S01]  /*2c920*/  LDGSTS.E [R14+-0xfffc], desc[UR8][R20.64], !P2 ;  /* 0xf0004000140e7fae */ /* 0x0005e2000d121848 */
[----:B-1----:R-:W-:-:S03]  /*2c930*/  IMAD.WIDE R22, R251, 0x4, R76 ;  /* 0x00000004fb167825 */ /* 0x002fc600078e024c */
[----:B------:R1:W-:Y:S02]  /*2c940*/  STL.64 [R1+0x15f0], R10 ;  /* 0x0015f00a01007387 */ /* 0x0003e40000100a00 */
[----:B------:R-:W3:Y:S02]  /*2c950*/  LDC R58, c[0x0][0x230] ;  /* 0x00008c00ff3a7b82 */ /* 0x000ee40000000800 */
[----:B------:R1:W-:Y:S01]  /*2c960*/  LDGSTS.E [R13+-0xbffc], desc[UR8][R10.64], !P2 ;  /* 0xf40040000a0d7fae */ /* 0x0003e2000d121848 */
[----:B--2---:R-:W-:-:S03]  /*2c970*/  IMAD.WIDE R20, R251, 0x4, R78 ;  /* 0x00000004fb147825 */ /* 0x004fc600078e024e */
[----:B------:R2:W-:Y:S02]  /*2c980*/  STL.64 [R1+0x15f8], R8 ;  /* 0x0015f80801007387 */ /* 0x0005e40000100a00 */
[----:B------:R-:W3:Y:S02]  /*2c990*/  LDC R66, c[0x0][0x230] ;  /* 0x00008c00ff427b82 */ /* 0x000ee40000000800 */
[----:B------:R2:W-:Y:S01]  /*2c9a0*/  LDGSTS.E [R12+-0x7ffc], desc[UR8][R8.64], !P2 ;  /* 0xf8004000080c7fae */ /* 0x0005e2000d121848 */
[----:B-1----:R-:W-:-:S03]  /*2c9b0*/  IMAD.WIDE R10, R251, 0x4, R80 ;  /* 0x00000004fb0a7825 */ /* 0x002fc600078e0250 */
[----:B------:R1:W-:Y:S02]  /*2c9c0*/  STL.64 [R1+0x1600], R22 ;  /* 0x0016001601007387 */ /* 0x0003e40000100a00 */
[----:B------:R-:W3:Y:S01]  /*2c9d0*/  LDC R74, c[0x0][0x230] ;  /* 0x00008c00ff4a7b82 */ /* 0x000ee20000000800 */
[----:B------:R-:W-:Y:S01]  /*2c9e0*/  VIADD R16, R17, 0xfffffe18 ;  /* 0xfffffe1811107836 */ /* 0x000fe20000000000 */
[----:B------:R4:W-:Y:S01]  /*2c9f0*/  STL.64 [R1+0x1610], R20 ;  /* 0x0016101401007387 */ /* 0x0009e20000100a00 */
[----:B--2---:R-:W-:-:S03]  /*2ca00*/  IMAD.WIDE R8, R251, 0x4, R82 ;  /* 0x00000004fb087825 */ /* 0x004fc600078e0252 */
[----:B------:R2:W-:Y:S02]  /*2ca10*/  STL.64 [R1+0x1618], R10 ;  /* 0x0016180a01007387 */ /* 0x0005e40000100a00 */
[----:B------:R-:W3:Y:S02]  /*2ca20*/  LDC R17, c[0x0][0x230] ;  /* 0x00008c00ff117b82 */ /* 0x000ee40000000800 */
[----:B------:R2:W-:Y:S04]  /*2ca30*/  STL.64 [R1+0x1630], R8 ;  /* 0x0016300801007387 */ /* 0x0005e80000100a00 */
[----:B------:R-:W3:Y:S01]  /*2ca40*/  LDL.LU.64 R232, [R1+0x350] ;  /* 0x0003500001e87983 */ /* 0x000ee20000300a00 */
[C---:B------:R-:W-:Y:S01]  /*2ca50*/  IADD3 R65, R4.reuse, 0x100000, RZ ;  /* 0x0010000004417810 */ /* 0x040fe20007ffe0ff */
[----:B------:R-:W-:Y:S01]  /*2ca60*/  VIADD R64, R4, 0x100000 ;  /* 0x0010000004407836 */ /* 0x000fe20000000000 */
[----:B------:R-:W3:Y:S01]  /*2ca70*/  LDC R82, c[0x0][0x230] ;  /* 0x00008c00ff527b82 */ /* 0x000ee20000000800 */
[----:B------:R1:W-:Y:S01]  /*2ca80*/  LDGSTS.E [R15+-0x3ffc], desc[UR8][R22.64], !P2 ;  /* 0xfc004000160f7fae */ /* 0x0003e2000d121848 */
[----:B------:R-:W-:-:S03]  /*2ca90*/  ISETP.GE.U32.AND P2, PT, R16, 0x7ffffd99, PT ;  /* 0x7ffffd991000780c */ /* 0x000fc60003f46070 */
[----:B------:R-:W3:Y:S03]  /*2caa0*/  LDL.LU.64 R230, [R1+0x348] ;  /* 0x0003480001e67983 */ /* 0x000ee60000300a00 */
[----:B------:R-:W3:Y:S01]  /*2cab0*/  LDC R93, c[0x0][0x230] ;  /* 0x00008c00ff5d7b82 */ /* 0x000ee20000000800 */
[----:B------:R-:W3:Y:S04]  /*2cac0*/  LDL.LU.64 R238, [R1+0x340] ;  /* 0x0003400001ee7983 */ /* 0x000ee80000300a00 */
[----:B------:R4:W-:Y:S01]  /*2cad0*/  LDGSTS.E [R14+-0xfff8], desc[UR8][R20.64], !P1 ;  /* 0xf0008000140e7fae */ /* 0x0009e2000c921848 */
[----:B-1----:R-:W-:-:S03]  /*2cae0*/  IMAD.WIDE R22, R251, 0x4, R84 ;  /* 0x00000004fb167825 */ /* 0x002fc600078e0254 */
[----:B------:R2:W-:Y:S04]  /*2caf0*/  LDGSTS.E [R13+-0xbff8], desc[UR8][R10.64], !P1 ;  /* 0xf40080000a0d7fae */ /* 0x0005e8000c921848 */
[----:B------:R1:W-:Y:S01]  /*2cb00*/  LDGSTS.E [R12+-0x7ff8], desc[UR8][R8.64], !P1 ;  /* 0xf8008000080c7fae */ /* 0x0003e2000c921848 */
[----:B----4-:R-:W-:-:S03]  /*2cb10*/  IMAD.WIDE R20, R251, 0x4, R90 ;  /* 0x00000004fb147825 */ /* 0x010fc600078e025a */
[----:B------:R-:W-:Y:S01]  /*2cb20*/  STL.64 [R1+0x1638], R22 ;  /* 0x0016381601007387 */ /* 0x000fe20000100a00 */
[----:B------:R-:W-:Y:S01]  /*2cb30*/  IADD3 R16, R19, -0x189, RZ ;  /* 0xfffffe7713107810 */ /* 0x000fe20007ffe0ff */
[----:B------:R-:W4:Y:S01]  /*2cb40*/  LDC R90, c[0x0][0x230] ;  /* 0x00008c00ff5a7b82 */ /* 0x000f220000000800 */
[C---:B--2---:R-:W-:Y:S01]  /*2cb50*/  IMAD.WIDE R10, R251.reuse, 0x4, R86 ;  /* 0x00000004fb0a7825 */ /* 0x044fe200078e0256 */
[----:B------:R-:W-:Y:S03]  /*2cb60*/  LDGSTS.E [R15+-0x3ff8], desc[UR8][R22.64], !P1 ;  /* 0xfc008000160f7fae */ /* 0x000fe6000c921848 */
[----:B-1----:R-:W-:Y:S01]  /*2cb70*/  IMAD.WIDE R8, R251, 0x4, R88 ;  /* 0x00000004fb087825 */ /* 0x002fe200078e0258 */
[----:B------:R1:W-:Y:S02]  /*2cb80*/  STL.64 [R1+0x1640], R10 ;  /* 0x0016400a01007387 */ /* 0x0003e40000100a00 */
[----:B------:R-:W2:Y:S02]  /*2cb90*/  LDC R19, c[0x0][0x230] ;  /* 0x00008c00ff137b82 */ /* 0x000ea40000000800 */
[----:B------:R1:W-:Y:S04]  /*2cba0*/  STL.64 [R1+0x1628], R8 ;  /* 0x0016280801007387 */ /* 0x0003e80000100a00 */
[----:B------:R1:W-:Y:S04]  /*2cbb0*/  LDGSTS.E [R14+-0xfff4], desc[UR8][R10.64], !P2 ;  /* 0xf000c0000a0e7fae */ /* 0x0003e8000d121848 */
[----:B------:R3:W-:Y:S04]  /*2cbc0*/  STL.64 [R1+0x1620], R20 ;  /* 0x0016201401007387 */ /* 0x0007e80000100a00 */
[----:B------:R4:W-:Y:S04]  /*2cbd0*/  LDGSTS.E [R13+-0xbff4], desc[UR8][R8.64], !P2 ;  /* 0xf400c000080d7fae */ /* 0x0009e8000d121848 */
[----:B-1----:R-:W2:Y:S01]  /*2cbe0*/  LDL.LU.64 R10, [R1+0x338] ;  /* 0x00033800010a7983 */ /* 0x002ea20000300a00 */
[----:B------:R-:W-:-:S03]  /*2cbf0*/  ISETP.GE.U32.AND P1, PT, R16, 0x7ffffdf8, PT ;  /* 0x7ffffdf81000780c */ /* 0x000fc60003f26070 */
[----:B------:R1:W-:Y:S04]  /*2cc00*/  LDGSTS.E [R12+-0x7ff4], desc[UR8][R20.64], !P2 ;  /* 0xf800c000140c7fae */ /* 0x0003e8000d121848 */
[----:B------:R-:W2:Y:S04]  /*2cc10*/  LDL.LU.64 R8, [R1+0x330] ;  /* 0x0003300001087983 */ /* 0x000ea80000300a00 */
[----:B------:R-:W2:Y:S04]  /*2cc20*/  LDL.LU.64 R248, [R1+0x328] ;  /* 0x0003280001f87983 */ /* 0x000ea80000300a00 */
[----:B------:R-:W2:Y:S04]  /*2cc30*/  LDL.LU.64 R246, [R1+0x320] ;  /* 0x0003200001f67983 */ /* 0x000ea80000300a00 */
[----:B------:R-:W-:Y:S01]  /*2cc40*/  STL.64 [R1+0x1d48], R242 ;  /* 0x001d48f201007387 */ /* 0x000fe20000100a00 */
[----:B------:R-:W-:Y:S01]  /*2cc50*/  VIADD R16, R18, 0xfffffe76 ;  /* 0xfffffe7612107836 */ /* 0x000fe20000000000 */
[C---:B------:R-:W-:Y:S01]  /*2cc60*/  IADD3 R14, R241.reuse, 0x100000, RZ ;  /* 0x00100000f10e7810 */ /* 0x040fe20007ffe0ff */
[C---:B----4-:R-:W-:Y:S01]  /*2cc70*/  VIADD R13, R241.reuse, 0x100000 ;  /* 0x00100000f10d7836 */ /* 0x050fe20000000000 */
[----:B------:R-:W-:Y:S01]  /*2cc80*/  STL.64 [R1+0x1608], R26 ;  /* 0x0016081a01007387 */ /* 0x000fe20000100a00 */
[----:B-1----:R-:W-:Y:S01]  /*2cc90*/  IADD3 R12, R241, 0x100000, RZ ;  /* 0x00100000f10c7810 */ /* 0x002fe20007ffe0ff */
[----:B------:R-:W1:Y:S02]  /*2cca0*/  LDC R18, c[0x0][0x230] ;  /* 0x00008c00ff127b82 */ /* 0x000e640000000800 */
[----:B------:R4:W-:Y:S01]  /*2ccb0*/  LDGSTS.E [R15+-0x3ff4], desc[UR8][R26.64], !P2 ;  /* 0xfc00c0001a0f7fae */ /* 0x0009e2000d121848 */
[----:B------:R-:W-:-:S02]  /*2ccc0*/  ISETP.GE.U32.AND P2, PT, R16, 0x7ffffdf7, PT ;  /* 0x7ffffdf71000780c */ /* 0x000fc40003f46070 */
[----:B----4-:R-:W-:Y:S01]  /*2ccd0*/  IADD3 R15, R241, 0x100000, RZ ;  /* 0x00100000f10f7810 */ /* 0x010fe20007ffe0ff */
[----:B---3--:R-:W-:-:S04]  /*2cce0*/  IMAD.WIDE R24, R251, 0x4, R232 ;  /* 0x00000004fb187825 */ /* 0x008fc800078e02e8 */
[C---:B------:R-:W-:Y:S01]  /*2ccf0*/  IMAD.WIDE R22, R251.reuse, 0x4, R230 ;  /* 0x00000004fb167825 */ /* 0x040fe200078e02e6 */
[----:B------:R-:W-:Y:S03]  /*2cd00*/  STL.64 [R1+0x868], R24 ;  /* 0x0008681801007387 */ /* 0x000fe60000100a00 */
[C---:B------:R-:W-:Y:S01]  /*2cd10*/  IMAD.WIDE R20, R251.reuse, 0x4, R238 ;  /* 0x00000004fb147825 */ /* 0x040fe200078e02ee */
[----:B------:R3:W-:Y:S04]  /*2cd20*/  STL.64 [R1+0x860], R22 ;  /* 0x0008601601007387 */ /* 0x0007e80000100a00 */
[----:B------:R-:W4:Y:S04]  /*2cd30*/  LDL.LU.64 R234, [R1+0x318] ;  /* 0x0003180001ea7983 */ /* 0x000f280000300a00 */
[----:B------:R1:W-:Y:S04]  /*2cd40*/  STL.64 [R1+0x858], R20 ;  /* 0x0008581401007387 */ /* 0x0003e80000100a00 */
[----:B------:R-:W4:Y:S04]  /*2cd50*/  LDL.LU.64 R232, [R1+0x310] ;  /* 0x0003100001e87983 */ /* 0x000f280000300a00 */
[----:B------:R-:W4:Y:S04]  /*2cd60*/  LDL.LU.64 R230, [R1+0x308] ;  /* 0x0003080001e67983 */ /* 0x000f280000300a00 */
[----:B------:R-:W4:Y:S04]  /*2cd70*/  LDL.LU.64 R238, [R1+0x300] ;  /* 0x0003000001ee7983 */ /* 0x000f280000300a00 */
[----:B------:R-:W-:Y:S04]  /*2cd80*/  LDGSTS.E [R14+-0x40000], desc[UR8][R24.64], !P1 ;  /* 0xc0000000180e7fae */ /* 0x000fe8000c921848 */
[----:B------:R3:W-:Y:S04]  /*2cd90*/  LDGSTS.E [R13+-0x3c000], desc[UR8][R22.64], !P1 ;  /* 0xc4000000160d7fae */ /* 0x0007e8000c921848 */
[----:B------:R1:W-:Y:S01]  /*2cda0*/  LDGSTS.E [R12+-0x38000], desc[UR8][R20.64], !P1 ;  /* 0xc8000000140c7fae */ /* 0x0003e2000c921848 */
[----:B--2---:R-:W-:-:S04]  /*2cdb0*/  IMAD.WIDE R10, R251, 0x4, R10 ;  /* 0x00000004fb0a7825 */ /* 0x004fc800078e020a */
[C---:B------:R-:W-:Y:S01]  /*2cdc0*/  IMAD.WIDE R8, R251.reuse, 0x4, R8 ;  /* 0x00000004fb087825 */ /* 0x040fe200078e0208 */
[----:B------:R2:W-:Y:S03]  /*2cdd0*/  STL.64 [R1+0x850], R10 ;  /* 0x0008500a01007387 */ /* 0x0005e60000100a00 */
[C---:B---3--:R-:W-:Y:S01]  /*2cde0*/  IMAD.WIDE R22, R251.reuse, 0x4, R248 ;  /* 0x00000004fb167825 */ /* 0x048fe200078e02f8 */
[----:B------:R3:W-:Y:S03]  /*2cdf0*/  STL.64 [R1+0x848], R8 ;  /* 0x0008480801007387 */ /* 0x0007e60000100a00 */
[----:B-1----:R-:W-:Y:S01]  /*2ce00*/  IMAD.WIDE R20, R251, 0x4, R246 ;  /* 0x00000004fb147825 */ /* 0x002fe200078e02f6 */
        /* <DEDUP_REMOVED lines=8> */
[----:B------:R-:W-:-:S02]  /*2ce90*/  VIADD R16, R17, 0xfffffe75 ;  /* 0xfffffe7511107836 */ /* 0x000fc40000000000 */
[----:B------:R-:W3:Y:S01]  /*2cea0*/  LDC R17, c[0x0][0x230] ;  /* 0x00008c00ff117b82 */ /* 0x000ee20000000800 */
[----:B------:R1:W-:Y:S02]  /*2ceb0*/  LDGSTS.E [R13+-0x3bffc], desc[UR8][R22.64], !P2 ;  /* 0xc4004000160d7fae */ /* 0x0003e4000d121848 */
[----:B------:R-:W-:Y:S02]  /*2cec0*/  ISETP.GE.U32.AND P1, PT, R16, 0x7ffffdf6, PT ;  /* 0x7ffffdf61000780c */ /* 0x000fe40003f26070 */
[----:B------:R1:W-:Y:S01]  /*2ced0*/  LDGSTS.E [R12+-0x37ffc], desc[UR8][R20.64], !P2 ;  /* 0xc8004000140c7fae */ /* 0x0003e2000d121848 */
[----:B------:R-:W-:Y:S02]  /*2cee0*/  VIADD R16, R19, 0xfffffe74 ;  /* 0xfffffe7413107836 */ /* 0x000fe40000000000 */
[----:B------:R-:W3:Y:S01]  /*2cef0*/  LDC R19, c[0x0][0x230] ;  /* 0x00008c00ff137b82 */ /* 0x000ee20000000800 */
[----:B----4-:R-:W-:-:S04]  /*2cf00*/  IMAD.WIDE R26, R251, 0x4, R234 ;  /* 0x00000004fb1a7825 */ /* 0x010fc800078e02ea */
[C---:B------:R-:W-:Y:S01]  /*2cf10*/  IMAD.WIDE R24, R251.reuse, 0x4, R232 ;  /* 0x00000004fb187825 */ /* 0x040fe200078e02e8 */
[----:B------:R-:W-:Y:S03]  /*2cf20*/  STL.64 [R1+0x830], R26 ;  /* 0x0008301a01007387 */ /* 0x000fe60000100a00 */
[C---:B-1----:R-:W-:Y:S01]  /*2cf30*/  IMAD.WIDE R22, R251.reuse, 0x4, R230 ;  /* 0x00000004fb167825 */ /* 0x042fe200078e02e6 */
[----:B------:R-:W-:Y:S03]  /*2cf40*/  STL.64 [R1+0x828], R24 ;  /* 0x0008281801007387 */ /* 0x000fe60000100a00 */
[----:B------:R-:W-:Y:S01]  /*2cf50*/  IMAD.WIDE R20, R251, 0x4, R238 ;  /* 0x00000004fb147825 */ /* 0x000fe200078e02ee */
[----:B------:R1:W-:Y:S04]  /*2cf60*/  STL.64 [R1+0x820], R22 ;  /* 0x0008201601007387 */ /* 0x0003e80000100a00 */
[----:B------:R-:W4:Y:S04]  /*2cf70*/  LDL.LU.64 R234, [R1+0x2d8] ;  /* 0x0002d80001ea7983 */ /* 0x000f280000300a00 */
[----:B------:R1:W-:Y:S04]  /*2cf80*/  STL.64 [R1+0x818], R20 ;  /* 0x0008181401007387 */ /* 0x0003e80000100a00 */
[----:B------:R-:W-:Y:S01]  /*2cf90*/  LDGSTS.E [R15+-0x33ffc], desc[UR8][R26.64], !P2 ;  /* 0xcc0040001a0f7fae */ /* 0x000fe2000d121848 */
[----:B------:R-:W-:-:S03]  /*2cfa0*/  ISETP.GE.U32.AND P2, PT, R16, 0x7ffffdf5, PT ;  /* 0x7ffffdf51000780c */ /* 0x000fc60003f46070 */
[----:B------:R-:W4:Y:S04]  /*2cfb0*/  LDL.LU.64 R232, [R1+0x150] ;  /* 0x0001500001e87983 */ /* 0x000f280000300a00 */
[----:B------:R-:W4:Y:S04]  /*2cfc0*/  LDL.LU.64 R230, [R1+0x148] ;  /* 0x0001480001e67983 */ /* 0x000f280000300a00 */
[----:B------:R-:W4:Y:S04]  /*2cfd0*/  LDL.LU.64 R238, [R1+0x140] ;  /* 0x0001400001ee7983 */ /* 0x000f280000300a00 */
[----:B------:R-:W-:Y:S04]  /*2cfe0*/  LDGSTS.E [R14+-0x3fff8], desc[UR8][R24.64], !P1 ;  /* 0xc0008000180e7fae */ /* 0x000fe8000c921848 */
[----:B------:R1:W-:Y:S04]  /*2cff0*/  LDGSTS.E [R13+-0x3bff8], desc[UR8][R22.64], !P1 ;  /* 0xc4008000160d7fae */ /* 0x0003e8000c921848 */
[----:B------:R1:W-:Y:S01]  /*2d000*/  LDGSTS.E [R12+-0x37ff8], desc[UR8][R20.64], !P1 ;  /* 0xc8008000140c7fae */ /* 0x0003e2000c921848 */
[----:B--2---:R-:W-:-:S04]  /*2d010*/  IMAD.WIDE R10, R251, 0x4, R10 ;  /* 0x00000004fb0a7825 */ /* 0x004fc800078e020a */
[C---:B---3--:R-:W-:Y:S01]  /*2d020*/  IMAD.WIDE R8, R251.reuse, 0x4, R8 ;  /* 0x00000004fb087825 */ /* 0x048fe200078e0208 */
[----:B------:R-:W-:Y:S03]  /*2d030*/  STL.64 [R1+0x810], R10 ;  /* 0x0008100a01007387 */ /* 0x000fe60000100a00 */
[C---:B-1----:R-:W-:Y:S01]  /*2d040*/  IMAD.WIDE R22, R251.reuse, 0x4, R248 ;  /* 0x00000004fb167825 */ /* 0x042fe200078e02f8 */
[----:B------:R1:W-:Y:S03]  /*2d050*/  STL.64 [R1+0x808], R8 ;  /* 0x0008080801007387 */ /* 0x0003e60000100a00 */
[----:B------:R-:W-:Y:S01]  /*2d060*/  IMAD.WIDE R20, R251, 0x4, R246 ;  /* 0x00000004fb147825 */ /* 0x000fe200078e02f6 */
[----:B------:R-:W-:Y:S04]  /*2d070*/  LDGSTS.E [R15+-0x33ff8], desc[UR8][R10.64], !P1 ;  /* 0xcc0080000a0f7fae */ /* 0x000fe8000c921848 */
[----:B------:R2:W-:Y:S04]  /*2d080*/  STL.64 [R1+0x800], R22 ;  /* 0x0008001601007387 */ /* 0x0005e80000100a00 */
[----:B------:R-:W-:Y:S01]  /*2d090*/  LDGSTS.E [R14+-0x3fff4], desc[UR8][R8.64], !P2 ;  /* 0xc000c000080e7fae */ /* 0x000fe2000d121848 */
[----:B------:R-:W-:-:S02]  /*2d0a0*/  IADD3 R16, R18, -0x1a9, RZ ;  /* 0xfffffe5712107810 */ /* 0x000fc40007ffe0ff */
[----:B------:R-:W3:Y:S01]  /*2d0b0*/  LDC R18, c[0x0][0x230] ;  /* 0x00008c00ff127b82 */ /* 0x000ee20000000800 */
[----:B------:R2:W-:Y:S04]  /*2d0c0*/  LDGSTS.E [R13+-0x3bff4], desc[UR8][R22.64], !P2 ;  /* 0xc400c000160d7fae */ /* 0x0005e8000d121848 */
[----:B-1----:R-:W3:Y:S04]  /*2d0d0*/  LDL.LU.64 R8, [R1+0x138] ;  /* 0x0001380001087983 */ /* 0x002ee80000300a00 */
[----:B------:R1:W-:Y:S04]  /*2d0e0*/  STL.64 [R1+0x7f8], R20 ;  /* 0x0007f81401007387 */ /* 0x0003e80000100a00 */
[----:B------:R-:W3:Y:S04]  /*2d0f0*/  LDL.LU.64 R10, [R1+0x130] ;  /* 0x00013000010a7983 */ /* 0x000ee80000300a00 */
[----:B------:R-:W3:Y:S04]  /*2d100*/  LDL.LU.64 R248, [R1+0x128] ;  /* 0x0001280001f87983 */ /* 0x000ee80000300a00 */
[----:B------:R-:W3:Y:S01]  /*2d110*/  LDL.LU.64 R246, [R1+0x120] ;  /* 0x0001200001f67983 */ /* 0x000ee20000300a00 */
[----:B------:R-:W-:-:S03]  /*2d120*/  ISETP.GE.U32.AND P1, PT, R16, 0x7ffffdd8, PT ;  /* 0x7ffffdd81000780c */ /* 0x000fc60003f26070 */
[----:B------:R1:W-:Y:S01]  /*2d130*/  LDGSTS.E [R12+-0x37ff4], desc[UR8][R20.64], !P2 ;  /* 0xc800c000140c7fae */ /* 0x0003e2000d121848 */
[----:B----4-:R-:W-:-:S05]  /*2d140*/  IMAD.WIDE R26, R251, 0x4, R234 ;  /* 0x00000004fb1a7825 */ /* 0x010fca00078e02ea */
        /* <DEDUP_REMOVED lines=8> */
[----:B------:R-:W4:Y:S04]  /*2d1d0*/  LDL.LU.64 R36, [R1+0x118] ;  /* 0x0001180001247983 */ /* 0x000f280000300a00 */
[----:B------:R-:W4:Y:S04]  /*2d1e0*/  LDL.LU.64 R234, [R1+0x110] ;  /* 0x0001100001ea7983 */ /* 0x000f280000300a00 */
[----:B------:R-:W4:Y:S04]  /*2d1f0*/  LDL.LU.64 R232, [R1+0x108] ;  /* 0x0001080001e87983 */ /* 0x000f280000300a00 */
[----:B------:R-:W4:Y:S04]  /*2d200*/  LDL.LU.64 R230, [R1+0x100] ;  /* 0x0001000001e67983 */ /* 0x000f280000300a00 */
[----:B------:R2:W-:Y:S04]  /*2d210*/  LDGSTS.E [R14+-0x30000], desc[UR8][R24.64], !P1 ;  /* 0xd0000000180e7fae */ /* 0x0005e8000c921848 */
[----:B------:R-:W4:Y:S04]  /*2d220*/  LDL.LU.64 R238, [R1+0xf8] ;  /* 0x0000f80001ee7983 */ /* 0x000f280000300a00 */
[----:B------:R1:W-:Y:S04]  /*2d230*/  LDGSTS.E [R13+-0x2c000], desc[UR8][R22.64], !P1 ;  /* 0xd4000000160d7fae */ /* 0x0003e8000c921848 */
[----:B------:R4:W-:Y:S01]  /*2d240*/  LDGSTS.E [R12+-0x28000], desc[UR8][R20.64], !P1 ;  /* 0xd8000000140c7fae */ /* 0x0009e2000c921848 */
[----:B---3--:R-:W-:-:S05]  /*2d250*/  IMAD.WIDE R26, R251, 0x4, R8 ;  /* 0x00000004fb1a7825 */ /* 0x008fca00078e0208 */
[----:B------:R3:W-:Y:S01]  /*2d260*/  STL.64 [R1+0x7d0], R26 ;  /* 0x0007d01a01007387 */ /* 0x0007e20000100a00 */
[----:B--2---:R-:W-:-:S03]  /*2d270*/  IMAD.WIDE R24, R251, 0x4, R10 ;  /* 0x00000004fb187825 */ /* 0x004fc600078e020a */
[----:B------:R-:W2:Y:S01]  /*2d280*/  LDL.LU.64 R8, [R1+0xf0] ;  /* 0x0000f00001087983 */ /* 0x000ea20000300a00 */
[----:B-1----:R-:W-:-:S03]  /*2d290*/  IMAD.WIDE R22, R251, 0x4, R248 ;  /* 0x00000004fb167825 */ /* 0x002fc600078e02f8 */
[----:B------:R1:W-:Y:S01]  /*2d2a0*/  STL.64 [R1+0x7c8], R24 ;  /* 0x0007c81801007387 */ /* 0x0003e20000100a00 */
[----:B----4-:R-:W-:-:S03]  /*2d2b0*/  IMAD.WIDE R20, R251, 0x4, R246 ;  /* 0x00000004fb147825 */ /* 0x010fc600078e02f6 */
[----:B------:R-:W4:Y:S04]  /*2d2c0*/  LDL.LU.64 R10, [R1+0xe8] ;  /* 0x0000e800010a7983 */ /* 0x000f280000300a00 */
[----:B------:R1:W-:Y:S04]  /*2d2d0*/  STL.64 [R1+0x7c0], R22 ;  /* 0x0007c01601007387 */ /* 0x0003e80000100a00 */
[----:B------:R-:W4:Y:S04]  /*2d2e0*/  LDL.LU.64 R248, [R1+0xe0] ;  /* 0x0000e00001f87983 */ /* 0x000f280000300a00 */
[----:B------:R1:W-:Y:S04]  /*2d2f0*/  STL.64 [R1+0x7b8], R20 ;  /* 0x0007b81401007387 */ /* 0x0003e80000100a00 */
[----:B------:R-:W4:Y:S01]  /*2d300*/  LDL.LU.64 R246, [R1+0xd8] ;  /* 0x0000d80001f67983 */ /* 0x000f220000300a00 */
        /* <DEDUP_REMOVED lines=9> */
[----:B------:R-:W4:Y:S03]  /*2d3a0*/  LDC R18, c[0x0][0x230] ;  /* 0x00008c00ff127b82 */ /* 0x000f260000000800 */
[----:B------:R1:W-:Y:S04]  /*2d3b0*/  LDGSTS.E [R13+-0x2bffc], desc[UR8][R22.64], !P2 ;  /* 0xd4004000160d7fae */ /* 0x0003e8000d121848 */
[----:B------:R1:W-:Y:S01]  /*2d3c0*/  LDGSTS.E [R12+-0x27ffc], desc[UR8][R20.64], !P2 ;  /* 0xd8004000140c7fae */ /* 0x0003e2000d121848 */
[----:B---3--:R-:W-:-:S04]  /*2d3d0*/  IMAD.WIDE R26, R251, 0x4, R36 ;  /* 0x00000004fb1a7825 */ /* 0x008fc800078e0224 */
        /* <DEDUP_REMOVED lines=13> */
[----:B---3--:R-:W-:-:S03]  /*2d4b0*/  IMAD.WIDE R22, R251, 0x4, R238 ;  /* 0x00000004fb167825 */ /* 0x008fc600078e02ee */
        /* <DEDUP_REMOVED lines=8> */
[C---:B----4-:R-:W-:Y:S01]  /*2d540*/  IMAD.WIDE R10, R251.reuse, 0x4, R10 ;  /* 0x00000004fb0a7825 */ /* 0x050fe200078e020a */
[----:B------:R2:W-:Y:S04]  /*2d550*/  STL.64 [R1+0x788], R20 ;  /* 0x0007881401007387 */ /* 0x0005e80000100a00 */
[----:B------:R2:W-:Y:S01]  /*2d560*/  LDGSTS.E [R14+-0x2fff4], desc[UR8][R20.64], !P2 ;  /* 0xd000c000140e7fae */ /* 0x0005e2000d121848 */
[----:B------:R-:W-:-:S03]  /*2d570*/  IMAD.WIDE R8, R251, 0x4, R248 ;  /* 0x00000004fb087825 */ /* 0x000fc600078e02f8 */
[----:B------:R4:W-:Y:S04]  /*2d580*/  LDGSTS.E [R13+-0x2bff4], desc[UR8][R10.64], !P2 ;  /* 0xd400c0000a0d7fae */ /* 0x0009e8000d121848 */
[----:B------:R1:W-:Y:S01]  /*2d590*/  LDGSTS.E [R12+-0x27ff4], desc[UR8][R8.64], !P2 ;  /* 0xd800c000080c7fae */ /* 0x0003e2000d121848 */
[----:B---3--:R-:W-:-:S03]  /*2d5a0*/  IMAD.WIDE R22, R251, 0x4, R246 ;  /* 0x00000004fb167825 */ /* 0x008fc600078e02f6 */
[----:B------:R4:W-:Y:S01]  /*2d5b0*/  STL.64 [R1+0x780], R10 ;  /* 0x0007800a01007387 */ /* 0x0009e20000100a00 */
[----:B--2---:R-:W-:-:S03]  /*2d5c0*/  IMAD.WIDE R20, R251, 0x4, R94 ;  /* 0x00000004fb147825 */ /* 0x004fc600078e025e */
[----:B------:R2:W-:Y:S01]  /*2d5d0*/  LDGSTS.E [R15+-0x23ff4], desc[UR8][R22.64], !P2 ;  /* 0xdc00c000160f7fae */ /* 0x0005e2000d121848 */
[----:B------:R-:W-:-:S03]  /*2d5e0*/  ISETP.GE.U32.AND P2, PT, R16, 0x7ffffdb7, PT ;  /* 0x7ffffdb71000780c */ /* 0x000fc60003f46070 */
[----:B------:R1:W-:Y:S04]  /*2d5f0*/  STL.64 [R1+0x778], R8 ;  /* 0x0007780801007387 */ /* 0x0003e80000100a00 */
[----:B------:R2:W-:Y:S01]  /*2d600*/  STL.64 [R1+0x770], R22 ;  /* 0x0007701601007387 */ /* 0x0005e20000100a00 */
[----:B----4-:R-:W-:-:S03]  /*2d610*/  IMAD.WIDE R10, R251, 0x4, R96 ;  /* 0x00000004fb0a7825 */ /* 0x010fc600078e0260 */
        /* <DEDUP_REMOVED lines=29> */
[----:B-1----:R-:W-:-:S03]  /*2d7f0*/  IMAD.WIDE R10, R251, 0x4, R112 ;  /* 0x00000004fb0a7825 */ /* 0x002fc600078e0270 */
[----:B------:R1:W-:Y:S01]  /*2d800*/  STL.64 [R1+0x728], R22 ;  /* 0x0007281601007387 */ /* 0x0003e20000100a00 */
[----:B---3--:R-:W-:-:S03]  /*2d810*/  IMAD.WIDE R8, R251, 0x4, R114 ;  /* 0x00000004fb087825 */ /* 0x008fc600078e0272 */
[----:B------:R1:W-:Y:S01]  /*2d820*/  LDGSTS.E [R14+-0x1fff8], desc[UR8][R22.64], !P1 ;  /* 0xe0008000160e7fae */ /* 0x0003e2000c921848 */
[----:B------:R-:W-:Y:S01]  /*2d830*/  IADD3 R16, R20, -0x1e9, RZ ;  /* 0xfffffe1714107810 */ /* 0x000fe20007ffe0ff */
[----:B------:R-:W3:Y:S01]  /*2d840*/  LDC R114, c[0x0][0x230] ;  /* 0x00008c00ff727b82 */ /* 0x000ee20000000800 */
[C---:B----4-:R-:W-:Y:S01]  /*2d850*/  IMAD.WIDE R24, R251.reuse, 0x4, R116 ;  /* 0x00000004fb187825 */ /* 0x050fe200078e0274 */
[----:B------:R4:W-:Y:S04]  /*2d860*/  STL.64 [R1+0x720], R10 ;  /* 0x0007200a01007387 */ /* 0x0009e80000100a00 */
[----:B------:R4:W-:Y:S01]  /*2d870*/  LDGSTS.E [R13+-0x1bff8], desc[UR8][R10.64], !P1 ;  /* 0xe40080000a0d7fae */ /* 0x0009e2000c921848 */
[----:B-1----:R-:W-:-:S03]  /*2d880*/  IMAD.WIDE R22, R251, 0x4, R118 ;  /* 0x00000004fb167825 */ /* 0x002fc600078e0276 */
[----:B------:R1:W-:Y:S04]  /*2d890*/  STL.64 [R1+0x718], R8 ;  /* 0x0007180801007387 */ /* 0x0003e80000100a00 */
[----:B------:R1:W-:Y:S01]  /*2d8a0*/  LDGSTS.E [R12+-0x17ff8], desc[UR8][R8.64], !P1 ;  /* 0xe8008000080c7fae */ /* 0x0003e2000c921848 */
[----:B----4-:R-:W-:-:S03]  /*2d8b0*/  IMAD.WIDE R10, R251, 0x4, R120 ;  /* 0x00000004fb0a7825 */ /* 0x010fc600078e0278 */
[----:B------:R-:W-:Y:S04]  /*2d8c0*/  STL.64 [R1+0x710], R24 ;  /* 0x0007101801007387 */ /* 0x000fe80000100a00 */
[----:B------:R-:W-:Y:S01]  /*2d8d0*/  LDGSTS.E [R15+-0x13ff8], desc[UR8][R24.64], !P1 ;  /* 0xec008000180f7fae */ /* 0x000fe2000c921848 */
[----:B------:R-:W-:Y:S01]  /*2d8e0*/  ISETP.GE.U32.AND P1, PT, R16, 0x7ffffd98, PT ;  /* 0x7ffffd981000780c */ /* 0x000fe20003f26070 */
[----:B-1----:R-:W-:Y:S02]  /*2d8f0*/  IMAD.WIDE R8, R251, 0x4, R122 ;  /* 0x00000004fb087825 */ /* 0x002fe400078e027a */
[----:B------:R1:W-:Y:S02]  /*2d900*/  STL.64 [R1+0x708], R22 ;  /* 0x0007081601007387 */ /* 0x0003e40000100a00 */
[----:B------:R-:W-:-:S02]  /*2d910*/  VIADD R66, R66, 0xfffffe0a ;  /* 0xfffffe0a42427836 */ /* 0x000fc40000000000 */
[----:B------:R1:W-:Y:S01]  /*2d920*/  LDGSTS.E [R14+-0x1fff4], desc[UR8][R22.64], !P2 ;  /* 0xe000c000160e7fae */ /* 0x0003e2000d121848 */
[----:B------:R-:W-:Y:S01]  /*2d930*/  VIADD R16, R19, 0xfffffe16 ;  /* 0xfffffe1613107836 */ /* 0x000fe20000000000 */
[----:B------:R-:W-:Y:S01]  /*2d940*/  IADD3 R74, R74, -0x1f7, RZ ;  /* 0xfffffe094a4a7810 */ /* 0x000fe20007ffe0ff */
[C---:B------:R-:W-:Y:S01]  /*2d950*/  IMAD.WIDE R20, R251.reuse, 0x4, R126 ;  /* 0x00000004fb147825 */ /* 0x040fe200078e027e */
[----:B------:R4:W-:Y:S01]  /*2d960*/  LDGSTS.E [R13+-0x1bff4], desc[UR8][R10.64], !P2 ;  /* 0xe400c0000a0d7fae */ /* 0x0009e2000d121848 */
[----:B------:R-:W3:Y:S03]  /*2d970*/  LDC R19, c[0x0][0x230] ;  /* 0x00008c00ff137b82 */ /* 0x000ee60000000800 */
[----:B------:R2:W-:Y:S01]  /*2d980*/  LDGSTS.E [R12+-0x17ff4], desc[UR8][R8.64], !P2 ;  /* 0xe800c000080c7fae */ /* 0x0005e2000d121848 */
[----:B-1----:R-:W-:-:S03]  /*2d990*/  IMAD.WIDE R22, R251, 0x4, R124 ;  /* 0x00000004fb167825 */ /* 0x002fc600078e027c */
[----:B------:R4:W-:Y:S01]  /*2d9a0*/  STL.64 [R1+0x700], R10 ;  /* 0x0007000a01007387 */ /* 0x0009e20000100a00 */
[----:B------:R-:W-:-:S03]  /*2d9b0*/  VIADD R82, R82, 0xfffffe08 ;  /* 0xfffffe0852527836 */ /* 0x000fc60000000000 */
[----:B------:R1:W-:Y:S01]  /*2d9c0*/  LDGSTS.E [R15+-0x13ff4], desc[UR8][R22.64], !P2 ;  /* 0xec00c000160f7fae */ /* 0x0003e2000d121848 */
[----:B------:R-:W-:Y:S01]  /*2d9d0*/  ISETP.GE.U32.AND P2, PT, R16, 0x7ffffd97, PT ;  /* 0x7ffffd971000780c */ /* 0x000fe20003f46070 */
[C---:B------:R-:W-:Y:S01]  /*2d9e0*/  IMAD.WIDE R26, R251.reuse, 0x4, R156 ;  /* 0x00000004fb1a7825 */ /* 0x040fe200078e029c */
[----:B------:R-:W-:Y:S01]  /*2d9f0*/  IADD3 R91, R4, 0x100000, RZ ;  /* 0x00100000045b7810 */ /* 0x000fe20007ffe0ff */
[----:B------:R2:W-:Y:S01]  /*2da00*/  STL.64 [R1+0x6f8], R8 ;  /* 0x0006f80801007387 */ /* 0x0005e20000100a00 */
[----:B------:R-:W-:Y:S01]  /*2da10*/  IADD3 R90, R90, -0x199, RZ ;  /* 0xfffffe675a5a7810 */ /* 0x000fe20007ffe0ff */
[C---:B------:R-:W-:Y:S01]  /*2da20*/  IMAD.WIDE R242, R251.reuse, 0x4, R202 ;  /* 0x00000004fbf27825 */ /* 0x040fe200078e02ca */
[----:B------:R-:W3:Y:S03]  /*2da30*/  LDC R122, c[0x0][0x230] ;  /* 0x00008c00ff7a7b82 */ /* 0x000ee60000000800 */
[C---:B----4-:R-:W-:Y:S01]  /*2da40*/  IMAD.WIDE R10, R251.reuse, 0x4, R128 ;  /* 0x00000004fb0a7825 */ /* 0x050fe200078e0280 */
[----:B------:R1:W-:Y:S04]  /*2da50*/  STL.64 [R1+0x6f0], R22 ;  /* 0x0006f01601007387 */ /* 0x0003e80000100a00 */
[----:B------:R4:W-:Y:S01]  /*2da60*/  LDGSTS.E [R14+-0x10000], desc[UR8][R20.64], !P1 ;  /* 0xf0000000140e7fae */ /* 0x0009e2000c921848 */
[C---:B--2---:R-:W-:Y:S01]  /*2da70*/  IMAD.WIDE R8, R251.reuse, 0x4, R130 ;  /* 0x00000004fb087825 */ /* 0x044fe200078e0282 */
[----:B------:R-:W-:Y:S01]  /*2da80*/  IADD3 R16, R18, -0x1eb, RZ ;  /* 0xfffffe1512107810 */ /* 0x000fe20007ffe0ff */
[----:B------:R-:W2:Y:S01]  /*2da90*/  LDC R130, c[0x0][0x230] ;  /* 0x00008c00ff827b82 */ /* 0x000ea20000000800 */
[----:B------:R4:W-:Y:S01]  /*2daa0*/  STL.64 [R1+0x6e8], R20 ;  /* 0x0006e81401007387 */ /* 0x0009e20000100a00 */
[----:B-1----:R-:W-:-:S03]  /*2dab0*/  IMAD.WIDE R22, R251, 0x4, R132 ;  /* 0x00000004fb167825 */ /* 0x002fc600078e0284 */
[----:B------:R1:W-:Y:S03]  /*2dac0*/  STL.64 [R1+0x6e0], R10 ;  /* 0x0006e00a01007387 */ /* 0x0003e60000100a00 */
[----:B------:R-:W2:Y:S01]  /*2dad0*/  LDC R18, c[0x0][0x230] ;  /* 0x00008c00ff127b82 */ /* 0x000ea20000000800 */
[----:B------:R1:W-:Y:S01]  /*2dae0*/  LDGSTS.E [R13+-0xc000], desc[UR8][R10.64], !P1 ;  /* 0xf40000000a0d7fae */ /* 0x0003e2000c921848 */
[----:B----4-:R-:W-:-:S03]  /*2daf0*/  IMAD.WIDE R20, R251, 0x4, R134 ;  /* 0x00000004fb147825 */ /* 0x010fc600078e0286 */
[----:B------:R4:W-:Y:S01]  /*2db00*/  STL.64 [R1+0x6d8], R8 ;  /* 0x0006d80801007387 */ /* 0x0009e20000100a00 */
[----:B------:R-:W-:-:S03]  /*2db10*/  VIADD R92, R92, 0xfffffe66 ;  /* 0xfffffe665c5c7836 */ /* 0x000fc60000000000 */
[----:B------:R4:W-:Y:S01]  /*2db20*/  LDGSTS.E [R12+-0x8000], desc[UR8][R8.64], !P1 ;  /* 0xf8000000080c7fae */ /* 0x0009e2000c921848 */
[----:B---3--:R-:W-:Y:S01]  /*2db30*/  IADD3 R114, R114, -0x1dc, RZ ;  /* 0xfffffe2472727810 */ /* 0x008fe20007ffe0ff */
[----:B------:R-:W3:Y:S01]  /*2db40*/  LDC R156, c[0x0][0x230] ;  /* 0x00008c00ff9c7b82 */ /* 0x000ee20000000800 */
[C---:B-1----:R-:W-:Y:S01]  /*2db50*/  IMAD.WIDE R10, R251.reuse, 0x4, R136 ;  /* 0x00000004fb0a7825 */ /* 0x042fe200078e0288 */
[----:B------:R1:W-:Y:S04]  /*2db60*/  STL.64 [R1+0x6d0], R22 ;  /* 0x0006d01601007387 */ /* 0x0003e80000100a00 */
[----:B------:R1:W-:Y:S02]  /*2db70*/  LDGSTS.E [R15+-0x4000], desc[UR8][R22.64], !P1 ;  /* 0xfc000000160f7fae */ /* 0x0003e4000c921848 */
[----:B------:R-:W3:Y:S01]  /*2db80*/  LDC R157, c[0x0][0x230] ;  /* 0x00008c00ff9d7b82 */ /* 0x000ee20000000800 */
[C---:B----4-:R-:W-:Y:S01]  /*2db90*/  IMAD.WIDE R8, R251.reuse, 0x4, R138 ;  /* 0x00000004fb087825 */ /* 0x050fe200078e028a */
[----:B------:R4:W-:Y:S04]  /*2dba0*/  STL.64 [R1+0x6c8], R20 ;  /* 0x0006c81401007387 */ /* 0x0009e80000100a00 */
[----:B------:R4:W-:Y:S02]  /*2dbb0*/  LDGSTS.E [R14+-0xfffc], desc[UR8][R20.64], !P2 ;  /* 0xf0004000140e7fae */ /* 0x0009e4000d121848 */
[----:B------:R-:W3:Y:S01]  /*2dbc0*/  LDC R202, c[0x0][0x230] ;  /* 0x00008c00ffca7b82 */ /* 0x000ee20000000800 */
[----:B-1----:R-:W-:Y:S01]  /*2dbd0*/  IMAD.WIDE R22, R251, 0x4, R140 ;  /* 0x00000004fb167825 */ /* 0x002fe200078e028c */
[----:B------:R1:W-:Y:S01]  /*2dbe0*/  STL.64 [R1+0x6c0], R10 ;  /* 0x0006c00a01007387 */ /* 0x0003e20000100a00 */
[----:B------:R-:W-:-:S03]  /*2dbf0*/  ISETP.GE.U32.AND P1, PT, R16, 0x7ffffd96, PT ;  /* 0x7ffffd961000780c */ /* 0x000fc60003f26070 */
[----:B------:R1:W-:Y:S01]  /*2dc00*/  LDGSTS.E [R13+-0xbffc], desc[UR8][R10.64], !P2 ;  /* 0xf40040000a0d7fae */ /* 0x0003e2000d121848 */
[----:B------:R-:W-:Y:S01]  /*2dc10*/  VIADD R122, R122, 0xfffffe07 ;  /* 0xfffffe077a7a7836 */ /* 0x000fe20000000000 */
[----:B------:R-:W3:Y:S01]  /*2dc20*/  LDC R138, c[0x0][0x230] ;  /* 0x00008c00ff8a7b82 */ /* 0x000ee20000000800 */
[C---:B----4-:R-:W-:Y:S01]  /*2dc30*/  IMAD.WIDE R20, R251.reuse, 0x4, R142 ;  /* 0x00000004fb147825 */ /* 0x050fe200078e028e */
[----:B------:R4:W-:Y:S04]  /*2dc40*/  STL.64 [R1+0x6b8], R8 ;  /* 0x0006b80801007387 */ /* 0x0009e80000100a00 */
[----:B------:R4:W-:Y:S02]  /*2dc50*/  LDGSTS.E [R12+-0x7ffc], desc[UR8][R8.64], !P2 ;  /* 0xf8004000080c7fae */ /* 0x0009e4000d121848 */
[----:B------:R-:W3:Y:S01]  /*2dc60*/  LDC R203, c[0x0][0x230] ;  /* 0x00008c00ffcb7b82 */ /* 0x000ee20000000800 */
[C---:B-1----:R-:W-:Y:S01]  /*2dc70*/  IMAD.WIDE R10, R251.reuse, 0x4, R144 ;  /* 0x00000004fb0a7825 */ /* 0x042fe200078e0290 */
[----:B------:R1:W-:Y:S04]  /*2dc80*/  STL.64 [R1+0x6b0], R22 ;  /* 0x0006b01601007387 */ /* 0x0003e80000100a00 */
[----:B------:R2:W-:Y:S01]  /*2dc90*/  STL.64 [R1+0x6a8], R20 ;  /* 0x0006a81401007387 */ /* 0x0005e20000100a00 */
[----:B----4-:R-:W-:-:S03]  /*2dca0*/  IMAD.WIDE R8, R251, 0x4, R146 ;  /* 0x00000004fb087825 */ /* 0x010fc600078e0292 */
[----:B------:R4:W-:Y:S01]  /*2dcb0*/  STL.64 [R1+0x6a0], R10 ;  /* 0x0006a00a01007387 */ /* 0x0009e20000100a00 */
[----:B------:R-:W3:Y:S01]  /*2dcc0*/  LDC R146, c[0x0][0x230] ;  /* 0x00008c00ff927b82 */ /* 0x000ee20000000800 */
[----:B------:R-:W-:Y:S02]  /*2dcd0*/  VIADD R16, R17, 0xfffffe14 ;  /* 0xfffffe1411107836 */ /* 0x000fe40000000000 */
[----:B------:R4:W-:Y:S04]  /*2dce0*/  STL.64 [R1+0x698], R8 ;  /* 0x0006980801007387 */ /* 0x0009e80000100a00 */
[----:B------:R-:W3:Y:S01]  /*2dcf0*/  LDL.LU.64 R232, [R1+0x2d0] ;  /* 0x0002d00001e87983 */ /* 0x000ee20000300a00 */
[----:B------:R-:W3:Y:S03]  /*2dd00*/  LDC R17, c[0x0][0x230] ;  /* 0x00008c00ff117b82 */ /* 0x000ee60000000800 */
[----:B------:R-:W3:Y:S04]  /*2dd10*/  LDL.LU.64 R230, [R1+0x2c8] ;  /* 0x0002c80001e67983 */ /* 0x000ee80000300a00 */
[----:B------:R1:W-:Y:S01]  /*2dd20*/  LDGSTS.E [R15+-0x3ffc], desc[UR8][R22.64], !P2 ;  /* 0xfc004000160f7fae */ /* 0x0003e2000d121848 */
[----:B------:R-:W-:-:S03]  /*2dd30*/  ISETP.GE.U32.AND P2, PT, R16, 0x7ffffd95, PT ;  /* 0x7ffffd951000780c */ /* 0x000fc60003f46070 */
[----:B------:R-:W3:Y:S04]  /*2dd40*/  LDL.LU.64 R238, [R1+0x2c0] ;  /* 0x0002c00001ee7983 */ /* 0x000ee80000300a00 */
[----:B------:R2:W-:Y:S04]  /*2dd50*/  LDGSTS.E [R14+-0xfff8], desc[UR8][R20.64], !P1 ;  /* 0xf0008000140e7fae */ /* 0x0005e8000c921848 */
[----:B------:R4:W-:Y:S01]  /*2dd60*/  LDGSTS.E [R13+-0xbff8], desc[UR8][R10.64], !P1 ;  /* 0xf40080000a0d7fae */ /* 0x0009e2000c921848 */
[----:B-1----:R-:W-:-:S03]  /*2dd70*/  IMAD.WIDE R22, R251, 0x4, R148 ;  /* 0x00000004fb167825 */ /* 0x002fc600078e0294 */
[----:B------:R1:W-:Y:S01]  /*2dd80*/  LDGSTS.E [R12+-0x7ff8], desc[UR8][R8.64], !P1 ;  /* 0xf8008000080c7fae */ /* 0x0003e2000c921848 */
[----:B--2---:R-:W-:-:S04]  /*2dd90*/  IMAD.WIDE R20, R251, 0x4, R154 ;  /* 0x00000004fb147825 */ /* 0x004fc800078e029a */
[----:B----4-:R-:W-:Y:S01]  /*2dda0*/  IMAD.WIDE R10, R251, 0x4, R150 ;  /* 0x00000004fb0a7825 */ /* 0x010fe200078e0296 */
[----:B------:R-:W-:Y:S01]  /*2ddb0*/  STL.64 [R1+0x690], R22 ;  /* 0x0006901601007387 */ /* 0x000fe20000100a00 */
[----:B------:R-:W-:Y:S01]  /*2ddc0*/  IADD3 R16, R19, -0x18d, RZ ;  /* 0xfffffe7313107810 */ /* 0x000fe20007ffe0ff */
[----:B------:R-:W2:Y:S01]  /*2ddd0*/  LDC R154, c[0x0][0x230] ;  /* 0x00008c00ff9a7b82 */ /* 0x000ea20000000800 */
[----:B-1----:R-:W-:Y:S01]  /*2dde0*/  IMAD.WIDE R8, R251, 0x4, R152 ;  /* 0x00000004fb087825 */ /* 0x002fe200078e0298 */
[----:B------:R1:W-:Y:S04]  /*2ddf0*/  STL.64 [R1+0x688], R10 ;  /* 0x0006880a01007387 */ /* 0x0003e80000100a00 */
[----:B------:R-:W-:Y:S02]  /*2de00*/  LDGSTS.E [R15+-0x3ff8], desc[UR8][R22.64], !P1 ;  /* 0xfc008000160f7fae */ /* 0x000fe4000c921848 */
[----:B------:R-:W4:Y:S02]  /*2de10*/  LDC R19, c[0x0][0x230] ;  /* 0x00008c00ff137b82 */ /* 0x000f240000000800 */
[----:B------:R1:W-:Y:S04]  /*2de20*/  STL.64 [R1+0x680], R8 ;  /* 0x0006800801007387 */ /* 0x0003e80000100a00 */
[----:B------:R2:W-:Y:S04]  /*2de30*/  LDGSTS.E [R14+-0xfff4], desc[UR8][R10.64], !P2 ;  /* 0xf000c0000a0e7fae */ /* 0x0005e8000d121848 */
[----:B------:R3:W-:Y:S04]  /*2de40*/  STL.64 [R1+0x678], R20 ;  /* 0x0006781401007387 */ /* 0x0007e80000100a00 */
[----:B------:R2:W-:Y:S04]  /*2de50*/  LDGSTS.E [R13+-0xbff4], desc[UR8][R8.64], !P2 ;  /* 0xf400c000080d7fae */ /* 0x0005e8000d121848 */
[----:B-1----:R-:W4:Y:S01]  /*2de60*/  LDL.LU.64 R10, [R1+0x2b8] ;  /* 0x0002b800010a7983 */ /* 0x002f220000300a00 */
[----:B------:R-:W-:-:S03]  /*2de70*/  ISETP.GE.U32.AND P1, PT, R16, 0x7ffffdf4, PT ;  /* 0x7ffffdf41000780c */ /* 0x000fc60003f26070 */
[----:B------:R1:W-:Y:S04]  /*2de80*/  LDGSTS.E [R12+-0x7ff4], desc[UR8][R20.64], !P2 ;  /* 0xf800c000140c7fae */ /* 0x0003e8000d121848 */
[----:B------:R-:W4:Y:S04]  /*2de90*/  LDL.LU.64 R8, [R1+0x2b0] ;  /* 0x0002b00001087983 */ /* 0x000f280000300a00 */
[----:B------:R-:W4:Y:S04]  /*2dea0*/  LDL.LU.64 R248, [R1+0x2a8] ;  /* 0x0002a80001f87983 */ /* 0x000f280000300a00 */
[----:B------:R-:W4:Y:S04]  /*2deb0*/  LDL.LU.64 R246, [R1+0x2a0] ;  /* 0x0002a00001f67983 */ /* 0x000f280000300a00 */
[----:B------:R-:W-:Y:S04]  /*2dec0*/  STL.64 [R1+0x1d40], R240 ;  /* 0x001d40f001007387 */ /* 0x000fe80000100a00 */
[----:B------:R-:W-:Y:S01]  /*2ded0*/  STL.64 [R1+0x670], R26 ;  /* 0x0006701a01007387 */ /* 0x000fe20000100a00 */
[----:B------:R-:W-:Y:S01]  /*2dee0*/  VIADD R16, R18, 0xfffffe72 ;  /* 0xfffffe7212107836 */ /* 0x000fe20000000000 */
[C---:B--2---:R-:W-:Y:S01]  /*2def0*/  IADD3 R14, R6.reuse, 0x100000, RZ ;  /* 0x00100000060e7810 */ /* 0x044fe20007ffe0ff */
[C---:B------:R-:W-:Y:S01]  /*2df00*/  VIADD R13, R6.reuse, 0x100000 ;  /* 0x00100000060d7836 */ /* 0x040fe20000000000 */
[----:B------:R2:W-:Y:S01]  /*2df10*/  LDGSTS.E [R15+-0x3ff4], desc[UR8][R26.64], !P2 ;  /* 0xfc00c0001a0f7fae */ /* 0x0005e2000d121848 */
[----:B-1----:R-:W-:Y:S01]  /*2df20*/  IADD3 R12, R6, 0x100000, RZ ;  /* 0x00100000060c7810 */ /* 0x002fe20007ffe0ff */
[----:B------:R-:W1:Y:S01]  /*2df30*/  LDC R18, c[0x0][0x230] ;  /* 0x00008c00ff127b82 */ /* 0x000e620000000800 */
[----:B------:R-:W-:-:S02]  /*2df40*/  ISETP.GE.U32.AND P2, PT, R16, 0x7ffffdf3, PT ;  /* 0x7ffffdf31000780c */ /* 0x000fc40003f46070 */
[----:B--2---:R-:W-:Y:S01]  /*2df50*/  IADD3 R15, R6, 0x100000, RZ ;  /* 0x00100000060f7810 */ /* 0x004fe20007ffe0ff */
[----:B---3--:R-:W-:-:S04]  /*2df60*/  IMAD.WIDE R24, R251, 0x4, R232 ;  /* 0x00000004fb187825 */ /* 0x008fc800078e02e8 */
[C---:B------:R-:W-:Y:S01]  /*2df70*/  IMAD.WIDE R22, R251.reuse, 0x4, R230 ;  /* 0x00000004fb167825 */ /* 0x040fe200078e02e6 */
[----:B------:R-:W-:Y:S04]  /*2df80*/  STL.64 [R1+0x668], R24 ;  /* 0x0006681801007387 */ /* 0x000fe80000100a00 */
[----:B------:R2:W-:Y:S01]  /*2df90*/  STL.64 [R1+0x660], R22 ;  /* 0x0006601601007387 */ /* 0x0005e20000100a00 */
[----:B------:R-:W-:-:S03]  /*2dfa0*/  IMAD.WIDE R20, R251, 0x4, R238 ;  /* 0x00000004fb147825 */ /* 0x000fc600078e02ee */
        /* <DEDUP_REMOVED lines=8> */
[----:B----4-:R-:W-:-:S04]  /*2e030*/  IMAD.WIDE R10, R251, 0x4, R10 ;  /* 0x00000004fb0a7825 */ /* 0x010fc800078e020a */
[C---:B------:R-:W-:Y:S01]  /*2e040*/  IMAD.WIDE R8, R251.reuse, 0x4, R8 ;  /* 0x00000004fb087825 */ /* 0x040fe200078e0208 */
[----:B------:R4:W-:Y:S03]  /*2e050*/  STL.64 [R1+0x650], R10 ;  /* 0x0006500a01007387 */ /* 0x0009e60000100a00 */
[C---:B--2---:R-:W-:Y:S01]  /*2e060*/  IMAD.WIDE R22, R251.reuse, 0x4, R248 ;  /* 0x00000004fb167825 */ /* 0x044fe200078e02f8 */
[----:B------:R2:W-:Y:S03]  /*2e070*/  STL.64 [R1+0x648], R8 ;  /* 0x0006480801007387 */ /* 0x0005e60000100a00 */
[----:B-1----:R-:W-:Y:S01]  /*2e080*/  IMAD.WIDE R20, R251, 0x4, R246 ;  /* 0x00000004fb147825 */ /* 0x002fe200078e02f6 */
[----:B------:R-:W-:Y:S04]  /*2e090*/  LDGSTS.E [R15+-0x34000], desc[UR8][R10.64], !P1 ;  /* 0xcc0000000a0f7fae */ /* 0x000fe8000c921848 */
[----:B------:R1:W-:Y:S04]  /*2e0a0*/  STL.64 [R1+0x640], R22 ;  /* 0x0006401601007387 */ /* 0x0003e80000100a00 */
[----:B------:R-:W-:Y:S04]  /*2e0b0*/  LDGSTS.E [R14+-0x3fffc], desc[UR8][R8.64], !P2 ;  /* 0xc0004000080e7fae */ /* 0x000fe8000d121848 */
[----:B----4-:R-:W4:Y:S04]  /*2e0c0*/  LDL.LU.64 R10, [R1+0x278] ;  /* 0x00027800010a7983 */ /* 0x010f280000300a00 */
[----:B------:R1:W-:Y:S04]  /*2e0d0*/  STL.64 [R1+0x638], R20 ;  /* 0x0006381401007387 */ /* 0x0003e80000100a00 */
[----:B--2---:R-:W2:Y:S04]  /*2e0e0*/  LDL.LU.64 R8, [R1+0x270] ;  /* 0x0002700001087983 */ /* 0x004ea80000300a00 */
[----:B------:R-:W2:Y:S04]  /*2e0f0*/  LDL.LU.64 R248, [R1+0x268] ;  /* 0x0002680001f87983 */ /* 0x000ea80000300a00 */
[----:B------:R-:W2:Y:S01]  /*2e100*/  LDL.LU.64 R246, [R1+0x260] ;  /* 0x0002600001f67983 */ /* 0x000ea20000300a00 */
[----:B------:R-:W-:-:S02]  /*2e110*/  VIADD R16, R17, 0xfffffe71 ;  /* 0xfffffe7111107836 */ /* 0x000fc40000000000 */
[----:B------:R-:W2:Y:S01]  /*2e120*/  LDC R17, c[0x0][0x230] ;  /* 0x00008c00ff117b82 */ /* 0x000ea20000000800 */
[----:B------:R1:W-:Y:S04]  /*2e130*/  LDGSTS.E [R13+-0x3bffc], desc[UR8][R22.64], !P2 ;  /* 0xc4004000160d7fae */ /* 0x0003e8000d121848 */
[----:B------:R1:W-:Y:S01]  /*2e140*/  LDGSTS.E [R12+-0x37ffc], desc[UR8][R20.64], !P2 ;  /* 0xc8004000140c7fae */ /* 0x0003e2000d121848 */
[----:B------:R-:W-:Y:S01]  /*2e150*/  ISETP.GE.U32.AND P1, PT, R16, 0x7ffffdf2, PT ;  /* 0x7ffffdf21000780c */ /* 0x000fe20003f26070 */
[----:B------:R-:W-:Y:S02]  /*2e160*/  VIADD R16, R19, 0xfffffe70 ;  /* 0xfffffe7013107836 */ /* 0x000fe40000000000 */
[----:B------:R-:W2:Y:S01]  /*2e170*/  LDC R19, c[0x0][0x230] ;  /* 0x00008c00ff137b82 */ /* 0x000ea20000000800 */
[----:B---3--:R-:W-:-:S04]  /*2e180*/  IMAD.WIDE R26, R251, 0x4, R234 ;  /* 0x00000004fb1a7825 */ /* 0x008fc800078e02ea */
[C---:B------:R-:W-:Y:S01]  /*2e190*/  IMAD.WIDE R24, R251.reuse, 0x4, R232 ;  /* 0x00000004fb187825 */ /* 0x040fe200078e02e8 */
[----:B------:R-:W-:Y:S03]  /*2e1a0*/  STL.64 [R1+0x630], R26 ;  /* 0x0006301a01007387 */ /* 0x000fe60000100a00 */
[C---:B-1----:R-:W-:Y:S01]  /*2e1b0*/  IMAD.WIDE R22, R251.reuse, 0x4, R230 ;  /* 0x00000004fb167825 */ /* 0x042fe200078e02e6 */
[----:B------:R-:W-:Y:S03]  /*2e1c0*/  STL.64 [R1+0x628], R24 ;  /* 0x0006281801007387 */ /* 0x000fe60000100a00 */
[----:B------:R-:W-:Y:S01]  /*2e1d0*/  IMAD.WIDE R20, R251, 0x4, R238 ;  /* 0x00000004fb147825 */ /* 0x000fe200078e02ee */
[----:B------:R1:W-:Y:S04]  /*2e1e0*/  STL.64 [R1+0x620], R22 ;  /* 0x0006201601007387 */ /* 0x0003e80000100a00 */
[----:B------:R-:W3:Y:S04]  /*2e1f0*/  LDL.LU.64 R234, [R1+0x258] ;  /* 0x0002580001ea7983 */ /* 0x000ee80000300a00 */
[----:B------:R1:W-:Y:S04]  /*2e200*/  STL.64 [R1+0x618], R20 ;  /* 0x0006181401007387 */ /* 0x0003e80000100a00 */
[----:B------:R-:W3:Y:S04]  /*2e210*/  LDL.LU.64 R232, [R1+0xd0] ;  /* 0x0000d00001e87983 */ /* 0x000ee80000300a00 */
[----:B------:R-:W3:Y:S04]  /*2e220*/  LDL.LU.64 R230, [R1+0xc8] ;  /* 0x0000c80001e67983 */ /* 0x000ee80000300a00 */
[----:B------:R-:W-:Y:S01]  /*2e230*/  LDGSTS.E [R15+-0x33ffc], desc[UR8][R26.64], !P2 ;  /* 0xcc0040001a0f7fae */ /* 0x000fe2000d121848 */
[----:B------:R-:W-:-:S03]  /*2e240*/  ISETP.GE.U32.AND P2, PT, R16, 0x7ffffdf1, PT ;  /* 0x7ffffdf11000780c */ /* 0x000fc60003f46070 */
[----:B------:R-:W3:Y:S04]  /*2e250*/  LDL.LU.64 R238, [R1+0xc0] ;  /* 0x0000c00001ee7983 */ /* 0x000ee80000300a00 */
[----:B------:R-:W-:Y:S04]  /*2e260*/  LDGSTS.E [R14+-0x3fff8], desc[UR8][R24.64], !P1 ;  /* 0xc0008000180e7fae */ /* 0x000fe8000c921848 */
[----:B------:R1:W-:Y:S04]  /*2e270*/  LDGSTS.E [R13+-0x3bff8], desc[UR8][R22.64], !P1 ;  /* 0xc4008000160d7fae */ /* 0x0003e8000c921848 */
[----:B------:R1:W-:Y:S01]  /*2e280*/  LDGSTS.E [R12+-0x37ff8], desc[UR8][R20.64], !P1 ;  /* 0xc8008000140c7fae */ /* 0x0003e2000c921848 */
[----:B----4-:R-:W-:-:S04]  /*2e290*/  IMAD.WIDE R10, R251, 0x4, R10 ;  /* 0x00000004fb0a7825 */ /* 0x010fc800078e020a */
[C---:B--2---:R-:W-:Y:S01]  /*2e2a0*/  IMAD.WIDE R8, R251.reuse, 0x4, R8 ;  /* 0x00000004fb087825 */ /* 0x044fe200078e0208 */
        /* <DEDUP_REMOVED lines=8> */
[----:B------:R-:W4:Y:S01]  /*2e330*/  LDC R18, c[0x0][0x230] ;  /* 0x00008c00ff127b82 */ /* 0x000f220000000800 */
[----:B------:R2:W-:Y:S04]  /*2e340*/  LDGSTS.E [R13+-0x3bff4], desc[UR8][R22.64], !P2 ;  /* 0xc400c000160d7fae */ /* 0x0005e8000d121848 */
[----:B------:R2:W-:Y:S04]  /*2e350*/  LDGSTS.E [R12+-0x37ff4], desc[UR8][R20.64], !P2 ;  /* 0xc800c000140c7fae */ /* 0x0005e8000d121848 */
[----:B-1----:R-:W4:Y:S04]  /*2e360*/  LDL.LU.64 R8, [R1+0xb8] ;  /* 0x0000b80001087983 */ /* 0x002f280000300a00 */
[----:B------:R1:W-:Y:S04]  /*2e370*/  STL.64 [R1+0x5f8], R20 ;  /* 0x0005f81401007387 */ /* 0x0003e80000100a00 */
[----:B------:R-:W4:Y:S04]  /*2e380*/  LDL.LU.64 R10, [R1+0xb0] ;  /* 0x0000b000010a7983 */ /* 0x000f280000300a00 */
[----:B------:R-:W4:Y:S04]  /*2e390*/  LDL.LU.64 R248, [R1+0xa8] ;  /* 0x0000a80001f87983 */ /* 0x000f280000300a00 */
[----:B------:R-:W4:Y:S01]  /*2e3a0*/  LDL.LU.64 R246, [R1+0xa0] ;  /* 0x0000a00001f67983 */ /* 0x000f220000300a00 */
[----:B------:R-:W-:Y:S01]  /*2e3b0*/  ISETP.GE.U32.AND P1, PT, R16, 0x7ffffdd4, PT ;  /* 0x7ffffdd41000780c */ /* 0x000fe20003f26070 */
[----:B---3--:R-:W-:-:S04]  /*2e3c0*/  IMAD.WIDE R26, R251, 0x4, R234 ;  /* 0x00000004fb1a7825 */ /* 0x008fc800078e02ea */
[C---:B------:R-:W-:Y:S01]  /*2e3d0*/  IMAD.WIDE R24, R251.reuse, 0x4, R232 ;  /* 0x00000004fb187825 */ /* 0x040fe200078e02e8 */
[----:B------:R4:W-:Y:S03]  /*2e3e0*/  STL.64 [R1+0x5f0], R26 ;  /* 0x0005f01a01007387 */ /* 0x0009e60000100a00 */
        /* <DEDUP_REMOVED lines=40> */
[----:B------:R1:W-:Y:S03]  /*2e670*/  STL.64 [R1+0x5b0], R26 ;  /* 0x0005b01a01007387 */ /* 0x0003e60000100a00 */
[C---:B------:R-:W-:Y:S01]  /*2e680*/  IMAD.WIDE R22, R251.reuse, 0x4, R232 ;  /* 0x00000004fb167825 */ /* 0x040fe200078e02e8 */
[----:B------:R1:W-:Y:S01]  /*2e690*/  LDGSTS.E [R15+-0x23ffc], desc[UR8][R26.64], !P2 ;  /* 0xdc0040001a0f7fae */ /* 0x0003e2000d121848 */
[----:B------:R-:W-:Y:S02]  /*2e6a0*/  ISETP.GE.U32.AND P2, PT, R16, 0x7ffffdd1, PT ;  /* 0x7ffffdd11000780c */ /* 0x000fe40003f46070 */
[----:B------:R-:W-:Y:S01]  /*2e6b0*/  IMAD.WIDE R20, R251, 0x4, R230 ;  /* 0x00000004fb147825 */ /* 0x000fe200078e02e6 */
[----:B------:R-:W-:Y:S04]  /*2e6c0*/  STL.64 [R1+0x5a8], R24 ;  /* 0x0005a81801007387 */ /* 0x000fe80000100a00 */
[----:B------:R-:W-:Y:S01]  /*2e6d0*/  LDGSTS.E [R14+-0x2fff8], desc[UR8][R24.64], !P1 ;  /* 0xd0008000180e7fae */ /* 0x000fe2000c921848 */
[----:B------:R-:W-:-:S02]  /*2e6e0*/  IADD3 R16, R17, -0x1cd, RZ ;  /* 0xfffffe3311107810 */ /* 0x000fc40007ffe0ff */
[----:B------:R-:W4:Y:S01]  /*2e6f0*/  LDC R17, c[0x0][0x230] ;  /* 0x00008c00ff117b82 */ /* 0x000f220000000800 */
[----:B------:R1:W-:Y:S04]  /*2e700*/  STL.64 [R1+0x5a0], R22 ;  /* 0x0005a01601007387 */ /* 0x0003e80000100a00 */
[----:B------:R1:W-:Y:S01]  /*2e710*/  LDGSTS.E [R13+-0x2bff8], desc[UR8][R22.64], !P1 ;  /* 0xd4008000160d7fae */ /* 0x0003e2000c921848 */
[C---:B------:R-:W-:Y:S02]  /*2e720*/  IMAD.WIDE R240, R251.reuse, 0x4, R208 ;  /* 0x00000004fbf07825 */ /* 0x040fe400078e02d0 */
[----:B-1----:R-:W1:Y:S01]  /*2e730*/  LDC R27, c[0x0][0x230] ;  /* 0x00008c00ff1b7b82 */ /* 0x002e620000000800 */
[----:B------:R2:W-:Y:S07]  /*2e740*/  LDGSTS.E [R12+-0x27ff8], desc[UR8][R20.64], !P1 ;  /* 0xd8008000140c7fae */ /* 0x0005ee000c921848 */
[----:B------:R-:W1:Y:S01]  /*2e750*/  LDC R26, c[0x0][0x230] ;  /* 0x00008c00ff1a7b82 */ /* 0x000e620000000800 */
[----:B------:R-:W-:Y:S01]  /*2e760*/  IMAD.WIDE R22, R251, 0x4, R238 ;  /* 0x00000004fb167825 */ /* 0x000fe200078e02ee */
[----:B------:R2:W-:Y:S04]  /*2e770*/  STL.64 [R1+0x598], R20 ;  /* 0x0005981401007387 */ /* 0x0005e80000100a00 */
[----:B------:R-:W-:Y:S01]  /*2e780*/  LDGSTS.E [R15+-0x23ff8], desc[UR8][R22.64], !P1 ;  /* 0xdc008000160f7fae */ /* 0x000fe2000c921848 */
[----:B------:R-:W-:-:S03]  /*2e790*/  ISETP.GE.U32.AND P1, PT, R16, 0x7ffffdb4, PT ;  /* 0x7ffffdb41000780c */ /* 0x000fc60003f26070 */
[----:B------:R-:W-:Y:S01]  /*2e7a0*/  STL.64 [R1+0x590], R22 ;  /* 0x0005901601007387 */ /* 0x000fe20000100a00 */
[----:B------:R-:W-:Y:S02]  /*2e7b0*/  VIADD R16, R19, 0xfffffe32 ;  /* 0xfffffe3213107836 */ /* 0x000fe40000000000 */
[C---:B------:R-:W-:Y:S01]  /*2e7c0*/  IMAD.WIDE R24, R251.reuse, 0x4, R164 ;  /* 0x00000004fb187825 */ /* 0x040fe200078e02a4 */
[----:B------:R-:W1:Y:S03]  /*2e7d0*/  LDC R19, c[0x0][0x230] ;  /* 0x00008c00ff137b82 */ /* 0x000e660000000800 */
[----:B--2---:R-:W-:-:S05]  /*2e7e0*/  IMAD.WIDE R20, R251, 0x4, R8 ;  /* 0x00000004fb147825 */ /* 0x004fca00078e0208 */
[----:B------:R2:W-:Y:S01]  /*2e7f0*/  STL.64 [R1+0x588], R20 ;  /* 0x0005881401007387 */ /* 0x0005e20000100a00 */
[----:B---3--:R-:W-:-:S03]  /*2e800*/  IMAD.WIDE R10, R251, 0x4, R10 ;  /* 0x00000004fb0a7825 */ /* 0x008fc600078e020a */
[----:B------:R2:W-:Y:S01]  /*2e810*/  LDGSTS.E [R14+-0x2fff4], desc[UR8][R20.64], !P2 ;  /* 0xd000c000140e7fae */ /* 0x0005e2000d121848 */
[----:B------:R-:W-:-:S03]  /*2e820*/  IMAD.WIDE R8, R251, 0x4, R248 ;  /* 0x00000004fb087825 */ /* 0x000fc600078e02f8 */
[----:B------:R3:W-:Y:S01]  /*2e830*/  STL.64 [R1+0x580], R10 ;  /* 0x0005800a01007387 */ /* 0x0007e20000100a00 */
[----:B--2---:R-:W-:-:S03]  /*2e840*/  IMAD.WIDE R20, R251, 0x4, R158 ;  /* 0x00000004fb147825 */ /* 0x004fc600078e029e */
[----:B------:R3:W-:Y:S01]  /*2e850*/  LDGSTS.E [R13+-0x2bff4], desc[UR8][R10.64], !P2 ;  /* 0xd400c0000a0d7fae */ /* 0x0007e2000d121848 */
[----:B------:R-:W-:-:S03]  /*2e860*/  IMAD.WIDE R22, R251, 0x4, R246 ;  /* 0x00000004fb167825 */ /* 0x000fc600078e02f6 */
[----:B------:R2:W-:Y:S04]  /*2e870*/  STL.64 [R1+0x578], R8 ;  /* 0x0005780801007387 */ /* 0x0005e80000100a00 */
[----:B------:R2:W-:Y:S04]  /*2e880*/  LDGSTS.E [R12+-0x27ff4], desc[UR8][R8.64], !P2 ;  /* 0xd800c000080c7fae */ /* 0x0005e8000d121848 */
[----:B------:R-:W-:Y:S04]  /*2e890*/  STL.64 [R1+0x570], R22 ;  /* 0x0005701601007387 */ /* 0x000fe80000100a00 */
[----:B------:R-:W-:Y:S04]  /*2e8a0*/  LDGSTS.E [R15+-0x23ff4], desc[UR8][R22.64], !P2 ;  /* 0xdc00c000160f7fae */ /* 0x000fe8000d121848 */
[----:B------:R4:W-:Y:S04]  /*2e8b0*/  STL.64 [R1+0x568], R20 ;  /* 0x0005681401007387 */ /* 0x0009e80000100a00 */
[----:B------:R4:W-:Y:S01]  /*2e8c0*/  LDGSTS.E [R14+-0x20000], desc[UR8][R20.64], !P1 ;  /* 0xe0000000140e7fae */ /* 0x0009e2000c921848 */
[----:B---3--:R-:W-:Y:S01]  /*2e8d0*/  IMAD.WIDE R10, R251, 0x4, R160 ;  /* 0x00000004fb0a7825 */ /* 0x008fe200078e02a0 */
[----:B------:R-:W-:-:S03]  /*2e8e0*/  ISETP.GE.U32.AND P2, PT, R16, 0x7ffffdb3, PT ;  /* 0x7ffffdb31000780c */ /* 0x000fc60003f46070 */
[C---:B--2---:R-:W-:Y:S01]  /*2e8f0*/  IMAD.WIDE R8, R251.reuse, 0x4, R162 ;  /* 0x00000004fb087825 */ /* 0x044fe200078e02a2 */
[----:B----4-:R-:W2:Y:S01]  /*2e900*/  LDC R20, c[0x0][0x230] ;  /* 0x00008c00ff147b82 */ /* 0x010ea20000000800 */
[----:B------:R-:W-:Y:S01]  /*2e910*/  IADD3 R16, R18, -0x1cf, RZ ;  /* 0xfffffe3112107810 */ /* 0x000fe20007ffe0ff */
[----:B------:R3:W-:Y:S01]  /*2e920*/  LDGSTS.E [R13+-0x1c000], desc[UR8][R10.64], !P1 ;  /* 0xe40000000a0d7fae */ /* 0x0007e2000c921848 */
[----:B------:R-:W-:-:S03]  /*2e930*/  IMAD.WIDE R22, R251, 0x4, R166 ;  /* 0x00000004fb167825 */ /* 0x000fc600078e02a6 */
[----:B------:R4:W-:Y:S02]  /*2e940*/  LDGSTS.E [R12+-0x18000], desc[UR8][R8.64], !P1 ;  /* 0xe8000000080c7fae */ /* 0x0009e4000c921848 */
[----:B------:R-:W1:Y:S02]  /*2e950*/  LDC R18, c[0x0][0x230] ;  /* 0x00008c00ff127b82 */ /* 0x000e640000000800 */
[----:B------:R4:W-:Y:S01]  /*2e960*/  LDGSTS.E [R15+-0x14000], desc[UR8][R24.64], !P1 ;  /* 0xec000000180f7fae */ /* 0x0009e2000c921848 */
[----:B------:R-:W-:-:S03]  /*2e970*/  ISETP.GE.U32.AND P1, PT, R16, 0x7ffffdb2, PT ;  /* 0x7ffffdb21000780c */ /* 0x000fc60003f26070 */
[----:B------:R3:W-:Y:S01]  /*2e980*/  STL.64 [R1+0x560], R10 ;  /* 0x0005600a01007387 */ /* 0x0007e20000100a00 */
[----:B------:R-:W-:Y:S02]  /*2e990*/  VIADD R16, R17, 0xfffffe30 ;  /* 0xfffffe3011107836 */ /* 0x000fe40000000000 */
[----:B------:R-:W1:Y:S01]  /*2e9a0*/  LDC R17, c[0x0][0x230] ;  /* 0x00008c00ff117b82 */ /* 0x000e620000000800 */
[----:B------:R4:W-:Y:S04]  /*2e9b0*/  STL.64 [R1+0x558], R8 ;  /* 0x0005580801007387 */ /* 0x0009e80000100a00 */
[----:B------:R4:W-:Y:S01]  /*2e9c0*/  STL.64 [R1+0x550], R24 ;  /* 0x0005501801007387 */ /* 0x0009e20000100a00 */
[----:B---3--:R-:W-:-:S03]  /*2e9d0*/  IMAD.WIDE R10, R251, 0x4, R168 ;  /* 0x00000004fb0a7825 */ /* 0x008fc600078e02a8 */
[----:B------:R3:W-:Y:S01]  /*2e9e0*/  LDGSTS.E [R14+-0x1fffc], desc[UR8][R22.64], !P2 ;  /* 0xe0004000160e7fae */ /* 0x0007e2000d121848 */
[----:B----4-:R-:W-:-:S03]  /*2e9f0*/  IMAD.WIDE R8, R251, 0x4, R170 ;  /* 0x00000004fb087825 */ /* 0x010fc600078e02aa */
[----:B------:R3:W-:Y:S01]  /*2ea00*/  STL.64 [R1+0x548], R22 ;  /* 0x0005481601007387 */ /* 0x0007e20000100a00 */
[----:B------:R-:W-:-:S03]  /*2ea10*/  IMAD.WIDE R24, R251, 0x4, R172 ;  /* 0x00000004fb187825 */ /* 0x000fc600078e02ac */
[----:B------:R4:W-:Y:S04]  /*2ea20*/  LDGSTS.E [R13+-0x1bffc], desc[UR8][R10.64], !P2 ;  /* 0xe40040000a0d7fae */ /* 0x0009e8000d121848 */
[----:B------:R4:W-:Y:S04]  /*2ea30*/  STL.64 [R1+0x540], R10 ;  /* 0x0005400a01007387 */ /* 0x0009e80000100a00 */
[----:B------:R2:W-:Y:S01]  /*2ea40*/  LDGSTS.E [R12+-0x17ffc], desc[UR8][R8.64], !P2 ;  /* 0xe8004000080c7fae */ /* 0x0005e2000d121848 */
[----:B---3--:R-:W-:-:S03]  /*2ea50*/  IMAD.WIDE R22, R251, 0x4, R174 ;  /* 0x00000004fb167825 */ /* 0x008fc600078e02ae */
[----:B------:R2:W-:Y:S01]  /*2ea60*/  STL.64 [R1+0x538], R8 ;  /* 0x0005380801007387 */ /* 0x0005e20000100a00 */
[----:B----4-:R-:W-:-:S03]  /*2ea70*/  IMAD.WIDE R10, R251, 0x4, R176 ;  /* 0x00000004fb0a7825 */ /* 0x010fc600078e02b0 */
[----:B------:R3:W-:Y:S01]  /*2ea80*/  LDGSTS.E [R15+-0x13ffc], desc[UR8][R24.64], !P2 ;  /* 0xec004000180f7fae */ /* 0x0007e2000d121848 */
[----:B------:R-:W-:-:S03]  /*2ea90*/  ISETP.GE.U32.AND P2, PT, R16, 0x7ffffdb1, PT ;  /* 0x7ffffdb11000780c */ /* 0x000fc60003f46070 */
[----:B------:R3:W-:Y:S01]  /*2eaa0*/  STL.64 [R1+0x530], R24 ;  /* 0x0005301801007387 */ /* 0x0007e20000100a00 */
[----:B--2---:R-:W-:-:S03]  /*2eab0*/  IMAD.WIDE R8, R251, 0x4, R178 ;  /* 0x00000004fb087825 */ /* 0x004fc600078e02b2 */
[----:B------:R2:W-:Y:S01]  /*2eac0*/  LDGSTS.E [R14+-0x1fff8], desc[UR8][R22.64], !P1 ;  /* 0xe0008000160e7fae */ /* 0x0005e2000c921848 */
[----:B------:R-:W-:Y:S01]  /*2ead0*/  IADD3 R16, R20, -0x1ed, RZ ;  /* 0xfffffe1314107810 */ /* 0x000fe20007ffe0ff */
[----:B------:R-:W4:Y:S02]  /*2eae0*/  LDC R178, c[0x0][0x230] ;  /* 0x00008c00ffb27b82 */ /* 0x000f240000000800 */
[----:B------:R1:W-:Y:S01]  /*2eaf0*/  LDGSTS.E [R13+-0x1bff8], desc[UR8][R10.64], !P1 ;  /* 0xe40080000a0d7fae */ /* 0x0003e2000c921848 */
[----:B---3--:R-:W-:-:S03]  /*2eb00*/  IMAD.WIDE R24, R251, 0x4, R180 ;  /* 0x00000004fb187825 */ /* 0x008fc600078e02b4 */
[----:B------:R3:W-:Y:S04]  /*2eb10*/  LDGSTS.E [R12+-0x17ff8], desc[UR8][R8.64], !P1 ;  /* 0xe8008000080c7fae */ /* 0x0007e8000c921848 */
[----:B------:R3:W-:Y:S01]  /*2eb20*/  LDGSTS.E [R15+-0x13ff8], desc[UR8][R24.64], !P1 ;  /* 0xec008000180f7fae */ /* 0x0007e2000c921848 */
[----:B------:R-:W-:-:S03]  /*2eb30*/  ISETP.GE.U32.AND P1, PT, R16, 0x7ffffd94, PT ;  /* 0x7ffffd941000780c */ /* 0x000fc60003f26070 */
[----:B------:R2:W-:Y:S04]  /*2eb40*/  STL.64 [R1+0x528], R22 ;  /* 0x0005281601007387 */ /* 0x0005e80000100a00 */
[----:B------:R1:W-:Y:S04]  /*2eb50*/  STL.64 [R1+0x520], R10 ;  /* 0x0005200a01007387 */ /* 0x0003e80000100a00 */
[----:B------:R3:W-:Y:S01]  /*2eb60*/  STL.64 [R1+0x518], R8 ;  /* 0x0005180801007387 */ /* 0x0007e20000100a00 */
[----:B--2---:R-:W-:-:S03]  /*2eb70*/  IMAD.WIDE R22, R251, 0x4, R182 ;  /* 0x00000004fb167825 */ /* 0x004fc600078e02b6 */
[----:B------:R2:W-:Y:S01]  /*2eb80*/  STL.64 [R1+0x510], R24 ;  /* 0x0005101801007387 */ /* 0x0005e20000100a00 */
[----:B-1----:R-:W-:-:S03]  /*2eb90*/  IMAD.WIDE R10, R251, 0x4, R184 ;  /* 0x00000004fb0a7825 */ /* 0x002fc600078e02b8 */
[----:B------:R1:W-:Y:S01]  /*2eba0*/  STL.64 [R1+0x508], R22 ;  /* 0x0005081601007387 */ /* 0x0003e20000100a00 */
[----:B---3--:R-:W-:-:S03]  /*2ebb0*/  IMAD.WIDE R8, R251, 0x4, R186 ;  /* 0x00000004fb087825 */ /* 0x008fc600078e02ba */
[----:B------:R1:W-:Y:S01]  /*2ebc0*/  LDGSTS.E [R14+-0x1fff4], desc[UR8][R22.64], !P2 ;  /* 0xe000c000160e7fae */ /* 0x0003e2000d121848 */
[----:B------:R-:W-:Y:S01]  /*2ebd0*/  IADD3 R130, R130, -0x1fa, RZ ;  /* 0xfffffe0682827810 */ /* 0x000fe20007ffe0ff */
[----:B------:R-:W3:Y:S01]  /*2ebe0*/  LDC R186, c[0x0][0x230] ;  /* 0x00008c00ffba7b82 */ /* 0x000ee20000000800 */
[----:B------:R-:W-:Y:S01]  /*2ebf0*/  IMAD.WIDE R20, R251, 0x4, R190 ;  /* 0x00000004fb147825 */ /* 0x000fe200078e02be */
[----:B------:R4:W-:Y:S04]  /*2ec00*/  STL.64 [R1+0x500], R10 ;  /* 0x0005000a01007387 */ /* 0x0009e80000100a00 */
[----:B------:R4:W-:Y:S01]  /*2ec10*/  LDGSTS.E [R13+-0x1bff4], desc[UR8][R10.64], !P2 ;  /* 0xe400c0000a0d7fae */ /* 0x0009e2000d121848 */
[----:B------:R-:W-:Y:S01]  /*2ec20*/  VIADD R16, R19, 0xfffffe12 ;  /* 0xfffffe1213107836 */ /* 0x000fe20000000000 */
[----:B--2---:R-:W2:Y:S01]  /*2ec30*/  LDC R24, c[0x0][0x230] ;  /* 0x00008c00ff187b82 */ /* 0x004ea20000000800 */
[C---:B-1----:R-:W-:Y:S01]  /*2ec40*/  IMAD.WIDE R22, R251.reuse, 0x4, R188 ;  /* 0x00000004fb167825 */ /* 0x042fe200078e02bc */
[----:B------:R1:W-:Y:S04]  /*2ec50*/  STL.64 [R1+0x4f8], R8 ;  /* 0x0004f80801007387 */ /* 0x0003e80000100a00 */
[----:B------:R1:W-:Y:S01]  /*2ec60*/  LDGSTS.E [R12+-0x17ff4], desc[UR8][R8.64], !P2 ;  /* 0xe800c000080c7fae */ /* 0x0003e2000d121848 */
[C---:B------:R-:W-:Y:S01]  /*2ec70*/  IMAD.WIDE R248, R251.reuse, 0x4, R204 ;  /* 0x00000004fbf87825 */ /* 0x040fe200078e02cc */
[----:B------:R-:W3:Y:S03]  /*2ec80*/  LDC R25, c[0x0][0x230] ;  /* 0x00008c00ff197b82 */ /* 0x000ee60000000800 */
[C---:B----4-:R-:W-:Y:S01]  /*2ec90*/  IMAD.WIDE R10, R251.reuse, 0x4, R192 ;  /* 0x00000004fb0a7825 */ /* 0x050fe200078e02c0 */
[----:B------:R4:W-:Y:S04]  /*2eca0*/  STL.64 [R1+0x4f0], R22 ;  /* 0x0004f01601007387 */ /* 0x0009e80000100a00 */
[----:B------:R4:W-:Y:S01]  /*2ecb0*/  LDGSTS.E [R15+-0x13ff4], desc[UR8][R22.64], !P2 ;  /* 0xec00c000160f7fae */ /* 0x0009e2000d121848 */
[----:B-1----:R-:W-:-:S03]  /*2ecc0*/  IMAD.WIDE R8, R251, 0x4, R194 ;  /* 0x00000004fb087825 */ /* 0x002fc600078e02c2 */
[----:B------:R1:W-:Y:S01]  /*2ecd0*/  STL.64 [R1+0x4e8], R20 ;  /* 0x0004e81401007387 */ /* 0x0003e20000100a00 */
[----:B------:R-:W-:Y:S01]  /*2ece0*/  ISETP.GE.U32.AND P2, PT, R16, 0x7ffffd93, PT ;  /* 0x7ffffd931000780c */ /* 0x000fe20003f46070 */
[----:B------:R-:W-:-:S04]  /*2ecf0*/  IMAD.WIDE R246, R251, 0x4, R206 ;  /* 0x00000004fbf67825 */ /* 0x000fc800078e02ce */
[----:B------:R-:W-:Y:S01]  /*2ed00*/  VIADD R138, R138, 0xfffffe05 ;  /* 0xfffffe058a8a7836 */ /* 0x000fe20000000000 */
[----:B------:R1:W-:Y:S01]  /*2ed10*/  LDGSTS.E [R14+-0x10000], desc[UR8][R20.64], !P1 ;  /* 0xf0000000140e7fae */ /* 0x0003e2000c921848 */
[----:B----4-:R-:W4:Y:S03]  /*2ed20*/  LDC R22, c[0x0][0x230] ;  /* 0x00008c00ff167b82 */ /* 0x010f260000000800 */
[----:B------:R1:W-:Y:S04]  /*2ed30*/  STL.64 [R1+0x4e0], R10 ;  /* 0x0004e00a01007387 */ /* 0x0003e80000100a00 */
[----:B------:R1:W-:Y:S01]  /*2ed40*/  LDGSTS.E [R13+-0xc000], desc[UR8][R10.64], !P1 ;  /* 0xf40000000a0d7fae */ /* 0x0003e2000c921848 */
[C---:B------:R-:W-:Y:S01]  /*2ed50*/  VIADD R19, R6.reuse, 0x100000 ;  /* 0x0010000006137836 */ /* 0x040fe20000000000 */
[----:B------:R-:W-:Y:S01]  /*2ed60*/  IADD3 R23, R6, 0x100000, RZ ;  /* 0x0010000006177810 */ /* 0x000fe20007ffe0ff */
[----:B--2---:R-:W-:Y:S01]  /*2ed70*/  VIADD R24, R24, 0xfffffe6e ;  /* 0xfffffe6e18187836 */ /* 0x004fe20000000000 */
[----:B------:R2:W-:Y:S01]  /*2ed80*/  STL.64 [R1+0x4d8], R8 ;  /* 0x0004d80801007387 */ /* 0x0005e20000100a00 */
[C---:B-1----:R-:W-:Y:S01]  /*2ed90*/  IMAD.WIDE R20, R251.reuse, 0x4, R196 ;  /* 0x00000004fb147825 */ /* 0x042fe200078e02c4 */
[----:B------:R-:W-:Y:S01]  /*2eda0*/  IADD3 R146, R146, -0x1fc, RZ ;  /* 0xfffffe0492927810 */ /* 0x000fe20007ffe0ff */
[----:B------:R-:W1:Y:S01]  /*2edb0*/  LDC R194, c[0x0][0x230] ;  /* 0x00008c00ffc27b82 */ /* 0x000e620000000800 */
[----:B------:R2:W-:Y:S01]  /*2edc0*/  LDGSTS.E [R12+-0x8000], desc[UR8][R8.64], !P1 ;  /* 0xf8000000080c7fae */ /* 0x0005e2000c921848 */
[----:B------:R-:W-:-:S03]  /*2edd0*/  IMAD.WIDE R10, R251, 0x4, R198 ;  /* 0x00000004fb0a7825 */ /* 0x000fc600078e02c6 */
[----:B------:R-:W-:Y:S01]  /*2ede0*/  STL.64 [R1+0x4d0], R20 ;  /* 0x0004d01401007387 */ /* 0x000fe20000100a00 */
[----:B--2---:R-:W-:-:S03]  /*2edf0*/  IMAD.WIDE R8, R251, 0x4, R200 ;  /* 0x00000004fb087825 */ /* 0x004fc600078e02c8 */
[----:B------:R2:W-:Y:S04]  /*2ee00*/  STL.64 [R1+0x4c8], R10 ;  /* 0x0004c80a01007387 */ /* 0x0005e80000100a00 */
[----:B------:R3:W-:Y:S04]  /*2ee10*/  STL.64 [R1+0x4c0], R8 ;  /* 0x0004c00801007387 */ /* 0x0007e80000100a00 */
[----:B------:R-:W4:Y:S04]  /*2ee20*/  LDL.LU.64 R232, [R1+0xa00] ;  /* 0x000a000001e87983 */ /* 0x000f280000300a00 */
[----:B------:R-:W4:Y:S04]  /*2ee30*/  LDL.LU.64 R230, [R1+0xa08] ;  /* 0x000a080001e67983 */ /* 0x000f280000300a00 */
[----:B------:R-:W4:Y:S04]  /*2ee40*/  LDL.LU.64 R40, [R1+0xa10] ;  /* 0x000a100001287983 */ /* 0x000f280000300a00 */
[----:B------:R-:W4:Y:S04]  /*2ee50*/  LDL.LU.64 R38, [R1+0xa18] ;  /* 0x000a180001267983 */ /* 0x000f280000300a00 */
[----:B------:R-:W4:Y:S04]  /*2ee60*/  LDL.LU.64 R36, [R1+0xa20] ;  /* 0x000a200001247983 */ /* 0x000f280000300a00 */
[----:B------:R-:W4:Y:S01]  /*2ee70*/  LDL.LU.64 R238, [R1+0xa28] ;  /* 0x000a280001ee7983 */ /* 0x000f220000300a00 */
[----:B------:R-:W-:-:S03]  /*2ee80*/  IADD3 R16, R18, -0x1ef, RZ ;  /* 0xfffffe1112107810 */ /* 0x000fc60007ffe0ff */
[----:B------:R-:W-:Y:S01]  /*2ee90*/  LDGSTS.E [R15+-0x4000], desc[UR8][R20.64], !P1 ;  /* 0xfc000000140f7fae */ /* 0x000fe2000c921848 */
[----:B------:R-:W-:-:S03]  /*2eea0*/  ISETP.GE.U32.AND P1, PT, R16, 0x7ffffd92, PT ;  /* 0x7ffffd921000780c */ /* 0x000fc60003f26070 */
[----:B------:R2:W-:Y:S01]  /*2eeb0*/  LDGSTS.E [R14+-0xfffc], desc[UR8][R10.64], !P2 ;  /* 0xf00040000a0e7fae */ /* 0x0005e2000d121848 */
[----:B------:R-:W-:-:S03]  /*2eec0*/  VIADD R16, R17, 0xfffffe10 ;  /* 0xfffffe1011107836 */ /* 0x000fc60000000000 */
[----:B------:R-:W-:Y:S04]  /*2eed0*/  STL.64 [R1+0x1d50], R242 ;  /* 0x001d50f201007387 */ /* 0x000fe80000100a00 */
[----:B------:R-:W-:Y:S01]  /*2eee0*/  STL.64 [R1+0x1d58], R248 ;  /* 0x001d58f801007387 */ /* 0x000fe20000100a00 */
[----:B--2---:R-:W-:-:S03]  /*2eef0*/  IMAD.WIDE R10, R251, 0x4, R210 ;  /* 0x00000004fb0a7825 */ /* 0x004fc600078e02d2 */
[----:B------:R3:W-:Y:S04]  /*2ef00*/  LDGSTS.E [R13+-0xbffc], desc[UR8][R8.64], !P2 ;  /* 0xf4004000080d7fae */ /* 0x0007e8000d121848 */
[----:B------:R-:W-:Y:S04]  /*2ef10*/  STL.64 [R1+0x1d60], R246 ;  /* 0x001d60f601007387 */ /* 0x000fe80000100a00 */
[----:B------:R-:W-:Y:S04]  /*2ef20*/  LDGSTS.E [R12+-0x7ffc], desc[UR8][R242.64], !P2 ;  /* 0xf8004000f20c7fae */ /* 0x000fe8000d121848 */
[----:B------:R-:W-:Y:S04]  /*2ef30*/  STL.64 [R1+0x1d68], R240 ;  /* 0x001d68f001007387 */ /* 0x000fe80000100a00 */
[----:B------:R-:W-:Y:S01]  /*2ef40*/  LDGSTS.E [R15+-0x3ffc], desc[UR8][R248.64], !P2 ;  /* 0xfc004000f80f7fae */ /* 0x000fe2000d121848 */
[----:B------:R-:W-:-:S03]  /*2ef50*/  ISETP.GE.U32.AND P2, PT, R16, 0x7ffffd91, PT ;  /* 0x7ffffd911000780c */ /* 0x000fc60003f46070 */
[----:B------:R2:W-:Y:S04]  /*2ef60*/  STL.64 [R1+0x1d70], R10 ;  /* 0x001d700a01007387 */ /* 0x0005e80000100a00 */
[----:B------:R4:W-:Y:S04]  /*2ef70*/  LDGSTS.E [R14+-0xfff8], desc[UR8][R246.64], !P1 ;  /* 0xf0008000f60e7fae */ /* 0x0009e8000c921848 */
[----:B------:R-:W2:Y:S04]  /*2ef80*/  LDL.LU.64 R236, [R1+0xa30] ;  /* 0x000a300001ec7983 */ /* 0x000ea80000300a00 */
[----:B------:R-:W2:Y:S01]  /*2ef90*/  LDL.LU.64 R234, [R1+0xa38] ;  /* 0x000a380001ea7983 */ /* 0x000ea20000300a00 */
[C---:B------:R-:W-:Y:S01]  /*2efa0*/  VIADD R21, R6.reuse, 0x100000 ;  /* 0x0010000006157836 */ /* 0x040fe20000000000 */
[C---:B------:R-:W-:Y:S01]  /*2efb0*/  IADD3 R20, R6.reuse, 0x100000, RZ ;  /* 0x0010000006147810 */ /* 0x040fe20007ffe0ff */
[----:B---3--:R-:W-:Y:S01]  /*2efc0*/  IMAD.WIDE R8, R251, 0x4, R212 ;  /* 0x00000004fb087825 */ /* 0x008fe200078e02d4 */
[----:B------:R-:W-:Y:S01]  /*2efd0*/  LDGSTS.E [R13+-0xbff8], desc[UR8][R240.64], !P1 ;  /* 0xf4008000f00d7fae */ /* 0x000fe2000c921848 */
[----:B------:R-:W-:-:S03]  /*2efe0*/  IADD3 R18, R6, 0x100000, RZ ;  /* 0x0010000006127810 */ /* 0x000fc60007ffe0ff */
[----:B------:R3:W-:Y:S04]  /*2eff0*/  LDGSTS.E [R12+-0x7ff8], desc[UR8][R10.64], !P1 ;  /* 0xf80080000a0c7fae */ /* 0x0007e8000c921848 */
[----:B------:R1:W-:Y:S01]  /*2f000*/  LDGSTS.E [R21+-0x3ff8], desc[UR8][R8.64], !P1 ;  /* 0xfc00800008157fae */ /* 0x0003e2000c921848 */
[----:B----4-:R-:W-:-:S03]  /*2f010*/  IMAD.WIDE R14, R251, 0x4, R232 ;  /* 0x00000004fb0e7825 */ /* 0x010fc600078e02e8 */
[----:B------:R-:W4:Y:S01]  /*2f020*/  LDL.LU.64 R232, [R1+0xa40] ;  /* 0x000a400001e87983 */ /* 0x000f220000300a00 */
[----:B------:R-:W-:-:S03]  /*2f030*/  IMAD.WIDE R16, R251, 0x4, R230 ;  /* 0x00000004fb107825 */ /* 0x000fc600078e02e6 */
[----:B------:R-:W4:Y:S01]  /*2f040*/  LDL.LU.64 R230, [R1+0xa48] ;  /* 0x000a480001e67983 */ /* 0x000f220000300a00 */
[----:B---3--:R-:W-:-:S03]  /*2f050*/  IMAD.WIDE R12, R251, 0x4, R214 ;  /* 0x00000004fb0c7825 */ /* 0x008fc600078e02d6 */
[----:B------:R1:W-:Y:S01]  /*2f060*/  STL.64 [R1+0x1d78], R8 ;  /* 0x001d780801007387 */ /* 0x0003e20000100a00 */
[----:B--2---:R-:W-:-:S03]  /*2f070*/  IMAD.WIDE R10, R251, 0x4, R38 ;  /* 0x00000004fb0a7825 */ /* 0x004fc600078e0226 */
[----:B------:R-:W-:Y:S04]  /*2f080*/  LDGSTS.E [R20+-0xfff4], desc[UR8][R12.64], !P2 ;  /* 0xf000c0000c147fae */ /* 0x000fe8000d121848 */
[----:B------:R-:W-:Y:S04]  /*2f090*/  STL.64 [R1+0x1d80], R12 ;  /* 0x001d800c01007387 */ /* 0x000fe80000100a00 */
[----:B------:R-:W-:Y:S01]  /*2f0a0*/  LDGSTS.E [R19+-0xbff4], desc[UR8][R14.64], !P2 ;  /* 0xf400c0000e137fae */ /* 0x000fe2000d121848 */
[----:B-1----:R-:W-:-:S03]  /*2f0b0*/  IMAD.WIDE R8, R251, 0x4, R36 ;  /* 0x00000004fb087825 */ /* 0x002fc600078e0224 */
[----:B------:R-:W-:Y:S04]  /*2f0c0*/  STL.64 [R1+0x1d88], R14 ;  /* 0x001d880e01007387 */ /* 0x000fe80000100a00 */
[----:B------:R1:W-:Y:S04]  /*2f0d0*/  LDGSTS.E [R18+-0x7ff4], desc[UR8][R16.64], !P2 ;  /* 0xf800c00010127fae */ /* 0x0003e8000d121848 */
[----:B------:R-:W-:Y:S04]  /*2f0e0*/  STL.64 [R1+0x1d90], R16 ;  /* 0x001d901001007387 */ /* 0x000fe80000100a00 */
[----:B------:R2:W-:Y:S01]  /*2f0f0*/  STL.64 [R1+0x1cf8], R6 ;  /* 0x001cf80601007387 */ /* 0x0005e20000100a00 */
[----:B-1----:R-:W-:-:S03]  /*2f100*/  IMAD.WIDE R18, R251, 0x4, R40 ;  /* 0x00000004fb127825 */ /* 0x002fc600078e0228 */
[----:B------:R1:W-:Y:S01]  /*2f110*/  STL.64 [R1+0x488], R10 ;  /* 0x0004880a01007387 */ /* 0x0003e20000100a00 */
[----:B------:R-:W-:-:S03]  /*2f120*/  IADD3 R22, R22, -0x191, RZ ;  /* 0xfffffe6f16167810 */ /* 0x000fc60007ffe0ff */
[----:B------:R4:W-:Y:S01]  /*2f130*/  STL.64 [R1+0x480], R8 ;  /* 0x0004800801007387 */ /* 0x0009e20000100a00 */
[----:B--2---:R-:W-:-:S03]  /*2f140*/  IMAD.WIDE R6, R251, 0x4, R238 ;  /* 0x00000004fb067825 */ /* 0x004fc600078e02ee */
[----:B------:R-:W-:Y:S04]  /*2f150*/  STL.64 [R1+0x1d98], R18 ;  /* 0x001d981201007387 */ /* 0x000fe80000100a00 */
[----:B------:R2:W-:Y:S04]  /*2f160*/  STL.64 [R1+0x478], R6 ;  /* 0x0004780601007387 */ /* 0x0005e80000100a00 */
[----:B------:R-:W3:Y:S01]  /*2f170*/  LDL.LU.64 R40, [R1+0xa50] ;  /* 0x000a500001287983 */ /* 0x000ee20000300a00 */
[----:B------:R-:W-:-:S03]  /*2f180*/  ISETP.GE.U32.AND P1, PT, R22, 0x7ffffdf0, PT ;  /* 0x7ffffdf01600780c */ /* 0x000fc60003f26070 */
[----:B------:R-:W3:Y:S04]  /*2f190*/  LDL.LU.64 R38, [R1+0xa58] ;  /* 0x000a580001267983 */ /* 0x000ee80000300a00 */
[----:B------:R-:W3:Y:S04]  /*2f1a0*/  LDL.LU.64 R36, [R1+0xa60] ;  /* 0x000a600001247983 */ /* 0x000ee80000300a00 */
[----:B------:R-:W3:Y:S01]  /*2f1b0*/  LDL.LU.64 R238, [R1+0xa68] ;  /* 0x000a680001ee7983 */ /* 0x000ee20000300a00 */
[C---:B------:R-:W-:Y:S01]  /*2f1c0*/  VIADD R22, R5.reuse, 0x100000 ;  /* 0x0010000005167836 */ /* 0x040fe20000000000 */
[C---:B------:R-:W-:Y:S01]  /*2f1d0*/  IADD3 R21, R5.reuse, 0x100000, RZ ;  /* 0x0010000005157810 */ /* 0x040fe20007ffe0ff */
[----:B------:R-:W-:Y:S01]  /*2f1e0*/  VIADD R20, R5, 0x100000 ;  /* 0x0010000005147836 */ /* 0x000fe20000000000 */
[----:B------:R-:W-:Y:S01]  /*2f1f0*/  LDGSTS.E [R23+-0x3ff4], desc[UR8][R18.64], !P2 ;  /* 0xfc00c00012177fae */ /* 0x000fe2000d121848 */
[----:B------:R-:W-:-:S03]  /*2f200*/  IMAD.WIDE R12, R251, 0x4, R236 ;  /* 0x00000004fb0c7825 */ /* 0x000fc600078e02ec */
[----:B------:R1:W-:Y:S04]  /*2f210*/  LDGSTS.E [R22+-0x40000], desc[UR8][R10.64], !P1 ;  /* 0xc00000000a167fae */ /* 0x0003e8000c921848 */
[----:B------:R4:W-:Y:S04]  /*2f220*/  LDGSTS.E [R21+-0x3c000], desc[UR8][R8.64], !P1 ;  /* 0xc400000008157fae */ /* 0x0009e8000c921848 */
[----:B------:R2:W-:Y:S01]  /*2f230*/  LDGSTS.E [R20+-0x38000], desc[UR8][R6.64], !P1 ;  /* 0xc800000006147fae */ /* 0x0005e2000c921848 */
[----:B-1----:R-:W-:-:S03]  /*2f240*/  IMAD.WIDE R10, R251, 0x4, R234 ;  /* 0x00000004fb0a7825 */ /* 0x002fc600078e02ea */
[----:B------:R3:W-:Y:S04]  /*2f250*/  STL.64 [R1+0x470], R12 ;  /* 0x0004700c01007387 */ /* 0x0007e80000100a00 */
[----:B------:R1:W-:Y:S01]  /*2f260*/  STL.64 [R1+0x468], R10 ;  /* 0x0004680a01007387 */ /* 0x0003e20000100a00 */
[----:B----4-:R-:W-:-:S04]  /*2f270*/  IMAD.WIDE R8, R251, 0x4, R232 ;  /* 0x00000004fb087825 */ /* 0x010fc800078e02e8 */
[----:B--2---:R-:W-:Y:S01]  /*2f280*/  IMAD.WIDE R6, R251, 0x4, R230 ;  /* 0x00000004fb067825 */ /* 0x004fe200078e02e6 */
[----:B------:R2:W-:Y:S04]  /*2f290*/  STL.64 [R1+0x460], R8 ;  /* 0x0004600801007387 */ /* 0x0005e80000100a00 */
[----:B------:R-:W4:Y:S04]  /*2f2a0*/  LDL.LU.64 R236, [R1+0xa70] ;  /* 0x000a700001ec7983 */ /* 0x000f280000300a00 */
[----:B------:R2:W-:Y:S04]  /*2f2b0*/  STL.64 [R1+0x458], R6 ;  /* 0x0004580601007387 */ /* 0x0005e80000100a00 */
[----:B------:R-:W4:Y:S04]  /*2f2c0*/  LDL.LU.64 R234, [R1+0xa78] ;  /* 0x000a780001ea7983 */ /* 0x000f280000300a00 */
[----:B------:R-:W4:Y:S04]  /*2f2d0*/  LDL.LU.64 R232, [R1+0xa80] ;  /* 0x000a800001e87983 */ /* 0x000f280000300a00 */
[----:B------:R-:W4:Y:S01]  /*2f2e0*/  LDL.LU.64 R230, [R1+0xa88] ;  /* 0x000a880001e67983 */ /* 0x000f220000300a00 */
[----:B------:R-:W-:Y:S01]  /*2f2f0*/  ISETP.GE.U32.AND P2, PT, R24, 0x7ffffdef, PT ;  /* 0x7ffffdef1800780c */ /* 0x000fe20003f46070 */
[----:B------:R-:W-:-:S05]  /*2f300*/  VIADD R23, R5, 0x100000 ;  /* 0x0010000005177836 */ /* 0x000fca0000000000 */
[----:B------:R3:W-:Y:S07]  /*2f310*/  LDGSTS.E [R23+-0x34000], desc[UR8][R12.64], !P1 ;  /* 0xcc0000000c177fae */ /* 0x0007ee000c921848 */
[----:B------:R1:W-:Y:S04]  /*2f320*/  LDGSTS.E [R22+-0x3fffc], desc[UR8][R10.64], !P2 ;  /* 0xc00040000a167fae */ /* 0x0003e8000d121848 */
[----:B------:R2:W-:Y:S04]  /*2f330*/  LDGSTS.E [R21+-0x3bffc], desc[UR8][R8.64], !P2 ;  /* 0xc400400008157fae */ /* 0x0005e8000d121848 */
[----:B------:R2:W-:Y:S01]  /*2f340*/  LDGSTS.E [R20+-0x37ffc], desc[UR8][R6.64], !P2 ;  /* 0xc800400006147fae */ /* 0x0005e2000d121848 */
[----:B------:R-:W-:-:S02]  /*2f350*/  IADD3 R24, R25, -0x193, RZ ;  /* 0xfffffe6d19187810 */ /* 0x000fc40007ffe0ff */
[----:B------:R-:W4:Y:S01]  /*2f360*/  LDC R25, c[0x0][0x230] ;  /* 0x00008c00ff197b82 */ /* 0x000f220000000800 */
        /* <DEDUP_REMOVED lines=8> */
[----:B------:R2:W-:Y:S01]  /*2f3f0*/  STL.64 [R1+0x438], R6 ;  /* 0x0004380601007387 */ /* 0x0005e20000100a00 */
[----:B------:R-:W-:-:S03]  /*2f400*/  ISETP.GE.U32.AND P1, PT, R24, 0x7ffffdee, PT ;  /* 0x7ffffdee1800780c */ /* 0x000fc60003f26070 */
[----:B------:R-:W3:Y:S04]  /*2f410*/  LDL.LU.64 R38, [R1+0xa98] ;  /* 0x000a980001267983 */ /* 0x000ee80000300a00 */
[----:B------:R-:W3:Y:S04]  /*2f420*/  LDL.LU.64 R36, [R1+0xaa0] ;  /* 0x000aa00001247983 */ /* 0x000ee80000300a00 */
[----:B------:R-:W3:Y:S04]  /*2f430*/  LDL.LU.64 R238, [R1+0xaa8] ;  /* 0x000aa80001ee7983 */ /* 0x000ee80000300a00 */
        /* <DEDUP_REMOVED lines=17> */
[----:B------:R-:W4:Y:S01]  /*2f550*/  LDC R27, c[0x0][0x230] ;  /* 0x00008c00ff1b7b82 */ /* 0x000f220000000800 */
[----:B------:R3:W-:Y:S01]  /*2f560*/  LDGSTS.E [R23+-0x33ff8], desc[UR8][R12.64], !P1 ;  /* 0xcc0080000c177fae */ /* 0x0007e2000c921848 */
[----:B------:R-:W-:Y:S01]  /*2f570*/  ISETP.GE.U32.AND P2, PT, R24, 0x7ffffded, PT ;  /* 0x7ffffded1800780c */ /* 0x000fe20003f46070 */
[----:B------:R-:W-:-:S12]  /*2f580*/  VIADD R24, R26, 0xfffffe4f ;  /* 0xfffffe4f1a187836 */ /* 0x000fd80000000000 */
[----:B------:R1:W-:Y:S01]  /*2f590*/  LDGSTS.E [R22+-0x3fff4], desc[UR8][R10.64], !P2 ;  /* 0xc000c0000a167fae */ /* 0x0003e2000d121848 */
[----:B------:R-:W4:Y:S03]  /*2f5a0*/  LDC R26, c[0x0][0x230] ;  /* 0x00008c00ff1a7b82 */ /* 0x000f260000000800 */
        /* <DEDUP_REMOVED lines=99> */
[----:B------:R-:W-:Y:S03]  /*2fbe0*/  STL.64 [R1+0x68], R10 ;  /* 0x0000680a01007387 */ /* 0x000fe60000100a00 */
[----:B------:R-:W-:Y:S01]  /*2fbf0*/  IMAD.WIDE R6, R251, 0x4, R230 ;  /* 0x00000004fb067825 */ /* 0x000fe200078e02e6 */
[----:B------:R2:W-:Y:S04]  /*2fc00*/  STL.64 [R1+0x60], R8 ;  /* 0x0000600801007387 */ /* 0x0005e80000100a00 */
[----:B------:R-:W-:Y:S04]  /*2fc10*/  STL.64 [R1+0x58], R6 ;  /* 0x0000580601007387 */ /* 0x000fe80000100a00 */
[----:B------:R-:W2:Y:S04]  /*2fc20*/  LDL.LU.64 R236, [R1+0xb88] ;  /* 0x000b880001ec7983 */ /* 0x000ea80000300a00 */
[----:B------:R-:W4:Y:S04]  /*2fc30*/  LDL.LU.64 R234, [R1+0xb90] ;  /* 0x000b900001ea7983 */ /* 0x000f280000300a00 */
[----:B------:R-:W2:Y:S04]  /*2fc40*/  LDL.LU.64 R232, [R1+0xb98] ;  /* 0x000b980001e87983 */ /* 0x000ea80000300a00 */
[----:B------:R-:W4:Y:S04]  /*2fc50*/  LDL.LU.64 R230, [R1+0xba0] ;  /* 0x000ba00001e67983 */ /* 0x000f280000300a00 */
[----:B------:R-:W4:Y:S04]  /*2fc60*/  LDL.LU.64 R32, [R1+0xba8] ;  /* 0x000ba80001207983 */ /* 0x000f280000300a00 */
[----:B------:R1:W-:Y:S01]  /*2fc70*/  LDGSTS.E [R23+-0x14000], desc[UR8][R12.64], !P1 ;  /* 0xec0000000c177fae */ /* 0x0003e2000c921848 */
[----:B------:R-:W-:-:S02]  /*2fc80*/  IADD3 R24, R27, -0x1d2, RZ ;  /* 0xfffffe2e1b187810 */ /* 0x000fc40007ffe0ff */
[----:B------:R-:W4:Y:S02]  /*2fc90*/  LDC R27, c[0x0][0x230] ;  /* 0x00008c00ff1b7b82 */ /* 0x000f240000000800 */
[----:B------:R-:W-:-:S13]  /*2fca0*/  ISETP.GE.U32.AND P2, PT, R24, 0x7ffffdaf, PT ;  /* 0x7ffffdaf1800780c */ /* 0x000fda0003f46070 */
[----:B------:R-:W-:Y:S01]  /*2fcb0*/  LDGSTS.E [R22+-0x1fffc], desc[UR8][R10.64], !P2 ;  /* 0xe00040000a167fae */ /* 0x000fe2000d121848 */
[----:B---3--:R-:W-:-:S03]  /*2fcc0*/  IMAD.WIDE R18, R251, 0x4, R40 ;  /* 0x00000004fb127825 */ /* 0x008fc600078e0228 */
[----:B------:R-:W3:Y:S04]  /*2fcd0*/  LDL.LU.64 R40, [R1+0xbb0] ;  /* 0x000bb00001287983 */ /* 0x000ee80000300a00 */
[----:B------:R2:W-:Y:S01]  /*2fce0*/  LDGSTS.E [R21+-0x1bffc], desc[UR8][R8.64], !P2 ;  /* 0xe400400008157fae */ /* 0x0005e2000d121848 */
[----:B------:R-:W-:-:S03]  /*2fcf0*/  IMAD.WIDE R14, R251, 0x4, R36 ;  /* 0x00000004fb0e7825 */ /* 0x000fc600078e0224 */
[----:B------:R-:W-:Y:S01]  /*2fd00*/  LDGSTS.E [R20+-0x17ffc], desc[UR8][R6.64], !P2 ;  /* 0xe800400006147fae */ /* 0x000fe2000d121848 */
[----:B-1----:R-:W-:-:S03]  /*2fd10*/  IMAD.WIDE R12, R251, 0x4, R238 ;  /* 0x00000004fb0c7825 */ /* 0x002fc600078e02ee */
[----:B------:R-:W3:Y:S04]  /*2fd20*/  LDL.LU.64 R36, [R1+0xbb8] ;  /* 0x000bb80001247983 */ /* 0x000ee80000300a00 */
[----:B------:R-:W3:Y:S01]  /*2fd30*/  LDL.LU.64 R238, [R1+0xbc0] ;  /* 0x000bc00001ee7983 */ /* 0x000ee20000300a00 */
[C---:B------:R-:W-:Y:S02]  /*2fd40*/  IMAD.WIDE R16, R251.reuse, 0x4, R38 ;  /* 0x00000004fb107825 */ /* 0x040fe400078e0226 */
[----:B------:R-:W1:Y:S01]  /*2fd50*/  LDC R38, c[0x0][0x230] ;  /* 0x00008c00ff267b82 */ /* 0x000e620000000800 */
[----:B------:R-:W-:Y:S04]  /*2fd60*/  STL.64 [R1+0x1da0], R18 ;  /* 0x001da01201007387 */ /* 0x000fe80000100a00 */
[----:B------:R-:W-:Y:S04]  /*2fd70*/  STL.64 [R1+0x1da8], R16 ;  /* 0x001da81001007387 */ /* 0x000fe80000100a00 */
[----:B------:R-:W-:Y:S04]  /*2fd80*/  STL.64 [R1+0x1db0], R14 ;  /* 0x001db00e01007387 */ /* 0x000fe80000100a00 */
[----:B------:R-:W-:Y:S01]  /*2fd90*/  STL.64 [R1+0x1db8], R12 ;  /* 0x001db80c01007387 */ /* 0x000fe20000100a00 */
[----:B--2---:R-:W-:-:S03]  /*2fda0*/  IMAD.WIDE R240, R251, 0x4, R232 ;  /* 0x00000004fbf07825 */ /* 0x004fc600078e02e8 */
[----:B------:R-:W-:Y:S01]  /*2fdb0*/  LDGSTS.E [R23+-0x13ffc], desc[UR8][R18.64], !P2 ;  /* 0xec00400012177fae */ /* 0x000fe2000d121848 */
[----:B------:R-:W-:-:S03]  /*2fdc0*/  IMAD.WIDE R8, R251, 0x4, R236 ;  /* 0x00000004fb087825 */ /* 0x000fc600078e02ec */
[----:B------:R-:W2:Y:S01]  /*2fdd0*/  LDL.LU.64 R236, [R1+0xbc8] ;  /* 0x000bc80001ec7983 */ /* 0x000ea20000300a00 */
[----:B----4-:R-:W-:-:S03]  /*2fde0*/  IMAD.WIDE R10, R251, 0x4, R234 ;  /* 0x00000004fb0a7825 */ /* 0x010fc600078e02ea */
[----:B------:R-:W4:Y:S01]  /*2fdf0*/  LDL.LU.64 R234, [R1+0xbd0] ;  /* 0x000bd00001ea7983 */ /* 0x000f220000300a00 */
[----:B------:R-:W-:-:S03]  /*2fe00*/  IMAD.WIDE R246, R251, 0x4, R230 ;  /* 0x00000004fbf67825 */ /* 0x000fc600078e02e6 */
[----:B------:R-:W4:Y:S04]  /*2fe10*/  LDL.LU.64 R232, [R1+0xbd8] ;  /* 0x000bd80001e87983 */ /* 0x000f280000300a00 */
[----:B------:R-:W4:Y:S01]  /*2fe20*/  LDL.LU.64 R230, [R1+0xbe0] ;  /* 0x000be00001e67983 */ /* 0x000f220000300a00 */
[----:B------:R-:W-:-:S05]  /*2fe30*/  VIADD R24, R26, 0xfffffe2d ;  /* 0xfffffe2d1a187836 */ /* 0x000fca0000000000 */
[----:B------:R-:W-:Y:S02]  /*2fe40*/  ISETP.GE.U32.AND P1, PT, R24, 0x7ffffdae, PT ;  /* 0x7ffffdae1800780c */ /* 0x000fe40003f26070 */
[----:B------:R-:W-:-:S04]  /*2fe50*/  IADD3 R24, R25, -0x1d4, RZ ;  /* 0xfffffe2c19187810 */ /* 0x000fc80007ffe0ff */
[----:B------:R-:W-:Y:S01]  /*2fe60*/  ISETP.GE.U32.AND P2, PT, R24, 0x7ffffdad, PT ;  /* 0x7ffffdad1800780c */ /* 0x000fe20003f46070 */
[----:B------:R-:W-:Y:S01]  /*2fe70*/  VIADD R24, R27, 0xfffffe0f ;  /* 0xfffffe0f1b187836 */ /* 0x000fe20000000000 */
[----:B------:R-:W-:Y:S05]  /*2fe80*/  STL.64 [R1+0x1dc0], R8 ;  /* 0x001dc00801007387 */ /* 0x000fea0000100a00 */
[----:B------:R-:W-:Y:S04]  /*2fe90*/  LDGSTS.E [R22+-0x1fff8], desc[UR8][R16.64], !P1 ;  /* 0xe000800010167fae */ /* 0x000fe8000c921848 */
[----:B------:R-:W-:Y:S04]  /*2fea0*/  LDGSTS.E [R21+-0x1bff8], desc[UR8][R14.64], !P1 ;  /* 0xe40080000e157fae */ /* 0x000fe8000c921848 */
[----:B------:R-:W-:Y:S04]  /*2feb0*/  LDGSTS.E [R20+-0x17ff8], desc[UR8][R12.64], !P1 ;  /* 0xe80080000c147fae */ /* 0x000fe8000c921848 */
[----:B------:R-:W-:Y:S04]  /*2fec0*/  LDGSTS.E [R23+-0x13ff8], desc[UR8][R8.64], !P1 ;  /* 0xec00800008177fae */ /* 0x000fe8000c921848 */
[----:B------:R1:W-:Y:S01]  /*2fed0*/  STL.64 [R1+0x1dc8], R10 ;  /* 0x001dc80a01007387 */ /* 0x0003e20000100a00 */
[----:B------:R-:W-:-:S03]  /*2fee0*/  ISETP.GE.U32.AND P1, PT, R24, 0x7ffffd90, PT ;  /* 0x7ffffd901800780c */ /* 0x000fc60003f26070 */
[----:B------:R-:W-:Y:S04]  /*2fef0*/  LDGSTS.E [R22+-0x1fff4], desc[UR8][R10.64], !P2 ;  /* 0xe000c0000a167fae */ /* 0x000fe8000d121848 */
[----:B------:R-:W-:Y:S01]  /*2ff00*/  STL.64 [R1+0x1dd0], R240 ;  /* 0x001dd0f001007387 */ /* 0x000fe20000100a00 */
[----:B---3--:R-:W-:-:S03]  /*2ff10*/  IMAD.WIDE R24, R251, 0x4, R238 ;  /* 0x00000004fb187825 */ /* 0x008fc600078e02ee */
[----:B------:R-:W-:Y:S04]  /*2ff20*/  LDGSTS.E [R21+-0x1bff4], desc[UR8][R240.64], !P2 ;  /* 0xe400c000f0157fae */ /* 0x000fe8000d121848 */
[----:B------:R-:W-:Y:S04]  /*2ff30*/  STL.64 [R1+0x1dd8], R246 ;  /* 0x001dd8f601007387 */ /* 0x000fe80000100a00 */
[----:B------:R3:W-:Y:S04]  /*2ff40*/  LDGSTS.E [R20+-0x17ff4], desc[UR8][R246.64], !P2 ;  /* 0xe800c000f6147fae */ /* 0x0007e8000d121848 */
[----:B------:R-:W4:Y:S04]  /*2ff50*/  LDL.LU.64 R226, [R1+0xc68] ;  /* 0x000c680001e27983 */ /* 0x000f280000300a00 */
[----:B------:R-:W4:Y:S01]  /*2ff60*/  LDL.LU.64 R228, [R1+0xc78] ;  /* 0x000c780001e47983 */ /* 0x000f220000300a00 */
[----:B---3--:R-:W-:-:S03]  /*2ff70*/  IMAD.WIDE R20, R251, 0x4, R40 ;  /* 0x00000004fb147825 */ /* 0x008fc600078e0228 */
[----:B------:R-:W3:Y:S04]  /*2ff80*/  LDL.LU.64 R40, [R1+0xc88] ;  /* 0x000c880001287983 */ /* 0x000ee80000300a00 */
[----:B------:R-:W3:Y:S01]  /*2ff90*/  LDL.LU.64 R238, [R1+0xc98] ;  /* 0x000c980001ee7983 */ /* 0x000ee20000300a00 */
[----:B------:R-:W-:Y:S01]  /*2ffa0*/  IMAD.WIDE R248, R251, 0x4, R32 ;  /* 0x00000004fbf87825 */ /* 0x000fe200078e0220 */
[----:B------:R-:W-:-:S03]  /*2ffb0*/  IADD3 R26, R5, 0x100000, RZ ;  /* 0x00100000051a7810 */ /* 0x000fc60007ffe0ff */
[----:B------:R-:W-:Y:S01]  /*2ffc0*/  VIADD R27, R5, 0x100000 ;  /* 0x00100000051b7836 */ /* 0x000fe20000000000 */
[----:B------:R-:W-:Y:S01]  /*2ffd0*/  LDGSTS.E [R29+-0x13ff4], desc[UR8][R248.64], !P2 ;  /* 0xec00c000f81d7fae */ /* 0x000fe2000d121848 */
[----:B------:R-:W-:-:S03]  /*2ffe0*/  IMAD.WIDE R22, R251, 0x4, R36 ;  /* 0x00000004fb167825 */ /* 0x000fc600078e0224 */
[----:B------:R-:W-:Y:S04]  /*2fff0*/  STL.64 [R1+0x1de0], R248 ;  /* 0x001de0f801007387 */ /* 0x000fe80000100a00 */
[----:B------:R-:W-:Y:S01]  /*30000*/  LDGSTS.E [R28+-0x10000], desc[UR8][R20.64], !P1 ;  /* 0xf0000000141c7fae */ /* 0x000fe2000c921848 */
[----:B------:R-:W-:-:S03]  /*30010*/  ISETP.GE.U32.AND P2, PT, R30, 0x7ffffd8f, PT ;  /* 0x7ffffd8f1e00780c */ /* 0x000fc60003f46070 */
[----:B------:R-:W-:Y:S04]  /*30020*/  STL.64 [R1+0x1de8], R20 ;  /* 0x001de81401007387 */ /* 0x000fe80000100a00 */
[----:B------:R-:W-:Y:S04]  /*30030*/  LDGSTS.E [R27+-0xc000], desc[UR8][R22.64], !P1 ;  /* 0xf4000000161b7fae */ /* 0x000fe8000c921848 */
[----:B------:R-:W-:Y:S04]  /*30040*/  STL.64 [R1+0x1df0], R22 ;  /* 0x001df01601007387 */ /* 0x000fe80000100a00 */
[----:B------:R2:W-:Y:S04]  /*30050*/  LDGSTS.E [R26+-0x8000], desc[UR8][R24.64], !P1 ;  /* 0xf8000000181a7fae */ /* 0x0005e8000c921848 */
[----:B------:R-:W-:Y:S01]  /*30060*/  STL.64 [R1+0x1df8], R24 ;  /* 0x001df81801007387 */ /* 0x000fe20000100a00 */
[----:B--2---:R-:W-:-:S03]  /*30070*/  IMAD.WIDE R26, R251, 0x4, R236 ;  /* 0x00000004fb1a7825 */ /* 0x004fc600078e02ec */
[----:B------:R-:W2:Y:S01]  /*30080*/  LDL.LU.64 R236, [R1+0xca8] ;  /* 0x000ca80001ec7983 */ /* 0x000ea20000300a00 */
[----:B----4-:R-:W-:-:S03]  /*30090*/  IMAD.WIDE R28, R251, 0x4, R234 ;  /* 0x00000004fb1c7825 */ /* 0x010fc600078e02ea */
[----:B------:R-:W4:Y:S01]  /*300a0*/  LDL.LU.64 R234, [R1+0xcb8] ;  /* 0x000cb80001ea7983 */ /* 0x000f220000300a00 */
[----:B------:R-:W-:-:S03]  /*300b0*/  IMAD.WIDE R30, R251, 0x4, R232 ;  /* 0x00000004fb1e7825 */ /* 0x000fc600078e02e8 */
[----:B------:R-:W4:Y:S01]  /*300c0*/  LDL.LU.64 R232, [R1+0xcc8] ;  /* 0x000cc80001e87983 */ /* 0x000f220000300a00 */
[----:B------:R-:W-:-:S03]  /*300d0*/  IMAD.WIDE R32, R251, 0x4, R230 ;  /* 0x00000004fb207825 */ /* 0x000fc600078e02e6 */
[----:B------:R-:W4:Y:S01]  /*300e0*/  LDL.LU.64 R230, [R1+0xcd8] ;  /* 0x000cd80001e67983 */ /* 0x000f220000300a00 */
[C---:B------:R-:W-:Y:S01]  /*300f0*/  IADD3 R37, R5.reuse, 0x100000, RZ ;  /* 0x0010000005257810 */ /* 0x040fe20007ffe0ff */
[----:B------:R-:W-:Y:S02]  /*30100*/  VIADD R36, R5, 0x100000 ;  /* 0x0010000005247836 */ /* 0x000fe40000000000 */
[----:B-1----:R-:W-:Y:S01]  /*30110*/  VIADD R38, R38, 0xfffffe0d ;  /* 0xfffffe0d26267836 */ /* 0x002fe20000000000 */
[----:B------:R-:W-:Y:S04]  /*30120*/  STL.64 [R1+0x1e00], R26 ;  /* 0x001e001a01007387 */ /* 0x000fe80000100a00 */
[----:B------:R-:W-:Y:S04]  /*30130*/  LDGSTS.E [R37+-0x4000], desc[UR8][R26.64], !P1 ;  /* 0xfc0000001a257fae */ /* 0x000fe8000c921848 */
[----:B------:R-:W-:Y:S04]  /*30140*/  LDGSTS.E [R36+-0xfffc], desc[UR8][R28.64], !P2 ;  /* 0xf00040001c247fae */ /* 0x000fe8000d121848 */
[----:B------:R-:W-:Y:S01]  /*30150*/  STL.64 [R1+0x1e08], R28 ;  /* 0x001e081c01007387 */ /* 0x000fe20000100a00 */
[----:B------:R-:W-:-:S03]  /*30160*/  ISETP.GE.U32.AND P1, PT, R38, 0x7ffffd8e, PT ;  /* 0x7ffffd8e2600780c */ /* 0x000fc60003f26070 */
[----:B------:R-:W-:Y:S04]  /*30170*/  LDGSTS.E [R35+-0xbffc], desc[UR8][R30.64], !P2 ;  /* 0xf40040001e237fae */ /* 0x000fe8000d121848 */
[----:B------:R-:W-:Y:S04]  /*30180*/  STL.64 [R1+0x1e10], R30 ;  /* 0x001e101e01007387 */ /* 0x000fe80000100a00 */
[----:B------:R1:W-:Y:S04]  /*30190*/  LDGSTS.E [R34+-0x7ffc], desc[UR8][R32.64], !P2 ;  /* 0xf800400020227fae */ /* 0x0003e8000d121848 */
[----:B------:R-:W-:Y:S04]  /*301a0*/  STL.64 [R1+0x1e18], R32 ;  /* 0x001e182001007387 */ /* 0x000fe80000100a00 */
[----:B------:R-:W4:Y:S01]  /*301b0*/  LDL.LU.64 R224, [R1+0xce8] ;  /* 0x000ce80001e07983 */ /* 0x000f220000300a00 */
[----:B-1----:R-:W-:-:S03]  /*301c0*/  IMAD.WIDE R34, R251, 0x4, R226 ;  /* 0x00000004fb227825 */ /* 0x002fc600078e02e2 */
[----:B------:R-:W4:Y:S01]  /*301d0*/  LDL.LU.64 R226, [R1+0xcf0] ;  /* 0x000cf00001e27983 */ /* 0x000f220000300a00 */
[----:B------:R-:W-:-:S03]  /*301e0*/  IMAD.WIDE R36, R251, 0x4, R228 ;  /* 0x00000004fb247825 */ /* 0x000fc600078e02e4 */
[----:B------:R-:W4:Y:S01]  /*301f0*/  LDL.LU.64 R228, [R1+0xcf8] ;  /* 0x000cf80001e47983 */ /* 0x000f220000300a00 */
[----:B---3--:R-:W-:-:S03]  /*30200*/  IMAD.WIDE R38, R251, 0x4, R40 ;  /* 0x00000004fb267825 */ /* 0x008fc600078e0228 */
[----:B------:R-:W-:Y:S01]  /*30210*/  LDGSTS.E [R45+-0x3ffc], desc[UR8][R34.64], !P2 ;  /* 0xfc004000222d7fae */ /* 0x000fe2000d121848 */
[----:B------:R-:W-:-:S03]  /*30220*/  IMAD.WIDE R40, R251, 0x4, R238 ;  /* 0x00000004fb287825 */ /* 0x000fc600078e02ee */
[----:B------:R-:W-:Y:S04]  /*30230*/  LDGSTS.E [R44+-0xfff8], desc[UR8][R36.64], !P1 ;  /* 0xf0008000242c7fae */ /* 0x000fe8000c921848 */
[----:B------:R-:W3:Y:S04]  /*30240*/  LDL.LU.64 R238, [R1+0xd00] ;  /* 0x000d000001ee7983 */ /* 0x000ee80000300a00 */
[----:B------:R-:W-:Y:S01]  /*30250*/  STL.64 [R1+0x1e20], R34 ;  /* 0x001e202201007387 */ /* 0x000fe20000100a00 */
        /* <DEDUP_REMOVED lines=13> */
[----:B------:R-:W4:Y:S04]  /*30330*/  LDL.LU.64 R230, [R1+0xd20] ;  /* 0x000d200001e67983 */ /* 0x000f280000300a00 */
[----:B------:R-:W-:Y:S04]  /*30340*/  LDGSTS.E [R53+-0x3ff8], desc[UR8][R42.64], !P1 ;  /* 0xfc0080002a357fae */ /* 0x000fe8000c921848 */
[----:B------:R-:W-:Y:S04]  /*30350*/  LDGSTS.E [R52+-0xfff4], desc[UR8][R44.64], !P2 ;  /* 0xf000c0002c347fae */ /* 0x000fe8000d121848 */
[----:B------:R-:W-:Y:S04]  /*30360*/  LDGSTS.E [R51+-0xbff4], desc[UR8][R46.64], !P2 ;  /* 0xf400c0002e337fae */ /* 0x000fe8000d121848 */
[----:B------:R-:W-:Y:S04]  /*30370*/  STL.64 [R1+0x1e40], R42 ;  /* 0x001e402a01007387 */ /* 0x000fe80000100a00 */
[----:B------:R1:W-:Y:S04]  /*30380*/  LDGSTS.E [R50+-0x7ff4], desc[UR8][R48.64], !P2 ;  /* 0xf800c00030327fae */ /* 0x0003e8000d121848 */
[----:B------:R-:W-:Y:S04]  /*30390*/  STL.64 [R1+0x1e48], R44 ;  /* 0x001e482c01007387 */ /* 0x000fe80000100a00 */
[----:B------:R-:W-:Y:S04]  /*303a0*/  STL.64 [R1+0x1e50], R46 ;  /* 0x001e502e01007387 */ /* 0x000fe80000100a00 */
[----:B------:R-:W-:Y:S01]  /*303b0*/  STL.64 [R1+0x1e58], R48 ;  /* 0x001e583001007387 */ /* 0x000fe20000100a00 */
[----:B-1----:R-:W-:Y:S01]  /*303c0*/  IMAD.WIDE R50, R251, 0x4, R224 ;  /* 0x00000004fb327825 */ /* 0x002fe200078e02e0 */
[----:B------:R-:W-:-:S03]  /*303d0*/  ISETP.GE.U32.AND P1, PT, R54, 0x7ffffdec, PT ;  /* 0x7ffffdec3600780c */ /* 0x000fc60003f26070 */
[----:B------:R-:W-:-:S04]  /*303e0*/  IMAD.WIDE R10, R251, 0x4, R226 ;  /* 0x00000004fb0a7825 */ /* 0x000fc800078e02e2 */
[C---:B------:R-:W-:Y:S01]  /*303f0*/  IMAD.WIDE R8, R251.reuse, 0x4, R228 ;  /* 0x00000004fb087825 */ /* 0x040fe200078e02e4 */
[----:B------:R4:W-:Y:S04]  /*30400*/  STL.64 [R1+0x408], R10 ;  /* 0x0004080a01007387 */ /* 0x0009e80000100a00 */
[----:B------:R1:W-:Y:S04]  /*30410*/  STL.64 [R1+0x400], R8 ;  /* 0x0004000801007387 */ /* 0x0003e80000100a00 */
[----:B------:R-:W-:Y:S01]  /*30420*/  STL.64 [R1+0x1e60], R50 ;  /* 0x001e603201007387 */ /* 0x000fe20000100a00 */
[----:B---3--:R-:W-:Y:S01]  /*30430*/  IMAD.WIDE R6, R251, 0x4, R238 ;  /* 0x00000004fb067825 */ /* 0x008fe200078e02ee */
[----:B------:R-:W-:-:S02]  /*30440*/  IADD3 R52, R4, 0x100000, RZ ;  /* 0x0010000004347810 */ /* 0x000fc40007ffe0ff */
[----:B------:R-:W-:Y:S04]  /*30450*/  LDGSTS.E [R55+-0x3ff4], desc[UR8][R50.64], !P2 ;  /* 0xfc00c00032377fae */ /* 0x000fe8000d121848 */
[----:B------:R3:W-:Y:S04]  /*30460*/  STL.64 [R1+0x3f8], R6 ;  /* 0x0003f80601007387 */ /* 0x0007e80000100a00 */
[----:B------:R-:W3:Y:S04]  /*30470*/  LDL.LU.64 R224, [R1+0xd28] ;  /* 0x000d280001e07983 */ /* 0x000ee80000300a00 */
[----:B------:R-:W3:Y:S04]  /*30480*/  LDL.LU.64 R226, [R1+0xd30] ;  /* 0x000d300001e27983 */ /* 0x000ee80000300a00 */
[----:B------:R-:W3:Y:S04]  /*30490*/  LDL.LU.64 R228, [R1+0xd38] ;  /* 0x000d380001e47983 */ /* 0x000ee80000300a00 */
[----:B------:R-:W3:Y:S01]  /*304a0*/  LDL.LU.64 R238, [R1+0xd40] ;  /* 0x000d400001ee7983 */ /* 0x000ee20000300a00 */
[C---:B------:R-:W-:Y:S01]  /*304b0*/  IADD3 R54, R4.reuse, 0x100000, RZ ;  /* 0x0010000004367810 */ /* 0x040fe20007ffe0ff */
[----:B------:R-:W-:-:S04]  /*304c0*/  VIADD R53, R4, 0x100000 ;  /* 0x0010000004357836 */ /* 0x000fc80000000000 */
[----:B------:R4:W-:Y:S04]  /*304d0*/  LDGSTS.E [R54+-0x40000], desc[UR8][R10.64], !P1 ;  /* 0xc00000000a367fae */ /* 0x0009e8000c921848 */
[----:B------:R1:W-:Y:S04]  /*304e0*/  LDGSTS.E [R53+-0x3c000], desc[UR8][R8.64], !P1 ;  /* 0xc400000008357fae */ /* 0x0003e8000c921848 */
[----:B------:R3:W-:Y:S01]  /*304f0*/  LDGSTS.E [R52+-0x38000], desc[UR8][R6.64], !P1 ;  /* 0xc800000006347fae */ /* 0x0007e2000c921848 */
[----:B--2---:R-:W-:-:S04]  /*30500*/  IMAD.WIDE R12, R251, 0x4, R236 ;  /* 0x00000004fb0c7825 */ /* 0x004fc800078e02ec */
[C---:B----4-:R-:W-:Y:S01]  /*30510*/  IMAD.WIDE R10, R251.reuse, 0x4, R234 ;  /* 0x00000004fb0a7825 */ /* 0x050fe200078e02ea */
[----:B------:R2:W-:Y:S03]  /*30520*/  STL.64 [R1+0x3f0], R12 ;  /* 0x0003f00c01007387 */ /* 0x0005e60000100a00 */
[C---:B-1----:R-:W-:Y:S01]  /*30530*/  IMAD.WIDE R8, R251.reuse, 0x4, R232 ;  /* 0x00000004fb087825 */ /* 0x042fe200078e02e8 */
[----:B------:R1:W-:Y:S03]  /*30540*/  STL.64 [R1+0x3e8], R10 ;  /* 0x0003e80a01007387 */ /* 0x0003e60000100a00 */
[----:B---3--:R-:W-:Y:S01]  /*30550*/  IMAD.WIDE R6, R251, 0x4, R230 ;  /* 0x00000004fb067825 */ /* 0x008fe200078e02e6 */
[----:B------:R3:W-:Y:S04]  /*30560*/  STL.64 [R1+0x3e0], R8 ;  /* 0x0003e00801007387 */ /* 0x0007e80000100a00 */
[----:B------:R-:W4:Y:S04]  /*30570*/  LDL.LU.64 R236, [R1+0xd48] ;  /* 0x000d480001ec7983 */ /* 0x000f280000300a00 */
[----:B------:R3:W-:Y:S04]  /*30580*/  STL.64 [R1+0x3d8], R6 ;  /* 0x0003d80601007387 */ /* 0x0007e80000100a00 */
[----:B------:R-:W4:Y:S04]  /*30590*/  LDL.LU.64 R234, [R1+0xd50] ;  /* 0x000d500001ea7983 */ /* 0x000f280000300a00 */
[----:B------:R-:W4:Y:S04]  /*305a0*/  LDL.LU.64 R232, [R1+0xd58] ;  /* 0x000d580001e87983 */ /* 0x000f280000300a00 */
[----:B------:R-:W4:Y:S01]  /*305b0*/  LDL.LU.64 R230, [R1+0xd60] ;  /* 0x000d600001e67983 */ /* 0x000f220000300a00 */
[----:B------:R-:W-:-:S02]  /*305c0*/  ISETP.GE.U32.AND P2, PT, R56, 0x7ffffdeb, PT ;  /* 0x7ffffdeb3800780c */ /* 0x000fc40003f46070 */
[----:B------:R-:W-:-:S05]  /*305d0*/  IADD3 R55, R4, 0x100000, RZ ;  /* 0x0010000004377810 */ /* 0x000fca0007ffe0ff */
[----:B------:R2:W-:Y:S06]  /*305e0*/  LDGSTS.E [R55+-0x34000], desc[UR8][R12.64], !P1 ;  /* 0xcc0000000c377fae */ /* 0x0005ec000c921848 */
[----:B------:R1:W-:Y:S04]  /*305f0*/  LDGSTS.E [R54+-0x3fffc], desc[UR8][R10.64], !P2 ;  /* 0xc00040000a367fae */ /* 0x0003e8000d121848 */
[----:B------:R3:W-:Y:S04]  /*30600*/  LDGSTS.E [R53+-0x3bffc], desc[UR8][R8.64], !P2 ;  /* 0xc400400008357fae */ /* 0x0007e8000d121848 */
[----:B------:R3:W-:Y:S01]  /*30610*/  LDGSTS.E [R52+-0x37ffc], desc[UR8][R6.64], !P2 ;  /* 0xc800400006347fae */ /* 0x0007e2000d121848 */
[----:B------:R-:W-:-:S02]  /*30620*/  VIADD R56, R57, 0xfffffe69 ;  /* 0xfffffe6939387836 */ /* 0x000fc40000000000 */
[----:B------:R-:W4:Y:S03]  /*30630*/  LDC R57, c[0x0][0x230] ;  /* 0x00008c00ff397b82 */ /* 0x000f260000000800 */
[----:B------:R-:W-:Y:S01]  /*30640*/  ISETP.GE.U32.AND P1, PT, R56, 0x7ffffdea, PT ;  /* 0x7ffffdea3800780c */ /* 0x000fe20003f26070 */
[----:B--2---:R-:W-:-:S04]  /*30650*/  IMAD.WIDE R12, R251, 0x4, R224 ;  /* 0x00000004fb0c7825 */ /* 0x004fc800078e02e0 */
[C---:B-1----:R-:W-:Y:S01]  /*30660*/  IMAD.WIDE R10, R251.reuse, 0x4, R226 ;  /* 0x00000004fb0a7825 */ /* 0x042fe200078e02e2 */
[----:B------:R4:W-:Y:S03]  /*30670*/  STL.64 [R1+0x3d0], R12 ;  /* 0x0003d00c01007387 */ /* 0x0009e60000100a00 */
[C---:B---3--:R-:W-:Y:S01]  /*30680*/  IMAD.WIDE R8, R251.reuse, 0x4, R228 ;  /* 0x00000004fb087825 */ /* 0x048fe200078e02e4 */
[----:B------:R1:W-:Y:S03]  /*30690*/  STL.64 [R1+0x3c8], R10 ;  /* 0x0003c80a01007387 */ /* 0x0003e60000100a00 */
[C---:B------:R-:W-:Y:S01]  /*306a0*/  IMAD.WIDE R6, R251.reuse, 0x4, R238 ;  /* 0x00000004fb067825 */ /* 0x040fe200078e02ee */
[----:B------:R2:W-:Y:S04]  /*306b0*/  STL.64 [R1+0x3c0], R8 ;  /* 0x0003c00801007387 */ /* 0x0005e80000100a00 */
[----:B------:R-:W3:Y:S04]  /*306c0*/  LDL.LU.64 R224, [R1+0xd68] ;  /* 0x000d680001e07983 */ /* 0x000ee80000300a00 */
[----:B------:R2:W-:Y:S04]  /*306d0*/  STL.64 [R1+0x3b8], R6 ;  /* 0x0003b80601007387 */ /* 0x0005e80000100a00 */
        /* <DEDUP_REMOVED lines=19> */
[----:B------:R-:W-:-:S02]  /*30810*/  VIADD R56, R59, 0xfffffe68 ;  /* 0xfffffe683b387836 */ /* 0x000fc40000000000 */
[----:B------:R-:W4:Y:S01]  /*30820*/  LDC R59, c[0x0][0x230] ;  /* 0x00008c00ff3b7b82 */ /* 0x000f220000000800 */
[----:B------:R3:W-:Y:S02]  /*30830*/  LDGSTS.E [R55+-0x33ff8], desc[UR8][R12.64], !P1 ;  /* 0xcc0080000c377fae */ /* 0x0007e4000c921848 */
[----:B------:R-:W-:Y:S02]  /*30840*/  ISETP.GE.U32.AND P2, PT, R56, 0x7ffffde9, PT ;  /* 0x7ffffde93800780c */ /* 0x000fe40003f46070 */
[----:B------:R-:W-:-:S03]  /*30850*/  IADD3 R56, R58, -0x1b5, RZ ;  /* 0xfffffe4b3a387810 */ /* 0x000fc60007ffe0ff */
[----:B------:R-:W4:Y:S08]  /*30860*/  LDC R58, c[0x0][0x230] ;  /* 0x00008c00ff3a7b82 */ /* 0x000f300000000800 */
[----:B------:R1:W-:Y:S04]  /*30870*/  LDGSTS.E [R54+-0x3fff4], desc[UR8][R10.64], !P2 ;  /* 0xc000c0000a367fae */ /* 0x0003e8000d121848 */
[----:B------:R2:W-:Y:S04]  /*30880*/  LDGSTS.E [R53+-0x3bff4], desc[UR8][R8.64], !P2 ;  /* 0xc400c00008357fae */ /* 0x0005e8000d121848 */
[----:B------:R2:W-:Y:S01]  /*30890*/  LDGSTS.E [R52+-0x37ff4], desc[UR8][R6.64], !P2 ;  /* 0xc800c00006347fae */ /* 0x0005e2000d121848 */
[----:B------:R-:W-:Y:S01]  /*308a0*/  ISETP.GE.U32.AND P1, PT, R56, 0x7ffffdcc, PT ;  /* 0x7ffffdcc3800780c */ /* 0x000fe20003f26070 */
[----:B---3--:R-:W-:-:S04]  /*308b0*/  IMAD.WIDE R12, R251, 0x4, R224 ;  /* 0x00000004fb0c7825 */ /* 0x008fc800078e02e0 */
[C---:B-1----:R-:W-:Y:S01]  /*308c0*/  IMAD.WIDE R10, R251.reuse, 0x4, R226 ;  /* 0x00000004fb0a7825 */ /* 0x042fe200078e02e2 */
[----:B------:R4:W-:Y:S03]  /*308d0*/  STL.64 [R1+0x390], R12 ;  /* 0x0003900c01007387 */ /* 0x0009e60000100a00 */
[C---:B--2---:R-:W-:Y:S01]  /*308e0*/  IMAD.WIDE R8, R251.reuse, 0x4, R228 ;  /* 0x00000004fb087825 */ /* 0x044fe200078e02e4 */
        /* <DEDUP_REMOVED lines=45> */
[----:B------:R4:W-:Y:S04]  /*30bc0*/  LDGSTS.E [R55+-0x23ffc], desc[UR8][R12.64], !P2 ;  /* 0xdc0040000c377fae */ /* 0x0009e8000d121848 */
[----:B------:R1:W-:Y:S04]  /*30bd0*/  LDGSTS.E [R54+-0x2fff8], desc[UR8][R10.64], !P1 ;  /* 0xd00080000a367fae */ /* 0x0003e8000c921848 */
[----:B------:R2:W-:Y:S04]  /*30be0*/  LDGSTS.E [R53+-0x2bff8], desc[UR8][R8.64], !P1 ;  /* 0xd400800008357fae */ /* 0x0005e8000c921848 */
[----:B------:R-:W3:Y:S04]  /*30bf0*/  LDL.LU.64 R238, [R1+0xe58] ;  /* 0x000e580001ee7983 */ /* 0x000ee80000300a00 */
[----:B------:R2:W-:Y:S01]  /*30c00*/  LDGSTS.E [R52+-0x27ff8], desc[UR8][R6.64], !P1 ;  /* 0xd800800006347fae */ /* 0x0005e2000c921848 */
[----:B----4-:R-:W-:-:S04]  /*30c10*/  IMAD.WIDE R12, R251, 0x4, R236 ;  /* 0x00000004fb0c7825 */ /* 0x010fc800078e02ec */
[C---:B-1----:R-:W-:Y:S01]  /*30c20*/  IMAD.WIDE R10, R251.reuse, 0x4, R234 ;  /* 0x00000004fb0a7825 */ /* 0x042fe200078e02ea */
[----:B------:R-:W-:Y:S03]  /*30c30*/  STL.64 [R1+0x1b0], R12 ;  /* 0x0001b00c01007387 */ /* 0x000fe60000100a00 */
[C---:B--2---:R-:W-:Y:S01]  /*30c40*/  IMAD.WIDE R8, R251.reuse, 0x4, R232 ;  /* 0x00000004fb087825 */ /* 0x044fe200078e02e8 */
[----:B------:R-:W-:Y:S03]  /*30c50*/  STL.64 [R1+0x1a8], R10 ;  /* 0x0001a80a01007387 */ /* 0x000fe60000100a00 */
[----:B------:R-:W-:Y:S01]  /*30c60*/  IMAD.WIDE R6, R251, 0x4, R230 ;  /* 0x00000004fb067825 */ /* 0x000fe200078e02e6 */
[----:B------:R3:W-:Y:S04]  /*30c70*/  STL.64 [R1+0x1a0], R8 ;  /* 0x0001a00801007387 */ /* 0x0007e80000100a00 */
[----:B------:R1:W-:Y:S04]  /*30c80*/  STL.64 [R1+0x198], R6 ;  /* 0x0001980601007387 */ /* 0x0003e80000100a00 */
[----:B------:R-:W2:Y:S04]  /*30c90*/  LDL.LU.64 R236, [R1+0xe60] ;  /* 0x000e600001ec7983 */ /* 0x000ea80000300a00 */
[----:B------:R-:W4:Y:S04]  /*30ca0*/  LDL.LU.64 R234, [R1+0xe68] ;  /* 0x000e680001ea7983 */ /* 0x000f280000300a00 */
[----:B------:R-:W4:Y:S04]  /*30cb0*/  LDL.LU.64 R232, [R1+0xe70] ;  /* 0x000e700001e87983 */ /* 0x000f280000300a00 */
[----:B------:R-:W4:Y:S01]  /*30cc0*/  LDL.LU.64 R230, [R1+0xe78] ;  /* 0x000e780001e67983 */ /* 0x000f220000300a00 */
[----:B------:R-:W-:-:S02]  /*30cd0*/  VIADD R56, R58, 0xfffffe48 ;  /* 0xfffffe483a387836 */ /* 0x000fc40000000000 */
[----:B------:R-:W1:Y:S01]  /*30ce0*/  LDC R58, c[0x0][0x230] ;  /* 0x00008c00ff3a7b82 */ /* 0x000e620000000800 */
[----:B------:R-:W-:Y:S02]  /*30cf0*/  LDGSTS.E [R55+-0x23ff8], desc[UR8][R12.64], !P1 ;  /* 0xdc0080000c377fae */ /* 0x000fe4000c921848 */
[----:B------:R-:W-:-:S13]  /*30d00*/  ISETP.GE.U32.AND P2, PT, R56, 0x7ffffdc9, PT ;  /* 0x7ffffdc93800780c */ /* 0x000fda0003f46070 */
[----:B------:R-:W-:Y:S04]  /*30d10*/  LDGSTS.E [R54+-0x2fff4], desc[UR8][R10.64], !P2 ;  /* 0xd000c0000a367fae */ /* 0x000fe8000d121848 */
[----:B------:R3:W-:Y:S04]  /*30d20*/  LDGSTS.E [R53+-0x2bff4], desc[UR8][R8.64], !P2 ;  /* 0xd400c00008357fae */ /* 0x0007e8000d121848 */
[----:B------:R1:W-:Y:S01]  /*30d30*/  LDGSTS.E [R52+-0x27ff4], desc[UR8][R6.64], !P2 ;  /* 0xd800c00006347fae */ /* 0x0003e2000d121848 */
[----:B---3--:R-:W-:-:S05]  /*30d40*/  IMAD.WIDE R8, R251, 0x4, R224 ;  /* 0x00000004fb087825 */ /* 0x008fca00078e02e0 */
[----:B------:R-:W-:Y:S01]  /*30d50*/  STL.64 [R1+0x190], R8 ;  /* 0x0001900801007387 */ /* 0x000fe20000100a00 */
[----:B------:R-:W-:-:S04]  /*30d60*/  IMAD.WIDE R242, R251, 0x4, R226 ;  /* 0x00000004fbf27825 */ /* 0x000fc800078e02e2 */
[----:B------:R-:W-:-:S04]  /*30d70*/  IMAD.WIDE R238, R251, 0x4, R238 ;  /* 0x00000004fbee7825 */ /* 0x000fc800078e02ee */
[----:B--2---:R-:W-:-:S04]  /*30d80*/  IMAD.WIDE R236, R251, 0x4, R236 ;  /* 0x00000004fbec7825 */ /* 0x004fc800078e02ec */
[----:B----4-:R-:W-:-:S04]  /*30d90*/  IMAD.WIDE R234, R251, 0x4, R234 ;  /* 0x00000004fbea7825 */ /* 0x010fc800078e02ea */
[----:B------:R-:W-:-:S04]  /*30da0*/  IMAD.WIDE R232, R251, 0x4, R232 ;  /* 0x00000004fbe87825 */ /* 0x000fc800078e02e8 */
[----:B------:R-:W-:Y:S01]  /*30db0*/  IMAD.WIDE R230, R251, 0x4, R230 ;  /* 0x00000004fbe67825 */ /* 0x000fe200078e02e6 */
[----:B------:R-:W-:Y:S01]  /*30dc0*/  IADD3 R56, R57, -0x1d5, RZ ;  /* 0xfffffe2b39387810 */ /* 0x000fe20007ffe0ff */
[----:B------:R-:W-:Y:S01]  /*30dd0*/  LDGSTS.E [R55+-0x23ff4], desc[UR8][R8.64], !P2 ;  /* 0xdc00c00008377fae */ /* 0x000fe2000d121848 */
[----:B------:R-:W2:Y:S01]  /*30de0*/  LDC R57, c[0x0][0x230] ;  /* 0x00008c00ff397b82 */ /* 0x000ea20000000800 */
[----:B-1----:R-:W-:Y:S02]  /*30df0*/  IMAD.WIDE R6, R251, 0x4, R228 ;  /* 0x00000004fb067825 */ /* 0x002fe400078e02e4 */
[----:B------:R-:W3:Y:S04]  /*30e00*/  LDL.LU.64 R228, [R1+0xe80] ;  /* 0x000e800001e47983 */ /* 0x000ee80000300a00 */
[----:B------:R-:W4:Y:S04]  /*30e10*/  LDL.LU.64 R226, [R1+0xe88] ;  /* 0x000e880001e27983 */ /* 0x000f280000300a00 */
[----:B------:R-:W4:Y:S04]  /*30e20*/  LDL.LU.64 R224, [R1+0xe90] ;  /* 0x000e900001e07983 */ /* 0x000f280000300a00 */
[----:B------:R-:W4:Y:S04]  /*30e30*/  LDL.LU.64 R222, [R1+0xe98] ;  /* 0x000e980001de7983 */ /* 0x000f280000300a00 */
[----:B------:R-:W-:Y:S04]  /*30e40*/  STL.64 [R1+0x1e68], R242 ;  /* 0x001e68f201007387 */ /* 0x000fe80000100a00 */
[----:B------:R-:W-:Y:S04]  /*30e50*/  STL.64 [R1+0x1e70], R6 ;  /* 0x001e700601007387 */ /* 0x000fe80000100a00 */
[----:B------:R-:W-:Y:S04]  /*30e60*/  STL.64 [R1+0x1e78], R238 ;  /* 0x001e78ee01007387 */ /* 0x000fe80000100a00 */
[----:B------:R-:W4:Y:S04]  /*30e70*/  LDL.LU.64 R220, [R1+0xea0] ;  /* 0x000ea00001dc7983 */ /* 0x000f280000300a00 */
[----:B------:R-:W4:Y:S04]  /*30e80*/  LDL.LU.64 R218, [R1+0xea8] ;  /* 0x000ea80001da7983 */ /* 0x000f280000300a00 */
[----:B------:R-:W4:Y:S04]  /*30e90*/  LDL.LU.64 R216, [R1+0xeb0] ;  /* 0x000eb00001d87983 */ /* 0x000f280000300a00 */
[----:B------:R-:W4:Y:S04]  /*30ea0*/  LDL.LU.64 R62, [R1+0xeb8] ;  /* 0x000eb800013e7983 */ /* 0x000f280000300a00 */
[----:B------:R-:W-:Y:S04]  /*30eb0*/  STL.64 [R1+0x1e80], R236 ;  /* 0x001e80ec01007387 */ /* 0x000fe80000100a00 */
[----:B------:R-:W-:Y:S04]  /*30ec0*/  STL.64 [R1+0x1e88], R234 ;  /* 0x001e88ea01007387 */ /* 0x000fe80000100a00 */
[----:B------:R-:W-:Y:S04]  /*30ed0*/  STL.64 [R1+0x1e90], R232 ;  /* 0x001e90e801007387 */ /* 0x000fe80000100a00 */
[----:B------:R-:W-:Y:S04]  /*30ee0*/  STL.64 [R1+0x1e98], R230 ;  /* 0x001e98e601007387 */ /* 0x000fe80000100a00 */
[----:B------:R-:W4:Y:S04]  /*30ef0*/  LDL.LU.64 R76, [R1+0xef8] ;  /* 0x000ef800014c7983 */ /* 0x000f280000300a00 */
[----:B------:R-:W4:Y:S04]  /*30f00*/  LDL.LU.64 R72, [R1+0xef0] ;  /* 0x000ef00001487983 */ /* 0x000f280000300a00 */
[----:B------:R-:W4:Y:S04]  /*30f10*/  LDL.LU.64 R70, [R1+0xee8] ;  /* 0x000ee80001467983 */ /* 0x000f280000300a00 */
[----:B------:R-:W4:Y:S01]  /*30f20*/  LDL.LU.64 R60, [R1+0xee0] ;  /* 0x000ee000013c7983 */ /* 0x000f220000300a00 */
[----:B------:R-:W-:Y:S01]  /*30f30*/  ISETP.GE.U32.AND P1, PT, R56, 0x7ffffdac, PT ;  /* 0x7ffffdac3800780c */ /* 0x000fe20003f26070 */
[----:B------:R-:W-:-:S02]  /*30f40*/  VIADD R56, R59, 0xfffffe2a ;  /* 0xfffffe2a3b387836 */ /* 0x000fc40000000000 */
[----:B------:R-:W1:Y:S03]  /*30f50*/  LDC R59, c[0x0][0x230] ;  /* 0x00008c00ff3b7b82 */ /* 0x000e660000000800 */
[----:B------:R-:W-:Y:S02]  /*30f60*/  ISETP.GE.U32.AND P2, PT, R56, 0x7ffffdab, PT ;  /* 0x7ffffdab3800780c */ /* 0x000fe40003f46070 */
[----:B------:R-:W-:-:S05]  /*30f70*/  IADD3 R56, R58, -0x1d7, RZ ;  /* 0xfffffe293a387810 */ /* 0x000fca0007ffe0ff */
[----:B------:R-:W-:Y:S04]  /*30f80*/  LDGSTS.E [R54+-0x20000], desc[UR8][R242.64], !P1 ;  /* 0xe0000000f2367fae */ /* 0x000fe8000c921848 */
[----:B------:R-:W-:Y:S04]  /*30f90*/  LDGSTS.E [R53+-0x1c000], desc[UR8][R6.64], !P1 ;  /* 0xe400000006357fae */ /* 0x000fe8000c921848 */
[----:B------:R-:W-:Y:S04]  /*30fa0*/  LDGSTS.E [R52+-0x18000], desc[UR8][R238.64], !P1 ;  /* 0xe8000000ee347fae */ /* 0x000fe8000c921848 */
[----:B------:R-:W-:Y:S01]  /*30fb0*/  LDGSTS.E [R55+-0x14000], desc[UR8][R236.64], !P1 ;  /* 0xec000000ec377fae */ /* 0x000fe2000c921848 */
[----:B------:R-:W-:Y:S01]  /*30fc0*/  ISETP.GE.U32.AND P1, PT, R56, 0x7ffffdaa, PT ;  /* 0x7ffffdaa3800780c */ /* 0x000fe20003f26070 */
[----:B--2---:R-:W-:-:S02]  /*30fd0*/  VIADD R56, R57, 0xfffffe28 ;  /* 0xfffffe2839387836 */ /* 0x004fc40000000000 */
[----:B------:R-:W-:Y:S04]  /*30fe0*/  LDGSTS.E [R54+-0x1fffc], desc[UR8][R234.64], !P2 ;  /* 0xe0004000ea367fae */ /* 0x000fe8000d121848 */
[----:B------:R-:W-:Y:S04]  /*30ff0*/  LDGSTS.E [R53+-0x1bffc], desc[UR8][R232.64], !P2 ;  /* 0xe4004000e8357fae */ /* 0x000fe8000d121848 */
[----:B------:R-:W-:Y:S01]  /*31000*/  LDGSTS.E [R52+-0x17ffc], desc[UR8][R230.64], !P2 ;  /* 0xe8004000e6347fae */ /* 0x000fe2000d121848 */
[----:B------:R-:W-:Y:S01]  /*31010*/  VIADD R57, R4, 0x100000 ;  /* 0x0010000004397836 */ /* 0x000fe20000000000 */
[----:B-1----:R-:W-:Y:S01]  /*31020*/  IADD3 R58, R59, -0x1f5, RZ ;  /* 0xfffffe0b3b3a7810 */ /* 0x002fe20007ffe0ff */
[----:B---3--:R-:W-:-:S04]  /*31030*/  IMAD.WIDE R228, R251, 0x4, R228 ;  /* 0x00000004fbe47825 */ /* 0x008fc800078e02e4 */
[C---:B----4-:R-:W-:Y:S01]  /*31040*/  IMAD.WIDE R226, R251.reuse, 0x4, R226 ;  /* 0x00000004fbe27825 */ /* 0x050fe200078e02e2 */
[----:B------:R-:W-:Y:S03]  /*31050*/  STL.64 [R1+0x1ea0], R228 ;  /* 0x001ea0e401007387 */ /* 0x000fe60000100a00 */
[C---:B------:R-:W-:Y:S01]  /*31060*/  IMAD.WIDE R224, R251.reuse, 0x4, R224 ;  /* 0x00000004fbe07825 */ /* 0x040fe200078e02e0 */
[----:B------:R-:W-:Y:S03]  /*31070*/  STL.64 [R1+0x1ea8], R226 ;  /* 0x001ea8e201007387 */ /* 0x000fe60000100a00 */
[C---:B------:R-:W-:Y:S01]  /*31080*/  IMAD.WIDE R222, R251.reuse, 0x4, R222 ;  /* 0x00000004fbde7825 */ /* 0x040fe200078e02de */
[----:B------:R-:W-:Y:S04]  /*31090*/  STL.64 [R1+0x1eb0], R224 ;  /* 0x001eb0e001007387 */ /* 0x000fe80000100a00 */
[----:B------:R-:W-:Y:S04]  /*310a0*/  STL.64 [R1+0x1eb8], R222 ;  /* 0x001eb8de01007387 */ /* 0x000fe80000100a00 */
[----:B------:R-:W2:Y:S04]  /*310b0*/  LDL.LU.64 R84, [R1+0xed8] ;  /* 0x000ed80001547983 */ /* 0x000ea80000300a00 */
[----:B------:R-:W3:Y:S04]  /*310c0*/  LDL.LU.64 R80, [R1+0xed0] ;  /* 0x000ed00001507983 */ /* 0x000ee80000300a00 */
[----:B------:R-:W4:Y:S04]  /*310d0*/  LDL.LU.64 R78, [R1+0xec8] ;  /* 0x000ec800014e7983 */ /* 0x000f280000300a00 */
[----:B------:R-:W4:Y:S04]  /*310e0*/  LDL.LU.64 R68, [R1+0xec0] ;  /* 0x000ec00001447983 */ /* 0x000f280000300a00 */
[----:B------:R-:W-:Y:S01]  /*310f0*/  LDGSTS.E [R55+-0x13ffc], desc[UR8][R228.64], !P2 ;  /* 0xec004000e4377fae */ /* 0x000fe2000d121848 */
[----:B------:R-:W-:Y:S01]  /*31100*/  ISETP.GE.U32.AND P2, PT, R56, 0x7ffffda9, PT ;  /* 0x7ffffda93800780c */ /* 0x000fe20003f46070 */
[----:B------:R-:W-:-:S02]  /*31110*/  IMAD.WIDE R220, R251, 0x4, R220 ;  /* 0x00000004fbdc7825 */ /* 0x000fc400078e02dc */
[----:B------:R-:W-:Y:S01]  /*31120*/  LDGSTS.E [R54+-0x1fff8], desc[UR8][R226.64], !P1 ;  /* 0xe0008000e2367fae */ /* 0x000fe2000c921848 */
[----:B------:R-:W-:Y:S01]  /*31130*/  IADD3 R56, R4, 0x100000, RZ ;  /* 0x0010000004387810 */ /* 0x000fe20007ffe0ff */
[C---:B------:R-:W-:Y:S02]  /*31140*/  IMAD.WIDE R218, R251.reuse, 0x4, R218 ;  /* 0x00000004fbda7825 */ /* 0x040fe400078e02da */
[----:B------:R-:W-:Y:S02]  /*31150*/  LDGSTS.E [R53+-0x1bff8], desc[UR8][R224.64], !P1 ;  /* 0xe4008000e0357fae */ /* 0x000fe4000c921848 */
[C---:B------:R-:W-:Y:S02]  /*31160*/  IMAD.WIDE R216, R251.reuse, 0x4, R216 ;  /* 0x00000004fbd87825 */ /* 0x040fe400078e02d8 */
[----:B------:R1:W-:Y:S04]  /*31170*/  LDGSTS.E [R52+-0x17ff8], desc[UR8][R222.64], !P1 ;  /* 0xe8008000de347fae */ /* 0x0003e8000c921848 */
[----:B------:R-:W-:Y:S04]  /*31180*/  STL.64 [R1+0x1ec0], R220 ;  /* 0x001ec0dc01007387 */ /* 0x000fe80000100a00 */
[----:B------:R-:W-:Y:S01]  /*31190*/  LDGSTS.E [R57+-0x13ff8], desc[UR8][R220.64], !P1 ;  /* 0xec008000dc397fae */ /* 0x000fe2000c921848 */
[----:B-1----:R-:W-:-:S03]  /*311a0*/  IMAD.WIDE R52, R251, 0x4, R62 ;  /* 0x00000004fb347825 */ /* 0x002fc600078e023e */
[----:B------:R-:W-:Y:S04]  /*311b0*/  STL.64 [R1+0x1ec8], R218 ;  /* 0x001ec8da01007387 */ /* 0x000fe80000100a00 */
[----:B------:R1:W-:Y:S04]  /*311c0*/  LDGSTS.E [R56+-0x1fff4], desc[UR8][R218.64], !P2 ;  /* 0xe000c000da387fae */ /* 0x0003e8000d121848 */
[----:B------:R-:W-:Y:S01]  /*311d0*/  STL.64 [R1+0x1ed0], R216 ;  /* 0x001ed0d801007387 */ /* 0x000fe20000100a00 */
[----:B------:R-:W-:-:S03]  /*311e0*/  ISETP.GE.U32.AND P1, PT, R58, 0x7ffffd8c, PT ;  /* 0x7ffffd8c3a00780c */ /* 0x000fc60003f26070 */
[----:B------:R-:W-:Y:S04]  /*311f0*/  LDGSTS.E [R55+-0x1bff4], desc[UR8][R216.64], !P2 ;  /* 0xe400c000d8377fae */ /* 0x000fe8000d121848 */
[----:B------:R-:W-:Y:S01]  /*31200*/  STL.64 [R1+0x1ed8], R52 ;  /* 0x001ed83401007387 */ /* 0x000fe20000100a00 */
[----:B-1----:R-:W-:-:S03]  /*31210*/  IMAD.WIDE R56, R251, 0x4, R72 ;  /* 0x00000004fb387825 */ /* 0x002fc600078e0248 */
[----:B------:R1:W-:Y:S01]  /*31220*/  LDGSTS.E [R54+-0x17ff4], desc[UR8][R52.64], !P2 ;  /* 0xe800c00034367fae */ /* 0x0003e2000d121848 */
[----:B------:R-:W-:-:S03]  /*31230*/  IMAD.WIDE R58, R251, 0x4, R70 ;  /* 0x00000004fb3a7825 */ /* 0x000fc600078e0246 */
[----:B------:R-:W4:Y:S01]  /*31240*/  LDL.LU.64 R100, [R1+0xe40] ;  /* 0x000e400001647983 */ /* 0x000f220000300a00 */
[----:B------:R-:W-:-:S03]  /*31250*/  IMAD.WIDE R60, R251, 0x4, R60 ;  /* 0x00000004fb3c7825 */ /* 0x000fc600078e023c */
[----:B------:R-:W4:Y:S01]  /*31260*/  LDL.LU.64 R88, [R1+0xe38] ;  /* 0x000e380001587983 */ /* 0x000f220000300a00 */
[----:B-1----:R-:W-:-:S03]  /*31270*/  IMAD.WIDE R54, R251, 0x4, R76 ;  /* 0x00000004fb367825 */ /* 0x002fc600078e024c */
[----:B------:R-:W4:Y:S04]  /*31280*/  LDL.LU.64 R86, [R1+0xe30] ;  /* 0x000e300001567983 */ /* 0x000f280000300a00 */
[----:B------:R-:W4:Y:S04]  /*31290*/  LDL.LU.64 R76, [R1+0xe28] ;  /* 0x000e2800014c7983 */ /* 0x000f280000300a00 */
[----:B------:R-:W-:Y:S04]  /*312a0*/  STL.64 [R1+0x1ee0], R54 ;  /* 0x001ee03601007387 */ /* 0x000fe80000100a00 */
[----:B------:R-:W-:Y:S04]  /*312b0*/  STL.64 [R1+0x1ee8], R56 ;  /* 0x001ee83801007387 */ /* 0x000fe80000100a00 */
[----:B------:R-:W-:Y:S04]  /*312c0*/  STL.64 [R1+0x1ef0], R58 ;  /* 0x001ef03a01007387 */ /* 0x000fe80000100a00 */
[----:B------:R-:W-:Y:S04]  /*312d0*/  STL.64 [R1+0x1ef8], R60 ;  /* 0x001ef83c01007387 */ /* 0x000fe80000100a00 */
[----:B------:R-:W4:Y:S04]  /*312e0*/  LDL.LU.64 R98, [R1+0xe20] ;  /* 0x000e200001627983 */ /* 0x000f280000300a00 */
[----:B------:R-:W4:Y:S01]  /*312f0*/  LDL.LU.64 R96, [R1+0xe18] ;  /* 0x000e180001607983 */ /* 0x000f220000300a00 */
[C---:B------:R-:W-:Y:S01]  /*31300*/  IADD3 R63, R4.reuse, 0x100000, RZ ;  /* 0x00100000043f7810 */ /* 0x040fe20007ffe0ff */
[----:B------:R-:W-:-:S02]  /*31310*/  VIADD R62, R4, 0x100000 ;  /* 0x00100000043e7836 */ /* 0x000fc40000000000 */
[----:B------:R-:W-:Y:S04]  /*31320*/  LDGSTS.E [R65+-0x13ff4], desc[UR8][R54.64], !P2 ;  /* 0xec00c00036417fae */ /* 0x000fe8000d121848 */
[----:B------:R-:W-:Y:S01]  /*31330*/  LDGSTS.E [R64+-0x10000], desc[UR8][R56.64], !P1 ;  /* 0xf000000038407fae */ /* 0x000fe2000c921848 */
[----:B------:R-:W-:-:S03]  /*31340*/  ISETP.GE.U32.AND P2, PT, R66, 0x7ffffd8b, PT ;  /* 0x7ffffd8b4200780c */ /* 0x000fc60003f46070 */
[----:B------:R-:W-:Y:S04]  /*31350*/  LDGSTS.E [R63+-0xc000], desc[UR8][R58.64], !P1 ;  /* 0xf40000003a3f7fae */ /* 0x000fe8000c921848 */
[----:B------:R2:W-:Y:S04]  /*31360*/  LDGSTS.E [R62+-0x8000], desc[UR8][R60.64], !P1 ;  /* 0xf80000003c3e7fae */ /* 0x0005e8000c921848 */
[----:B------:R-:W4:Y:S01]  /*31370*/  LDL.LU.64 R94, [R1+0xe10] ;  /* 0x000e1000015e7983 */ /* 0x000f220000300a00 */
[C---:B------:R-:W-:Y:S01]  /*31380*/  VIADD R73, R4.reuse, 0x100000 ;  /* 0x0010000004497836 */ /* 0x040fe20000000000 */
[C---:B------:R-:W-:Y:S01]  /*31390*/  IADD3 R72, R4.reuse, 0x100000, RZ ;  /* 0x0010000004487810 */ /* 0x040fe20007ffe0ff */
[C---:B------:R-:W-:Y:S01]  /*313a0*/  VIADD R71, R4.reuse, 0x100000 ;  /* 0x0010000004477836 */ /* 0x040fe20000000000 */
[----:B------:R-:W-:Y:S01]  /*313b0*/  IADD3 R70, R4, 0x100000, RZ ;  /* 0x0010000004467810 */ /* 0x000fe20007ffe0ff */
[----:B--2---:R-:W-:-:S02]  /*313c0*/  IMAD.WIDE R62, R251, 0x4, R84 ;  /* 0x00000004fb3e7825 */ /* 0x004fc400078e0254 */
[----:B------:R-:W2:Y:S02]  /*313d0*/  LDL.LU.64 R84, [R1+0xe08] ;  /* 0x000e080001547983 */ /* 0x000ea40000300a00 */
[----:B---3--:R-:W-:-:S04]  /*313e0*/  IMAD.WIDE R64, R251, 0x4, R80 ;  /* 0x00000004fb407825 */ /* 0x008fc800078e0250 */
[C---:B----4-:R-:W-:Y:S01]  /*313f0*/  IMAD.WIDE R66, R251.reuse, 0x4, R78 ;  /* 0x00000004fb427825 */ /* 0x050fe200078e024e */
[----:B------:R-:W-:Y:S03]  /*31400*/  STL.64 [R1+0x1f00], R62 ;  /* 0x001f003e01007387 */ /* 0x000fe60000100a00 */
[----:B------:R-:W-:Y:S01]  /*31410*/  IMAD.WIDE R68, R251, 0x4, R68 ;  /* 0x00000004fb447825 */ /* 0x000fe200078e0244 */
[----:B------:R-:W-:Y:S04]  /*31420*/  STL.64 [R1+0x1f08], R64 ;  /* 0x001f084001007387 */ /* 0x000fe80000100a00 */
[----:B------:R-:W-:Y:S04]  /*31430*/  STL.64 [R1+0x1f10], R66 ;  /* 0x001f104201007387 */ /* 0x000fe80000100a00 */
[----:B------:R-:W-:Y:S04]  /*31440*/  STL.64 [R1+0x1f18], R68 ;  /* 0x001f184401007387 */ /* 0x000fe80000100a00 */
[----:B------:R-:W3:Y:S04]  /*31450*/  LDL.LU.64 R108, [R1+0xdf8] ;  /* 0x000df800016c7983 */ /* 0x000ee80000300a00 */
[----:B------:R-:W4:Y:S04]  /*31460*/  LDL.LU.64 R106, [R1+0xf00] ;  /* 0x000f0000016a7983 */ /* 0x000f280000300a00 */
[----:B------:R-:W-:Y:S01]  /*31470*/  LDGSTS.E [R73+-0x4000], desc[UR8][R62.64], !P1 ;  /* 0xfc0000003e497fae */ /* 0x000fe2000c921848 */
[----:B------:R-:W-:-:S03]  /*31480*/  ISETP.GE.U32.AND P1, PT, R74, 0x7ffffd8a, PT ;  /* 0x7ffffd8a4a00780c */ /* 0x000fc60003f26070 */
[----:B------:R-:W-:Y:S01]  /*31490*/  LDGSTS.E [R72+-0xfffc], desc[UR8][R64.64], !P2 ;  /* 0xf000400040487fae */ /* 0x000fe2000d121848 */
[----:B------:R-:W-:-:S03]  /*314a0*/  IADD3 R81, R4, 0x100000, RZ ;  /* 0x0010000004517810 */ /* 0x000fc60007ffe0ff */
[----:B------:R-:W-:Y:S01]  /*314b0*/  LDGSTS.E [R71+-0xbffc], desc[UR8][R66.64], !P2 ;  /* 0xf400400042477fae */ /* 0x000fe2000d121848 */
[----:B------:R-:W-:-:S03]  /*314c0*/  VIADD R80, R4, 0x100000 ;  /* 0x0010000004507836 */ /* 0x000fc60000000000 */
[----:B------:R1:W-:Y:S01]  /*314d0*/  LDGSTS.E [R70+-0x7ffc], desc[UR8][R68.64], !P2 ;  /* 0xf800400044467fae */ /* 0x0003e2000d121848 */
[C---:B------:R-:W-:Y:S01]  /*314e0*/  IADD3 R79, R4.reuse, 0x100000, RZ ;  /* 0x00100000044f7810 */ /* 0x040fe20007ffe0ff */
[----:B------:R-:W-:Y:S02]  /*314f0*/  VIADD R78, R4, 0x100000 ;  /* 0x00100000044e7836 */ /* 0x000fe40000000000 */
[----:B------:R-:W4:Y:S04]  /*31500*/  LDL.LU.64 R104, [R1+0xf08] ;  /* 0x000f080001687983 */ /* 0x000f280000300a00 */
[----:B------:R-:W4:Y:S01]  /*31510*/  LDL.LU.64 R102, [R1+0xf10] ;  /* 0x000f100001667983 */ /* 0x000f220000300a00 */
[----:B-1----:R-:W-:-:S04]  /*31520*/  IMAD.WIDE R70, R251, 0x4, R100 ;  /* 0x00000004fb467825 */ /* 0x002fc800078e0264 */
[C---:B------:R-:W-:Y:S01]  /*31530*/  IMAD.WIDE R72, R251.reuse, 0x4, R88 ;  /* 0x00000004fb487825 */ /* 0x040fe200078e0258 */
[----:B------:R-:W-:Y:S03]  /*31540*/  STL.64 [R1+0x1f20], R70 ;  /* 0x001f204601007387 */ /* 0x000fe60000100a00 */
[C---:B------:R-:W-:Y:S01]  /*31550*/  IMAD.WIDE R74, R251.reuse, 0x4, R86 ;  /* 0x00000004fb4a7825 */ /* 0x040fe200078e0256 */
[----:B------:R-:W-:Y:S03]  /*31560*/  LDGSTS.E [R81+-0x3ffc], desc[UR8][R70.64], !P2 ;  /* 0xfc00400046517fae */ /* 0x000fe6000d121848 */
[C---:B------:R-:W-:Y:S01]  /*31570*/  IMAD.WIDE R76, R251.reuse, 0x4, R76 ;  /* 0x00000004fb4c7825 */ /* 0x040fe200078e024c */
[----:B------:R-:W-:Y:S04]  /*31580*/  STL.64 [R1+0x1f28], R72 ;  /* 0x001f284801007387 */ /* 0x000fe80000100a00 */
[----:B------:R1:W-:Y:S04]  /*31590*/  LDGSTS.E [R80+-0xfff8], desc[UR8][R72.64], !P1 ;  /* 0xf000800048507fae */ /* 0x0003e8000c921848 */
[----:B------:R-:W-:Y:S04]  /*315a0*/  STL.64 [R1+0x1f30], R74 ;  /* 0x001f304a01007387 */ /* 0x000fe80000100a00 */
[----:B------:R-:W-:Y:S04]  /*315b0*/  LDGSTS.E [R79+-0xbff8], desc[UR8][R74.64], !P1 ;  /* 0xf40080004a4f7fae */ /* 0x000fe8000c921848 */
[----:B------:R-:W-:Y:S04]  /*315c0*/  STL.64 [R1+0x1f38], R76 ;  /* 0x001f384c01007387 */ /* 0x000fe80000100a00 */
[----:B------:R1:W-:Y:S04]  /*315d0*/  LDGSTS.E [R78+-0x7ff8], desc[UR8][R76.64], !P1 ;  /* 0xf80080004c4e7fae */ /* 0x0003e8000c921848 */
[----:B------:R-:W4:Y:S01]  /*315e0*/  LDL.LU.64 R110, [R1+0xf18] ;  /* 0x000f1800016e7983 */ /* 0x000f220000300a00 */
[----:B-1----:R-:W-:-:S03]  /*315f0*/  IMAD.WIDE R80, R251, 0x4, R96 ;  /* 0x00000004fb507825 */ /* 0x002fc600078e0260 */
[----:B------:R-:W4:Y:S01]  /*31600*/  LDL.LU.64 R100, [R1+0xf20] ;  /* 0x000f200001647983 */ /* 0x000f220000300a00 */
[----:B------:R-:W-:-:S03]  /*31610*/  IMAD.WIDE R78, R251, 0x4, R98 ;  /* 0x00000004fb4e7825 */ /* 0x000fc600078e0262 */
[----:B------:R-:W4:Y:S04]  /*31620*/  LDL.LU.64 R98, [R1+0xf28] ;  /* 0x000f280001627983 */ /* 0x000f280000300a00 */
[----:B------:R-:W4:Y:S01]  /*31630*/  LDL.LU.64 R96, [R1+0xf30] ;  /* 0x000f300001607983 */ /* 0x000f220000300a00 */
[----:B------:R-:W-:Y:S01]  /*31640*/  ISETP.GE.U32.AND P2, PT, R82, 0x7ffffd89, PT ;  /* 0x7ffffd895200780c */ /* 0x000fe20003f46070 */
[C---:B------:R-:W-:Y:S01]  /*31650*/  VIADD R89, R4.reuse, 0x100000 ;  /* 0x0010000004597836 */ /* 0x040fe20000000000 */
[C---:B------:R-:W-:Y:S01]  /*31660*/  IADD3 R88, R4.reuse, 0x100000, RZ ;  /* 0x0010000004587810 */ /* 0x040fe20007ffe0ff */
[----:B------:R-:W-:Y:S01]  /*31670*/  IMAD.WIDE R82, R251, 0x4, R94 ;  /* 0x00000004fb527825 */ /* 0x000fe200078e025e */
[C---:B------:R-:W-:Y:S01]  /*31680*/  IADD3 R86, R4.reuse, 0x100000, RZ ;  /* 0x0010000004567810 */ /* 0x040fe20007ffe0ff */
[----:B------:R-:W-:Y:S01]  /*31690*/  STL.64 [R1+0x1f40], R78 ;  /* 0x001f404e01007387 */ /* 0x000fe20000100a00 */
[----:B------:R-:W1:Y:S01]  /*316a0*/  LDC R95, c[0x0][0x230] ;  /* 0x00008c00ff5f7b82 */ /* 0x000e620000000800 */
[----:B------:R-:W-:-:S02]  /*316b0*/  VIADD R87, R4, 0x100000 ;  /* 0x0010000004577836 */ /* 0x000fc40000000000 */
[----:B------:R-:W-:Y:S04]  /*316c0*/  STL.64 [R1+0x1f48], R80 ;  /* 0x001f485001007387 */ /* 0x000fe80000100a00 */
[----:B------:R-:W-:Y:S01]  /*316d0*/  LDGSTS.E [R89+-0x3ff8], desc[UR8][R78.64], !P1 ;  /* 0xfc0080004e597fae */ /* 0x000fe2000c921848 */
[----:B------:R-:W1:Y:S03]  /*316e0*/  LDC R94, c[0x0][0x230] ;  /* 0x00008c00ff5e7b82 */ /* 0x000e660000000800 */
[----:B------:R-:W-:Y:S04]  /*316f0*/  STL.64 [R1+0x1f50], R82 ;  /* 0x001f505201007387 */ /* 0x000fe80000100a00 */
[----:B------:R-:W-:Y:S04]  /*31700*/  LDGSTS.E [R88+-0xfff4], desc[UR8][R80.64], !P2 ;  /* 0xf000c00050587fae */ /* 0x000fe8000d121848 */
[----:B------:R-:W-:Y:S01]  /*31710*/  LDGSTS.E [R87+-0xbff4], desc[UR8][R82.64], !P2 ;  /* 0xf400c00052577fae */ /* 0x000fe2000d121848 */
[----:B------:R-:W-:Y:S01]  /*31720*/  ISETP.GE.U32.AND P1, PT, R90, 0x7ffffde8, PT ;  /* 0x7ffffde85a00780c */ /* 0x000fe20003f26070 */
[----:B------:R-:W-:-:S02]  /*31730*/  VIADD R90, R2, 0x100000 ;  /* 0x00100000025a7836 */ /* 0x000fc40000000000 */
[----:B--2---:R-:W-:-:S05]  /*31740*/  IMAD.WIDE R84, R251, 0x4, R84 ;  /* 0x00000004fb547825 */ /* 0x004fca00078e0254 */
[----:B------:R-:W-:Y:S04]  /*31750*/  STL.64 [R1+0x1f58], R84 ;  /* 0x001f585401007387 */ /* 0x000fe80000100a00 */
[----:B------:R4:W-:Y:S04]  /*31760*/  STL.64 [R1+0x1d00], R4 ;  /* 0x001d000401007387 */ /* 0x0009e80000100a00 */
[----:B------:R3:W-:Y:S02]  /*31770*/  LDGSTS.E [R86+-0x7ff4], desc[UR8][R84.64], !P2 ;  /* 0xf800c00054567fae */ /* 0x0007e4000d121848 */
[----:B---3--:R-:W-:-:S04]  /*31780*/  IMAD.WIDE R86, R251, 0x4, R108 ;  /* 0x00000004fb567825 */ /* 0x008fc800078e026c */
[C---:B----4-:R-:W-:Y:S01]  /*31790*/  IMAD.WIDE R4, R251.reuse, 0x4, R106 ;  /* 0x00000004fb047825 */ /* 0x050fe200078e026a */
[----:B------:R-:W-:Y:S04]  /*317a0*/  LDGSTS.E [R91+-0x3ff4], desc[UR8][R86.64], !P2 ;  /* 0xfc00c000565b7fae */ /* 0x000fe8000d121848 */
[----:B------:R2:W-:Y:S04]  /*317b0*/  STL.64 [R1+0x388], R4 ;  /* 0x0003880401007387 */ /* 0x0005e80000100a00 */
[----:B------:R-:W-:Y:S04]  /*317c0*/  STL.64 [R1+0x1f60], R86 ;  /* 0x001f605601007387 */ /* 0x000fe80000100a00 */
[----:B------:R-:W3:Y:S04]  /*317d0*/  LDL.LU.64 R108, [R1+0xf38] ;  /* 0x000f3800016c7983 */ /* 0x000ee80000300a00 */
[----:B------:R-:W4:Y:S01]  /*317e0*/  LDL.LU.64 R106, [R1+0xf40] ;  /* 0x000f4000016a7983 */ /* 0x000f220000300a00 */
[----:B------:R-:W-:-:S03]  /*317f0*/  IMAD.WIDE R230, R251, 0x4, R104 ;  /* 0x00000004fbe67825 */ /* 0x000fc600078e0268 */
[----:B------:R-:W4:Y:S01]  /*31800*/  LDL.LU.64 R104, [R1+0xf48] ;  /* 0x000f480001687983 */ /* 0x000f220000300a00 */
[----:B------:R-:W-:-:S03]  /*31810*/  IMAD.WIDE R228, R251, 0x4, R102 ;  /* 0x00000004fbe47825 */ /* 0x000fc600078e0266 */
[----:B------:R2:W-:Y:S04]  /*31820*/  LDGSTS.E [R90+-0x40000], desc[UR8][R4.64], !P1 ;  /* 0xc0000000045a7fae */ /* 0x0005e8000c921848 */
[----:B------:R-:W4:Y:S04]  /*31830*/  LDL.LU.64 R102, [R1+0xf50] ;  /* 0x000f500001667983 */ /* 0x000f280000300a00 */
[----:B------:R-:W-:Y:S04]  /*31840*/  STL.64 [R1+0x1f88], R230 ;  /* 0x001f88e601007387 */ /* 0x000fe80000100a00 */
[----:B------:R-:W-:Y:S01]  /*31850*/  STL.64 [R1+0x1f90], R228 ;  /* 0x001f90e401007387 */ /* 0x000fe20000100a00 */
[----:B------:R-:W-:-:S04]  /*31860*/  IMAD.WIDE R226, R251, 0x4, R110 ;  /* 0x00000004fbe27825 */ /* 0x000fc800078e026e */
[----:B------:R-:W-:-:S04]  /*31870*/  IMAD.WIDE R8, R251, 0x4, R100 ;  /* 0x00000004fb087825 */ /* 0x000fc800078e0264 */
[C---:B------:R-:W-:Y:S01]  /*31880*/  IMAD.WIDE R6, R251.reuse, 0x4, R98 ;  /* 0x00000004fb067825 */ /* 0x040fe200078e0262 */
[----:B------:R-:W-:Y:S03]  /*31890*/  STL.64 [R1+0x368], R8 ;  /* 0x0003680801007387 */ /* 0x000fe60000100a00 */
[----:B--2---:R-:W-:Y:S01]  /*318a0*/  IMAD.WIDE R4, R251, 0x4, R96 ;  /* 0x00000004fb047825 */ /* 0x004fe200078e0260 */
[----:B------:R3:W-:Y:S04]  /*318b0*/  STL.64 [R1+0x360], R6 ;  /* 0x0003600601007387 */ /* 0x0007e80000100a00 */
[----:B------:R-:W-:Y:S04]  /*318c0*/  STL.64 [R1+0x1f98], R226 ;  /* 0x001f98e201007387 */ /* 0x000fe80000100a00 */
[----:B------:R4:W-:Y:S04]  /*318d0*/  STL.64 [R1+0x358], R4 ;  /* 0x0003580401007387 */ /* 0x0009e80000100a00 */
[----:B------:R-:W2:Y:S04]  /*318e0*/  LDL.LU.64 R110, [R1+0xf58] ;  /* 0x000f5800016e7983 */ /* 0x000ea80000300a00 */
[----:B------:R-:W2:Y:S04]  /*318f0*/  LDL.LU.64 R100, [R1+0xf60] ;  /* 0x000f600001647983 */ /* 0x000ea80000300a00 */
[----:B------:R-:W2:Y:S04]  /*31900*/  LDL.LU.64 R98, [R1+0xf68] ;  /* 0x000f680001627983 */ /* 0x000ea80000300a00 */
[----:B------:R-:W2:Y:S01]  /*31910*/  LDL.LU.64 R96, [R1+0xf70] ;  /* 0x000f700001607983 */ /* 0x000ea20000300a00 */
[----:B------:R-:W-:Y:S01]  /*31920*/  ISETP.GE.U32.AND P2, PT, R92, 0x7ffffde7, PT ;  /* 0x7ffffde75c00780c */ /* 0x000fe20003f46070 */
[C---:B------:R-:W-:Y:S01]  /*31930*/  VIADD R88, R2.reuse, 0x100000 ;  /* 0x0010000002587836 */ /* 0x040fe20000000000 */
[C---:B------:R-:W-:Y:S01]  /*31940*/  IADD3 R89, R2.reuse, 0x100000, RZ ;  /* 0x0010000002597810 */ /* 0x040fe20007ffe0ff */
[----:B------:R-:W-:-:S04]  /*31950*/  VIADD R91, R2, 0x100000 ;  /* 0x00100000025b7836 */ /* 0x000fc80000000000 */
[----:B------:R-:W-:Y:S04]  /*31960*/  LDGSTS.E [R89+-0x3c000], desc[UR8][R230.64], !P1 ;  /* 0xc4000000e6597fae */ /* 0x000fe8000c921848 */
[----:B------:R-:W-:Y:S04]  /*31970*/  LDGSTS.E [R88+-0x38000], desc[UR8][R228.64], !P1 ;  /* 0xc8000000e4587fae */ /* 0x000fe8000c921848 */
[----:B------:R-:W-:Y:S04]  /*31980*/  LDGSTS.E [R91+-0x34000], desc[UR8][R226.64], !P1 ;  /* 0xcc000000e25b7fae */ /* 0x000fe8000c921848 */
[----:B------:R-:W-:Y:S04]  /*31990*/  LDGSTS.E [R90+-0x3fffc], desc[UR8][R8.64], !P2 ;  /* 0xc0004000085a7fae */ /* 0x000fe8000d121848 */
[----:B------:R3:W-:Y:S04]  /*319a0*/  LDGSTS.E [R89+-0x3bffc], desc[UR8][R6.64], !P2 ;  /* 0xc400400006597fae */ /* 0x0007e8000d121848 */
[----:B------:R4:W-:Y:S01]  /*319b0*/  LDGSTS.E [R88+-0x37ffc], desc[UR8][R4.64], !P2 ;  /* 0xc800400004587fae */ /* 0x0009e2000d121848 */
[----:B---3--:R-:W-:-:S04]  /*319c0*/  IMAD.WIDE R6, R251, 0x4, R108 ;  /* 0x00000004fb067825 */ /* 0x008fc800078e026c */
[C---:B----4-:R-:W-:Y:S01]  /*319d0*/  IMAD.WIDE R4, R251.reuse, 0x4, R106 ;  /* 0x00000004fb047825 */ /* 0x050fe200078e026a */
[----:B------:R-:W-:Y:S04]  /*319e0*/  STL.64 [R1+0x350], R6 ;  /* 0x0003500601007387 */ /* 0x000fe80000100a00 */
[----:B------:R-:W-:Y:S04]  /*319f0*/  STL.64 [R1+0x348], R4 ;  /* 0x0003480401007387 */ /* 0x000fe80000100a00 */
[----:B------:R-:W3:Y:S01]  /*31a00*/  LDL.LU.64 R108, [R1+0xf78] ;  /* 0x000f7800016c7983 */ /* 0x000ee20000300a00 */
[----:B------:R-:W-:-:S03]  /*31a10*/  IMAD.WIDE R224, R251, 0x4, R104 ;  /* 0x00000004fbe07825 */ /* 0x000fc600078e0268 */
[----:B------:R-:W4:Y:S01]  /*31a20*/  LDL.LU.64 R106, [R1+0xf80] ;  /* 0x000f8000016a7983 */ /* 0x000f220000300a00 */
[----:B------:R-:W-:-:S03]  /*31a30*/  IMAD.WIDE R222, R251, 0x4, R102 ;  /* 0x00000004fbde7825 */ /* 0x000fc600078e0266 */
[----:B------:R-:W4:Y:S04]  /*31a40*/  LDL.LU.64 R104, [R1+0xf88] ;  /* 0x000f880001687983 */ /* 0x000f280000300a00 */
[----:B------:R-:W4:Y:S04]  /*31a50*/  LDL.LU.64 R102, [R1+0xf90] ;  /* 0x000f900001667983 */ /* 0x000f280000300a00 */
[----:B------:R-:W-:Y:S04]  /*31a60*/  STL.64 [R1+0x1fa0], R224 ;  /* 0x001fa0e001007387 */ /* 0x000fe80000100a00 */
[----:B------:R-:W-:Y:S01]  /*31a70*/  STL.64 [R1+0x1fa8], R222 ;  /* 0x001fa8de01007387 */ /* 0x000fe20000100a00 */
[----:B--2---:R-:W-:-:S04]  /*31a80*/  IMAD.WIDE R220, R251, 0x4, R110 ;  /* 0x00000004fbdc7825 */ /* 0x004fc800078e026e */
[C---:B------:R-:W-:Y:S01]  /*31a90*/  IMAD.WIDE R218, R251.reuse, 0x4, R100 ;  /* 0x00000004fbda7825 */ /* 0x040fe200078e0264 */
[----:B------:R-:W2:Y:S03]  /*31aa0*/  LDL.LU.64 R110, [R1+0xf98] ;  /* 0x000f9800016e7983 */ /* 0x000ea60000300a00 */
[C---:B------:R-:W-:Y:S01]  /*31ab0*/  IMAD.WIDE R216, R251.reuse, 0x4, R98 ;  /* 0x00000004fbd87825 */ /* 0x040fe200078e0262 */
[----:B------:R-:W2:Y:S03]  /*31ac0*/  LDL.LU.64 R100, [R1+0xfa0] ;  /* 0x000fa00001647983 */ /* 0x000ea60000300a00 */
[----:B------:R-:W-:Y:S01]  /*31ad0*/  IMAD.WIDE R86, R251, 0x4, R96 ;  /* 0x00000004fb567825 */ /* 0x000fe200078e0260 */
[----:B------:R-:W2:Y:S04]  /*31ae0*/  LDL.LU.64 R98, [R1+0xfa8] ;  /* 0x000fa80001627983 */ /* 0x000ea80000300a00 */
[----:B------:R-:W2:Y:S04]  /*31af0*/  LDL.LU.64 R96, [R1+0xfb0] ;  /* 0x000fb00001607983 */ /* 0x000ea80000300a00 */
[----:B------:R-:W-:Y:S04]  /*31b00*/  STL.64 [R1+0x1fb0], R220 ;  /* 0x001fb0dc01007387 */ /* 0x000fe80000100a00 */
[----:B------:R-:W-:Y:S04]  /*31b10*/  STL.64 [R1+0x1fb8], R218 ;  /* 0x001fb8da01007387 */ /* 0x000fe80000100a00 */
[----:B------:R-:W-:Y:S04]  /*31b20*/  STL.64 [R1+0x1fc0], R216 ;  /* 0x001fc0d801007387 */ /* 0x000fe80000100a00 */
[----:B------:R-:W-:Y:S01]  /*31b30*/  STL.64 [R1+0x1fc8], R86 ;  /* 0x001fc85601007387 */ /* 0x000fe20000100a00 */
[----:B------:R-:W-:-:S02]  /*31b40*/  IADD3 R92, R93, -0x19b, RZ ;  /* 0xfffffe655d5c7810 */ /* 0x000fc40007ffe0ff */
[----:B------:R-:W1:Y:S01]  /*31b50*/  LDC R93, c[0x0][0x230] ;  /* 0x00008c00ff5d7b82 */ /* 0x000e620000000800 */
[----:B------:R-:W-:Y:S01]  /*31b60*/  LDGSTS.E [R91+-0x33ffc], desc[UR8][R6.64], !P2 ;  /* 0xcc004000065b7fae */ /* 0x000fe2000d121848 */
[----:B---3--:R-:W-:-:S03]  /*31b70*/  IMAD.WIDE R84, R251, 0x4, R108 ;  /* 0x00000004fb547825 */ /* 0x008fc600078e026c */
[----:B------:R-:W3:Y:S01]  /*31b80*/  LDL.LU.64 R108, [R1+0xfb8] ;  /* 0x000fb800016c7983 */ /* 0x000ee20000300a00 */
[----:B----4-:R-:W-:-:S03]  /*31b90*/  IMAD.WIDE R232, R251, 0x4, R106 ;  /* 0x00000004fbe87825 */ /* 0x010fc600078e026a */
        /* <DEDUP_REMOVED lines=9> */
[----:B------:R-:W4:Y:S01]  /*31c30*/  LDL.LU.64 R112, [R1+0xfd8] ;  /* 0x000fd80001707983 */ /* 0x000f220000300a00 */
[----:B--2---:R-:W-:-:S03]  /*31c40*/  IMAD.WIDE R240, R251, 0x4, R110 ;  /* 0x00000004fbf07825 */ /* 0x004fc600078e026e */
[----:B------:R-:W2:Y:S01]  /*31c50*/  LDL.LU.64 R110, [R1+0xfe0] ;  /* 0x000fe000016e7983 */ /* 0x000ea20000300a00 */
[----:B------:R-:W-:-:S03]  /*31c60*/  IMAD.WIDE R18, R251, 0x4, R100 ;  /* 0x00000004fb127825 */ /* 0x000fc600078e0264 */
[----:B------:R-:W2:Y:S01]  /*31c70*/  LDL.LU.64 R100, [R1+0xfe8] ;  /* 0x000fe80001647983 */ /* 0x000ea20000300a00 */
[----:B------:R-:W-:-:S03]  /*31c80*/  IMAD.WIDE R14, R251, 0x4, R96 ;  /* 0x00000004fb0e7825 */ /* 0x000fc600078e0260 */
[----:B------:R-:W2:Y:S01]  /*31c90*/  LDL.LU.64 R96, [R1+0xff0] ;  /* 0x000ff00001607983 */ /* 0x000ea20000300a00 */
[----:B------:R-:W-:-:S03]  /*31ca0*/  IMAD.WIDE R16, R251, 0x4, R98 ;  /* 0x00000004fb107825 */ /* 0x000fc600078e0262 */
[----:B------:R-:W-:Y:S01]  /*31cb0*/  STL.64 [R1+0x1f80], R240 ;  /* 0x001f80f001007387 */ /* 0x000fe20000100a00 */
[----:B------:R-:W-:Y:S01]  /*31cc0*/  ISETP.GE.U32.AND P1, PT, R92, 0x7ffffde6, PT ;  /* 0x7ffffde65c00780c */ /* 0x000fe20003f26070 */
[----:B------:R-:W1:Y:S02]  /*31cd0*/  LDC R98, c[0x0][0x230] ;  /* 0x00008c00ff627b82 */ /* 0x000e640000000800 */
[----:B------:R-:W-:Y:S04]  /*31ce0*/  STL.64 [R1+0x1fd8], R18 ;  /* 0x001fd81201007387 */ /* 0x000fe80000100a00 */
[----:B------:R-:W-:Y:S04]  /*31cf0*/  STL.64 [R1+0x1fe0], R16 ;  /* 0x001fe01001007387 */ /* 0x000fe80000100a00 */
[----:B------:R-:W-:Y:S04]  /*31d00*/  STL.64 [R1+0x1fe8], R14 ;  /* 0x001fe80e01007387 */ /* 0x000fe80000100a00 */
[----:B------:R-:W2:Y:S01]  /*31d10*/  LDL.LU.64 R118, [R1+0x10b8] ;  /* 0x0010b80001767983 */ /* 0x000ea20000300a00 */
[----:B---3--:R-:W-:-:S04]  /*31d20*/  IMAD.WIDE R12, R251, 0x4, R108 ;  /* 0x00000004fb0c7825 */ /* 0x008fc800078e026c */
[C---:B----4-:R-:W-:Y:S01]  /*31d30*/  IMAD.WIDE R10, R251.reuse, 0x4, R106 ;  /* 0x00000004fb0a7825 */ /* 0x050fe200078e026a */
[----:B------:R-:W3:Y:S03]  /*31d40*/  LDL.LU.64 R108, [R1+0x10b0] ;  /* 0x0010b000016c7983 */ /* 0x000ee60000300a00 */
[----:B------:R-:W-:-:S04]  /*31d50*/  IMAD.WIDE R8, R251, 0x4, R104 ;  /* 0x00000004fb087825 */ /* 0x000fc800078e0268 */
[C---:B------:R-:W-:Y:S01]  /*31d60*/  IMAD.WIDE R234, R251.reuse, 0x4, R102 ;  /* 0x00000004fbea7825 */ /* 0x040fe200078e0266 */
[----:B------:R-:W4:Y:S03]  /*31d70*/  LDL.LU.64 R104, [R1+0x10a8] ;  /* 0x0010a80001687983 */ /* 0x000f260000300a00 */
[C---:B------:R-:W-:Y:S01]  /*31d80*/  IMAD.WIDE R242, R251.reuse, 0x4, R112 ;  /* 0x00000004fbf27825 */ /* 0x040fe200078e0270 */
[----:B------:R-:W4:Y:S03]  /*31d90*/  LDL.LU.64 R102, [R1+0x10a0] ;  /* 0x0010a00001667983 */ /* 0x000f260000300a00 */
[C---:B--2---:R-:W-:Y:S01]  /*31da0*/  IMAD.WIDE R238, R251.reuse, 0x4, R110 ;  /* 0x00000004fbee7825 */ /* 0x044fe200078e026e */
[----:B------:R-:W-:Y:S03]  /*31db0*/  STL.64 [R1+0x1ff0], R12 ;  /* 0x001ff00c01007387 */ /* 0x000fe60000100a00 */
[C---:B------:R-:W-:Y:S01]  /*31dc0*/  IMAD.WIDE R236, R251.reuse, 0x4, R100 ;  /* 0x00000004fbec7825 */ /* 0x040fe200078e0264 */
[----:B------:R-:W-:Y:S03]  /*31dd0*/  STL.64 [R1+0x1ff8], R10 ;  /* 0x001ff80a01007387 */ /* 0x000fe60000100a00 */
[----:B------:R-:W-:Y:S01]  /*31de0*/  IMAD.WIDE R50, R251, 0x4, R96 ;  /* 0x00000004fb327825 */ /* 0x000fe200078e0260 */
[----:B------:R-:W-:Y:S01]  /*31df0*/  STL.64 [R1+0x2000], R8 ;  /* 0x0020000801007387 */ /* 0x000fe20000100a00 */
[----:B-1----:R-:W-:Y:S01]  /*31e00*/  IADD3 R92, R95, -0x19c, RZ ;  /* 0xfffffe645f5c7810 */ /* 0x002fe20007ffe0ff */
[----:B------:R-:W1:Y:S02]  /*31e10*/  LDC R106, c[0x0][0x230] ;  /* 0x00008c00ff6a7b82 */ /* 0x000e640000000800 */
[----:B------:R-:W-:Y:S04]  /*31e20*/  STL.64 [R1+0x2008], R234 ;  /* 0x002008ea01007387 */ /* 0x000fe80000100a00 */
[----:B------:R-:W2:Y:S02]  /*31e30*/  LDL.LU.64 R116, [R1+0x1098] ;  /* 0x0010980001747983 */ /* 0x000ea40000300a00 */
[----:B------:R-:W1:Y:S02]  /*31e40*/  LDC R95, c[0x0][0x230] ;  /* 0x00008c00ff5f7b82 */ /* 0x000e640000000800 */
[----:B------:R-:W2:Y:S04]  /*31e50*/  LDL.LU.64 R112, [R1+0x1090] ;  /* 0x0010900001707983 */ /* 0x000ea80000300a00 */
[----:B------:R-:W2:Y:S04]  /*31e60*/  LDL.LU.64 R110, [R1+0x1088] ;  /* 0x00108800016e7983 */ /* 0x000ea80000300a00 */
[----:B------:R-:W2:Y:S04]  /*31e70*/  LDL.LU.64 R100, [R1+0x1080] ;  /* 0x0010800001647983 */ /* 0x000ea80000300a00 */
[----:B------:R-:W-:Y:S04]  /*31e80*/  STL.64 [R1+0x2010], R242 ;  /* 0x002010f201007387 */ /* 0x000fe80000100a00 */
[----:B------:R-:W-:Y:S04]  /*31e90*/  STL.64 [R1+0x2018], R238 ;  /* 0x002018ee01007387 */ /* 0x000fe80000100a00 */
[----:B------:R-:W-:Y:S04]  /*31ea0*/  STL.64 [R1+0x2020], R236 ;  /* 0x002020ec01007387 */ /* 0x000fe80000100a00 */
[----:B------:R-:W-:Y:S04]  /*31eb0*/  STL.64 [R1+0x2028], R50 ;  /* 0x0020283201007387 */ /* 0x000fe80000100a00 */
[----:B------:R-:W2:Y:S01]  /*31ec0*/  LDL.LU.64 R124, [R1+0x1078] ;  /* 0x00107800017c7983 */ /* 0x000ea20000300a00 */
[----:B------:R-:W-:Y:S01]  /*31ed0*/  ISETP.GE.U32.AND P2, PT, R92, 0x7ffffde5, PT ;  /* 0x7ffffde55c00780c */ /* 0x000fe20003f46070 */
[----:B------:R-:W-:-:S02]  /*31ee0*/  VIADD R92, R94, 0xfffffe47 ;  /* 0xfffffe475e5c7836 */ /* 0x000fc40000000000 */
[----:B------:R-:W1:Y:S01]  /*31ef0*/  LDC R94, c[0x0][0x230] ;  /* 0x00008c00ff5e7b82 */ /* 0x000e620000000800 */
[----:B------:R-:W-:Y:S04]  /*31f00*/  LDGSTS.E [R90+-0x3fff8], desc[UR8][R4.64], !P1 ;  /* 0xc0008000045a7fae */ /* 0x000fe8000c921848 */
[----:B------:R-:W-:Y:S04]  /*31f10*/  LDGSTS.E [R89+-0x3bff8], desc[UR8][R224.64], !P1 ;  /* 0xc4008000e0597fae */ /* 0x000fe8000c921848 */
[----:B------:R-:W-:Y:S04]  /*31f20*/  LDGSTS.E [R88+-0x37ff8], desc[UR8][R222.64], !P1 ;  /* 0xc8008000de587fae */ /* 0x000fe8000c921848 */
[----:B------:R-:W-:Y:S01]  /*31f30*/  LDGSTS.E [R91+-0x33ff8], desc[UR8][R220.64], !P1 ;  /* 0xcc008000dc5b7fae */ /* 0x000fe2000c921848 */
[----:B------:R-:W-:-:S02]  /*31f40*/  ISETP.GE.U32.AND P1, PT, R92, 0x7ffffdc8, PT ;  /* 0x7ffffdc85c00780c */ /* 0x000fc40003f26070 */
[----:B------:R-:W-:Y:S01]  /*31f50*/  IADD3 R92, R93, -0x1ba, RZ ;  /* 0xfffffe465d5c7810 */ /* 0x000fe20007ffe0ff */
[----:B------:R-:W-:Y:S01]  /*31f60*/  LDGSTS.E [R90+-0x3fff4], desc[UR8][R218.64], !P2 ;  /* 0xc000c000da5a7fae */ /* 0x000fe2000d121848 */
[----:B------:R-:W1:Y:S03]  /*31f70*/  LDC R93, c[0x0][0x230] ;  /* 0x00008c00ff5d7b82 */ /* 0x000e660000000800 */
[----:B------:R-:W-:Y:S04]  /*31f80*/  LDGSTS.E [R89+-0x3bff4], desc[UR8][R216.64], !P2 ;  /* 0xc400c000d8597fae */ /* 0x000fe8000d121848 */
[----:B------:R-:W-:Y:S04]  /*31f90*/  LDGSTS.E [R88+-0x37ff4], desc[UR8][R86.64], !P2 ;  /* 0xc800c00056587fae */ /* 0x000fe8000d121848 */
[----:B------:R-:W-:Y:S01]  /*31fa0*/  LDGSTS.E [R91+-0x33ff4], desc[UR8][R84.64], !P2 ;  /* 0xcc00c000545b7fae */ /* 0x000fe2000d121848 */
[----:B------:R-:W-:Y:S01]  /*31fb0*/  ISETP.GE.U32.AND P2, PT, R92, 0x7ffffdc7, PT ;  /* 0x7ffffdc75c00780c */ /* 0x000fe20003f46070 */
[----:B-1----:R-:W-:-:S02]  /*31fc0*/  VIADD R92, R95, 0xfffffe45 ;  /* 0xfffffe455f5c7836 */ /* 0x002fc40000000000 */
[----:B------:R-:W-:Y:S04]  /*31fd0*/  LDGSTS.E [R90+-0x30000], desc[UR8][R232.64], !P1 ;  /* 0xd0000000e85a7fae */ /* 0x000fe8000c921848 */
[----:B------:R-:W-:Y:S04]  /*31fe0*/  LDGSTS.E [R89+-0x2c000], desc[UR8][R248.64], !P1 ;  /* 0xd4000000f8597fae */ /* 0x000fe8000c921848 */
[----:B------:R-:W-:Y:S04]  /*31ff0*/  LDGSTS.E [R88+-0x28000], desc[UR8][R246.64], !P1 ;  /* 0xd8000000f6587fae */ /* 0x000fe8000c921848 */
[----:B------:R-:W-:Y:S01]  /*32000*/  LDGSTS.E [R91+-0x24000], desc[UR8][R240.64], !P1 ;  /* 0xdc000000f05b7fae */ /* 0x000fe2000c921848 */
[----:B------:R-:W-:-:S02]  /*32010*/  ISETP.GE.U32.AND P1, PT, R92, 0x7ffffdc6, PT ;  /* 0x7ffffdc65c00780c */ /* 0x000fc40003f26070 */
[----:B------:R-:W-:Y:S01]  /*32020*/  IADD3 R92, R94, -0x1bc, RZ ;  /* 0xfffffe445e5c7810 */ /* 0x000fe20007ffe0ff */
[----:B------:R-:W-:Y:S04]  /*32030*/  LDGSTS.E [R90+-0x2fffc], desc[UR8][R18.64], !P2 ;  /* 0xd0004000125a7fae */ /* 0x000fe8000d121848 */
[----:B------:R-:W-:Y:S04]  /*32040*/  LDGSTS.E [R89+-0x2bffc], desc[UR8][R16.64], !P2 ;  /* 0xd400400010597fae */ /* 0x000fe8000d121848 */
[----:B------:R-:W-:Y:S04]  /*32050*/  LDGSTS.E [R88+-0x27ffc], desc[UR8][R14.64], !P2 ;  /* 0xd80040000e587fae */ /* 0x000fe8000d121848 */
[----:B------:R-:W-:Y:S01]  /*32060*/  LDGSTS.E [R91+-0x23ffc], desc[UR8][R12.64], !P2 ;  /* 0xdc0040000c5b7fae */ /* 0x000fe2000d121848 */
[----:B------:R-:W-:Y:S01]  /*32070*/  ISETP.GE.U32.AND P2, PT, R92, 0x7ffffdc5, PT ;  /* 0x7ffffdc55c00780c */ /* 0x000fe20003f46070 */
[----:B------:R-:W-:-:S02]  /*32080*/  VIADD R92, R93, 0xfffffe27 ;  /* 0xfffffe275d5c7836 */ /* 0x000fc40000000000 */
[----:B------:R-:W-:Y:S04]  /*32090*/  LDGSTS.E [R90+-0x2fff8], desc[UR8][R10.64], !P1 ;  /* 0xd00080000a5a7fae */ /* 0x000fe8000c921848 */
[----:B------:R-:W-:Y:S04]  /*320a0*/  LDGSTS.E [R89+-0x2bff8], desc[UR8][R8.64], !P1 ;  /* 0xd400800008597fae */ /* 0x000fe8000c921848 */
[----:B------:R-:W-:Y:S01]  /*320b0*/  LDGSTS.E [R88+-0x27ff8], desc[UR8][R234.64], !P1 ;  /* 0xd8008000ea587fae */ /* 0x000fe2000c921848 */
[----:B------:R-:W-:-:S03]  /*320c0*/  IMAD.WIDE R48, R251, 0x4, R118 ;  /* 0x00000004fb307825 */ /* 0x000fc600078e0276 */
[----:B------:R-:W-:Y:S01]  /*320d0*/  LDGSTS.E [R91+-0x23ff8], desc[UR8][R242.64], !P1 ;  /* 0xdc008000f25b7fae */ /* 0x000fe2000c921848 */
[----:B------:R-:W-:-:S03]  /*320e0*/  ISETP.GE.U32.AND P1, PT, R92, 0x7ffffda8, PT ;  /* 0x7ffffda85c00780c */ /* 0x000fc60003f26070 */
[----:B------:R-:W-:Y:S04]  /*320f0*/  LDGSTS.E [R90+-0x2fff4], desc[UR8][R238.64], !P2 ;  /* 0xd000c000ee5a7fae */ /* 0x000fe8000d121848 */
[----:B------:R-:W-:Y:S01]  /*32100*/  LDGSTS.E [R89+-0x2bff4], desc[UR8][R236.64], !P2 ;  /* 0xd400c000ec597fae */ /* 0x000fe2000d121848 */
[----:B------:R-:W-:-:S03]  /*32110*/  VIADD R97, R2, 0x100000 ;  /* 0x0010000002617836 */ /* 0x000fc60000000000 */
[----:B------:R3:W-:Y:S04]  /*32120*/  LDGSTS.E [R88+-0x27ff4], desc[UR8][R50.64], !P2 ;  /* 0xd800c00032587fae */ /* 0x0007e8000d121848 */
[----:B------:R-:W2:Y:S04]  /*32130*/  LDL.LU.64 R120, [R1+0xce0] ;  /* 0x000ce00001787983 */ /* 0x000ea80000300a00 */
[----:B------:R-:W2:Y:S01]  /*32140*/  LDL.LU.64 R118, [R1+0xcd0] ;  /* 0x000cd00001767983 */ /* 0x000ea20000300a00 */
[----:B------:R-:W-:Y:S01]  /*32150*/  IADD3 R98, R98, -0x1da, RZ ;  /* 0xfffffe2662627810 */ /* 0x000fe20007ffe0ff */
[C---:B------:R-:W-:Y:S01]  /*32160*/  VIADD R95, R2.reuse, 0x100000 ;  /* 0x00100000025f7836 */ /* 0x040fe20000000000 */
[----:B------:R-:W-:Y:S01]  /*32170*/  IADD3 R96, R2, 0x100000, RZ ;  /* 0x0010000002607810 */ /* 0x000fe20007ffe0ff */
[----:B------:R-:W-:Y:S01]  /*32180*/  LDGSTS.E [R97+-0x23ff4], desc[UR8][R48.64], !P2 ;  /* 0xdc00c00030617fae */ /* 0x000fe2000d121848 */
[----:B------:R-:W-:-:S02]  /*32190*/  ISETP.GE.U32.AND P2, PT, R98, 0x7ffffda7, PT ;  /* 0x7ffffda76200780c */ /* 0x000fc40003f46070 */
[----:B------:R-:W-:Y:S01]  /*321a0*/  IADD3 R94, R2, 0x100000, RZ ;  /* 0x00100000025e7810 */ /* 0x000fe20007ffe0ff */
[C---:B---3--:R-:W-:Y:S02]  /*321b0*/  IMAD.WIDE R88, R251.reuse, 0x4, R108 ;  /* 0x00000004fb587825 */ /* 0x048fe400078e026c */
[----:B------:R-:W3:Y:S04]  /*321c0*/  LDL.LU.64 R108, [R1+0xcc0] ;  /* 0x000cc000016c7983 */ /* 0x000ee80000300a00 */
[----:B------:R-:W3:Y:S01]  /*321d0*/  LDL.LU.64 R132, [R1+0xcb0] ;  /* 0x000cb00001847983 */ /* 0x000ee20000300a00 */
[----:B----4-:R-:W-:-:S03]  /*321e0*/  IMAD.WIDE R90, R251, 0x4, R104 ;  /* 0x00000004fb5a7825 */ /* 0x010fc600078e0268 */
[----:B------:R-:W-:Y:S01]  /*321f0*/  LDGSTS.E [R96+-0x20000], desc[UR8][R88.64], !P1 ;  /* 0xe000000058607fae */ /* 0x000fe2000c921848 */
[----:B------:R-:W-:-:S03]  /*32200*/  IADD3 R105, R2, 0x100000, RZ ;  /* 0x0010000002697810 */ /* 0x000fc60007ffe0ff */
[----:B------:R-:W-:Y:S01]  /*32210*/  LDGSTS.E [R95+-0x1c000], desc[UR8][R90.64], !P1 ;  /* 0xe40000005a5f7fae */ /* 0x000fe2000c921848 */
[----:B------:R-:W-:-:S03]  /*32220*/  VIADD R104, R2, 0x100000 ;  /* 0x0010000002687836 */ /* 0x000fc60000000000 */
[----:B------:R-:W4:Y:S04]  /*32230*/  LDL.LU.64 R128, [R1+0xca0] ;  /* 0x000ca00001807983 */ /* 0x000f280000300a00 */
[----:B------:R-:W4:Y:S01]  /*32240*/  LDL.LU.64 R126, [R1+0xc90] ;  /* 0x000c9000017e7983 */ /* 0x000f220000300a00 */
[----:B------:R-:W-:Y:S01]  /*32250*/  IMAD.WIDE R92, R251, 0x4, R102 ;  /* 0x00000004fb5c7825 */ /* 0x000fe200078e0266 */
[----:B------:R-:W-:-:S04]  /*32260*/  IADD3 R103, R2, 0x100000, RZ ;  /* 0x0010000002677810 */ /* 0x000fc80007ffe0ff */
[----:B------:R2:W-:Y:S01]  /*32270*/  LDGSTS.E [R94+-0x18000], desc[UR8][R92.64], !P1 ;  /* 0xe80000005c5e7fae */ /* 0x0005e2000c921848 */
[----:B------:R-:W-:Y:S02]  /*32280*/  VIADD R102, R2, 0x100000 ;  /* 0x0010000002667836 */ /* 0x000fe40000000000 */
[C---:B--2---:R-:W-:Y:S02]  /*32290*/  IMAD.WIDE R94, R251.reuse, 0x4, R116 ;  /* 0x00000004fb5e7825 */ /* 0x044fe400078e0274 */
[----:B------:R-:W2:Y:S02]  /*322a0*/  LDL.LU.64 R116, [R1+0xc80] ;  /* 0x000c800001747983 */ /* 0x000ea40000300a00 */
[C---:B------:R-:W-:Y:S02]  /*322b0*/  IMAD.WIDE R96, R251.reuse, 0x4, R112 ;  /* 0x00000004fb607825 */ /* 0x040fe400078e0270 */
[----:B------:R-:W-:Y:S02]  /*322c0*/  LDGSTS.E [R105+-0x14000], desc[UR8][R94.64], !P1 ;  /* 0xec0000005e697fae */ /* 0x000fe4000c921848 */
[----:B------:R-:W-:-:S02]  /*322d0*/  IMAD.WIDE R98, R251, 0x4, R110 ;  /* 0x00000004fb627825 */ /* 0x000fc400078e026e */
[----:B------:R-:W-:Y:S02]  /*322e0*/  LDGSTS.E [R104+-0x1fffc], desc[UR8][R96.64], !P2 ;  /* 0xe000400060687fae */ /* 0x000fe4000d121848 */
[C---:B------:R-:W-:Y:S02]  /*322f0*/  IMAD.WIDE R100, R251.reuse, 0x4, R100 ;  /* 0x00000004fb647825 */ /* 0x040fe400078e0264 */
[----:B------:R-:W-:Y:S04]  /*32300*/  LDGSTS.E [R103+-0x1bffc], desc[UR8][R98.64], !P2 ;  /* 0xe400400062677fae */ /* 0x000fe8000d121848 */
[----:B------:R-:W2:Y:S04]  /*32310*/  LDL.LU.64 R140, [R1+0xc70] ;  /* 0x000c7000018c7983 */ /* 0x000ea80000300a00 */
[----:B------:R1:W-:Y:S04]  /*32320*/  LDGSTS.E [R102+-0x17ffc], desc[UR8][R100.64], !P2 ;  /* 0xe800400064667fae */ /* 0x0003e8000d121848 */
[----:B------:R-:W2:Y:S04]  /*32330*/  LDL.LU.64 R136, [R1+0xc60] ;  /* 0x000c600001887983 */ /* 0x000ea80000300a00 */
[----:B------:R-:W2:Y:S01]  /*32340*/  LDL.LU.64 R134, [R1+0xc58] ;  /* 0x000c580001867983 */ /* 0x000ea20000300a00 */
[----:B-1----:R-:W-:-:S03]  /*32350*/  IMAD.WIDE R102, R251, 0x4, R124 ;  /* 0x00000004fb667825 */ /* 0x002fc600078e027c */
[----:B------:R-:W2:Y:S04]  /*32360*/  LDL.LU.64 R124, [R1+0xc50] ;  /* 0x000c5000017c7983 */ /* 0x000ea80000300a00 */
[----:B------:R-:W2:Y:S01]  /*32370*/  LDL.LU.64 R148, [R1+0xc48] ;  /* 0x000c480001947983 */ /* 0x000ea20000300a00 */
[----:B------:R-:W-:Y:S01]  /*32380*/  VIADD R106, R106, 0xfffffe25 ;  /* 0xfffffe256a6a7836 */ /* 0x000fe20000000000 */
[C---:B------:R-:W-:Y:S01]  /*32390*/  IADD3 R112, R2.reuse, 0x100000, RZ ;  /* 0x0010000002707810 */ /* 0x040fe20007ffe0ff */
[C---:B------:R-:W-:Y:S01]  /*323a0*/  VIADD R113, R2.reuse, 0x100000 ;  /* 0x0010000002717836 */ /* 0x040fe20000000000 */
[C---:B------:R-:W-:Y:S01]  /*323b0*/  IADD3 R110, R2.reuse, 0x100000, RZ ;  /* 0x00100000026e7810 */ /* 0x040fe20007ffe0ff */
[----:B------:R-:W-:Y:S01]  /*323c0*/  VIADD R111, R2, 0x100000 ;  /* 0x00100000026f7836 */ /* 0x000fe20000000000 */
[----:B------:R-:W-:Y:S01]  /*323d0*/  ISETP.GE.U32.AND P1, PT, R106, 0x7ffffda6, PT ;  /* 0x7ffffda66a00780c */ /* 0x000fe20003f26070 */
[----:B------:R-:W2:Y:S04]  /*323e0*/  LDL.LU.64 R144, [R1+0xc40] ;  /* 0x000c400001907983 */ /* 0x000ea80000300a00 */
[----:B------:R-:W-:Y:S01]  /*323f0*/  LDGSTS.E [R113+-0x13ffc], desc[UR8][R102.64], !P2 ;  /* 0xec00400066717fae */ /* 0x000fe2000d121848 */
[----:B------:R-:W-:-:S03]  /*32400*/  ISETP.GE.U32.AND P2, PT, R114, 0x7ffffda5, PT ;  /* 0x7ffffda57200780c */ /* 0x000fc60003f46070 */
[----:B------:R-:W2:Y:S01]  /*32410*/  LDL.LU.64 R142, [R1+0xc38] ;  /* 0x000c3800018e7983 */ /* 0x000ea20000300a00 */
[----:B------:R-:W-:-:S04]  /*32420*/  IMAD.WIDE R104, R251, 0x4, R120 ;  /* 0x00000004fb687825 */ /* 0x000fc800078e0278 */
[C---:B------:R-:W-:Y:S01]  /*32430*/  IMAD.WIDE R106, R251.reuse, 0x4, R118 ;  /* 0x00000004fb6a7825 */ /* 0x040fe200078e0276 */
[----:B------:R-:W-:Y:S04]  /*32440*/  LDGSTS.E [R112+-0x1fff8], desc[UR8][R104.64], !P1 ;  /* 0xe000800068707fae */ /* 0x000fe8000c921848 */
[----:B------:R-:W-:Y:S01]  /*32450*/  LDGSTS.E [R111+-0x1bff8], desc[UR8][R106.64], !P1 ;  /* 0xe40080006a6f7fae */ /* 0x000fe2000c921848 */
[C---:B------:R-:W-:Y:S01]  /*32460*/  IADD3 R121, R2.reuse, 0x100000, RZ ;  /* 0x0010000002797810 */ /* 0x040fe20007ffe0ff */
[C---:B------:R-:W-:Y:S01]  /*32470*/  VIADD R120, R2.reuse, 0x100000 ;  /* 0x0010000002787836 */ /* 0x040fe20000000000 */
[C---:B------:R-:W-:Y:S01]  /*32480*/  IADD3 R119, R2.reuse, 0x100000, RZ ;  /* 0x0010000002777810 */ /* 0x040fe20007ffe0ff */
[----:B------:R-:W-:Y:S02]  /*32490*/  VIADD R118, R2, 0x100000 ;  /* 0x0010000002767836 */ /* 0x000fe40000000000 */
[----:B---3--:R-:W-:-:S05]  /*324a0*/  IMAD.WIDE R108, R251, 0x4, R108 ;  /* 0x00000004fb6c7825 */ /* 0x008fca00078e026c */
[----:B------:R1:W-:Y:S02]  /*324b0*/  LDGSTS.E [R110+-0x17ff8], desc[UR8][R108.64], !P1 ;  /* 0xe80080006c6e7fae */ /* 0x0003e4000c921848 */
[C---:B-1----:R-:W-:Y:S02]  /*324c0*/  IMAD.WIDE R110, R251.reuse, 0x4, R132 ;  /* 0x00000004fb6e7825 */ /* 0x042fe400078e0284 */
[----:B------:R-:W3:Y:S02]  /*324d0*/  LDL.LU.64 R132, [R1+0xc30] ;  /* 0x000c300001847983 */ /* 0x000ee40000300a00 */
[C---:B----4-:R-:W-:Y:S02]  /*324e0*/  IMAD.WIDE R112, R251.reuse, 0x4, R128 ;  /* 0x00000004fb707825 */ /* 0x050fe400078e0280 */
[----:B------:R-:W-:Y:S01]  /*324f0*/  LDGSTS.E [R121+-0x13ff8], desc[UR8][R110.64], !P1 ;  /* 0xec0080006e797fae */ /* 0x000fe2000c921848 */
[----:B------:R-:W-:Y:S01]  /*32500*/  ISETP.GE.U32.AND P1, PT, R122, 0x7ffffd88, PT ;  /* 0x7ffffd887a00780c */ /* 0x000fe20003f26070 */
[----:B------:R-:W-:-:S02]  /*32510*/  IMAD.WIDE R114, R251, 0x4, R126 ;  /* 0x00000004fb727825 */ /* 0x000fc400078e027e */
[----:B------:R-:W4:Y:S04]  /*32520*/  LDL.LU.64 R164, [R1+0xc28] ;  /* 0x000c280001a47983 */ /* 0x000f280000300a00 */
[----:B------:R-:W-:Y:S01]  /*32530*/  LDGSTS.E [R120+-0x1fff4], desc[UR8][R112.64], !P2 ;  /* 0xe000c00070787fae */ /* 0x000fe2000d121848 */
[----:B------:R-:W-:-:S03]  /*32540*/  VIADD R129, R2, 0x100000 ;  /* 0x0010000002817836 */ /* 0x000fc60000000000 */
[----:B------:R-:W-:Y:S01]  /*32550*/  LDGSTS.E [R119+-0x1bff4], desc[UR8][R114.64], !P2 ;  /* 0xe400c00072777fae */ /* 0x000fe2000d121848 */
[----:B------:R-:W-:-:S03]  /*32560*/  IADD3 R128, R2, 0x100000, RZ ;  /* 0x0010000002807810 */ /* 0x000fc60007ffe0ff */
[----:B------:R-:W4:Y:S01]  /*32570*/  LDL.LU.64 R152, [R1+0xc20] ;  /* 0x000c200001987983 */ /* 0x000f220000300a00 */
[----:B------:R-:W-:-:S03]  /*32580*/  VIADD R127, R2, 0x100000 ;  /* 0x00100000027f7836 */ /* 0x000fc60000000000 */
[----:B------:R-:W4:Y:S01]  /*32590*/  LDL.LU.64 R150, [R1+0xc18] ;  /* 0x000c180001967983 */ /* 0x000f220000300a00 */
[----:B------:R-:W-:Y:S01]  /*325a0*/  IADD3 R126, R2, 0x100000, RZ ;  /* 0x00100000027e7810 */ /* 0x000fe20007ffe0ff */
[----:B--2---:R-:W-:-:S05]  /*325b0*/  IMAD.WIDE R116, R251, 0x4, R116 ;  /* 0x00000004fb747825 */ /* 0x004fca00078e0274 */
[----:B------:R1:W-:Y:S02]  /*325c0*/  LDGSTS.E [R118+-0x17ff4], desc[UR8][R116.64], !P2 ;  /* 0xe800c00074767fae */ /* 0x0003e4000d121848 */
[C---:B-1----:R-:W-:Y:S02]  /*325d0*/  IMAD.WIDE R118, R251.reuse, 0x4, R140 ;  /* 0x00000004fb767825 */ /* 0x042fe400078e028c */
[----:B------:R-:W2:Y:S04]  /*325e0*/  LDL.LU.64 R140, [R1+0xc10] ;  /* 0x000c1000018c7983 */ /* 0x000ea80000300a00 */
[----:B------:R-:W-:Y:S01]  /*325f0*/  LDGSTS.E [R129+-0x13ff4], desc[UR8][R118.64], !P2 ;  /* 0xec00c00076817fae */ /* 0x000fe2000d121848 */
[----:B------:R-:W-:-:S03]  /*32600*/  IMAD.WIDE R120, R251, 0x4, R136 ;  /* 0x00000004fb787825 */ /* 0x000fc600078e0288 */
[----:B------:R-:W2:Y:S01]  /*32610*/  LDL.LU.64 R162, [R1+0xc08] ;  /* 0x000c080001a27983 */ /* 0x000ea20000300a00 */
[----:B------:R-:W-:-:S03]  /*32620*/  IMAD.WIDE R122, R251, 0x4, R134 ;  /* 0x00000004fb7a7825 */ /* 0x000fc600078e0286 */
[----:B------:R-:W-:Y:S01]  /*32630*/  LDGSTS.E [R128+-0x10000], desc[UR8][R120.64], !P1 ;  /* 0xf000000078807fae */ /* 0x000fe2000c921848 */
[----:B------:R-:W-:-:S03]  /*32640*/  IMAD.WIDE R124, R251, 0x4, R124 ;  /* 0x00000004fb7c7825 */ /* 0x000fc600078e027c */
[----:B------:R-:W-:Y:S04]  /*32650*/  LDGSTS.E [R127+-0xc000], desc[UR8][R122.64], !P1 ;  /* 0xf40000007a7f7fae */ /* 0x000fe8000c921848 */
[----:B------:R1:W-:Y:S04]  /*32660*/  LDGSTS.E [R126+-0x8000], desc[UR8][R124.64], !P1 ;  /* 0xf80000007c7e7fae */ /* 0x0003e8000c921848 */
[----:B------:R-:W2:Y:S04]  /*32670*/  LDL.LU.64 R160, [R1+0xc00] ;  /* 0x000c000001a07983 */ /* 0x000ea80000300a00 */
[----:B------:R-:W2:Y:S01]  /*32680*/  LDL.LU.64 R158, [R1+0xbf8] ;  /* 0x000bf800019e7983 */ /* 0x000ea20000300a00 */
[----:B-1----:R-:W-:-:S03]  /*32690*/  IMAD.WIDE R126, R251, 0x4, R148 ;  /* 0x00000004fb7e7825 */ /* 0x002fc600078e0294 */
[----:B------:R-:W2:Y:S04]  /*326a0*/  LDL.LU.64 R148, [R1+0xbf0] ;  /* 0x000bf00001947983 */ /* 0x000ea80000300a00 */
[----:B------:R-:W2:Y:S01]  /*326b0*/  LDL.LU.64 R172, [R1+0xbe8] ;  /* 0x000be80001ac7983 */ /* 0x000ea20000300a00 */
[----:B------:R-:W-:Y:S01]  /*326c0*/  ISETP.GE.U32.AND P2, PT, R130, 0x7ffffd87, PT ;  /* 0x7ffffd878200780c */ /* 0x000fe20003f46070 */
[C---:B------:R-:W-:Y:S01]  /*326d0*/  VIADD R136, R2.reuse, 0x100000 ;  /* 0x0010000002887836 */ /* 0x040fe20000000000 */
[C---:B------:R-:W-:Y:S01]  /*326e0*/  IADD3 R137, R2.reuse, 0x100000, RZ ;  /* 0x0010000002897810 */ /* 0x040fe20007ffe0ff */
[----:B------:R-:W2:Y:S01]  /*326f0*/  LDL.LU.64 R170, [R1+0x10c0] ;  /* 0x0010c00001aa7983 */ /* 0x000ea20000300a00 */
[----:B------:R-:W-:Y:S01]  /*32700*/  IMAD.WIDE R128, R251, 0x4, R144 ;  /* 0x00000004fb807825 */ /* 0x000fe200078e0290 */
[----:B------:R-:W-:-:S02]  /*32710*/  IADD3 R135, R2, 0x100000, RZ ;  /* 0x0010000002877810 */ /* 0x000fc40007ffe0ff */
[----:B------:R-:W2:Y:S01]  /*32720*/  LDL.LU.64 R168, [R1+0x10c8] ;  /* 0x0010c80001a87983 */ /* 0x000ea20000300a00 */
[----:B------:R-:W-:-:S03]  /*32730*/  IMAD.WIDE R130, R251, 0x4, R142 ;  /* 0x00000004fb827825 */ /* 0x000fc600078e028e */
[----:B------:R-:W2:Y:S01]  /*32740*/  LDL.LU.64 R166, [R1+0x10d0] ;  /* 0x0010d00001a67983 */ /* 0x000ea20000300a00 */
[----:B------:R-:W-:-:S03]  /*32750*/  VIADD R134, R2, 0x100000 ;  /* 0x0010000002867836 */ /* 0x000fc60000000000 */
[----:B------:R-:W-:Y:S01]  /*32760*/  LDGSTS.E [R137+-0x4000], desc[UR8][R126.64], !P1 ;  /* 0xfc0000007e897fae */ /* 0x000fe2000c921848 */
[----:B------:R-:W-:-:S03]  /*32770*/  ISETP.GE.U32.AND P1, PT, R138, 0x7ffffd86, PT ;  /* 0x7ffffd868a00780c */ /* 0x000fc60003f26070 */
[----:B------:R-:W-:Y:S04]  /*32780*/  LDGSTS.E [R136+-0xfffc], desc[UR8][R128.64], !P2 ;  /* 0xf000400080887fae */ /* 0x000fe8000d121848 */
[----:B------:R-:W-:Y:S01]  /*32790*/  LDGSTS.E [R135+-0xbffc], desc[UR8][R130.64], !P2 ;  /* 0xf400400082877fae */ /* 0x000fe2000d121848 */
[----:B------:R-:W-:-:S03]  /*327a0*/  VIADD R145, R2, 0x100000 ;  /* 0x0010000002917836 */ /* 0x000fc60000000000 */
[----:B------:R-:W2:Y:S01]  /*327b0*/  LDL.LU.64 R174, [R1+0x10d8] ;  /* 0x0010d80001ae7983 */ /* 0x000ea20000300a00 */
[C---:B------:R-:W-:Y:S01]  /*327c0*/  IADD3 R144, R2.reuse, 0x100000, RZ ;  /* 0x0010000002907810 */ /* 0x040fe20007ffe0ff */
[C---:B------:R-:W-:Y:S01]  /*327d0*/  VIADD R143, R2.reuse, 0x100000 ;  /* 0x00100000028f7836 */ /* 0x040fe20000000000 */
[----:B------:R-:W-:Y:S01]  /*327e0*/  IADD3 R142, R2, 0x100000, RZ ;  /* 0x00100000028e7810 */ /* 0x000fe20007ffe0ff */
[----:B---3--:R-:W-:-:S05]  /*327f0*/  IMAD.WIDE R132, R251, 0x4, R132 ;  /* 0x00000004fb847825 */ /* 0x008fca00078e0284 */
[----:B------:R4:W-:Y:S02]  /*32800*/  LDGSTS.E [R134+-0x7ffc], desc[UR8][R132.64], !P2 ;  /* 0xf800400084867fae */ /* 0x0009e4000d121848 */
[C---:B----4-:R-:W-:Y:S02]  /*32810*/  IMAD.WIDE R134, R251.reuse, 0x4, R164 ;  /* 0x00000004fb867825 */ /* 0x050fe400078e02a4 */
[----:B------:R-:W3:Y:S02]  /*32820*/  LDL.LU.64 R164, [R1+0x10e0] ;  /* 0x0010e00001a47983 */ /* 0x000ee40000300a00 */
[C---:B------:R-:W-:Y:S02]  /*32830*/  IMAD.WIDE R136, R251.reuse, 0x4, R152 ;  /* 0x00000004fb887825 */ /* 0x040fe400078e0298 */
[----:B------:R-:W-:Y:S01]  /*32840*/  LDGSTS.E [R145+-0x3ffc], desc[UR8][R134.64], !P2 ;  /* 0xfc00400086917fae */ /* 0x000fe2000d121848 */
[----:B------:R-:W-:Y:S01]  /*32850*/  ISETP.GE.U32.AND P2, PT, R146, 0x7ffffd85, PT ;  /* 0x7ffffd859200780c */ /* 0x000fe20003f46070 */
[----:B------:R-:W-:-:S02]  /*32860*/  IMAD.WIDE R138, R251, 0x4, R150 ;  /* 0x00000004fb8a7825 */ /* 0x000fc400078e0296 */
[----:B------:R-:W-:Y:S01]  /*32870*/  LDGSTS.E [R144+-0xfff8], desc[UR8][R136.64], !P1 ;  /* 0xf000800088907fae */ /* 0x000fe2000c921848 */
[----:B------:R-:W-:-:S03]  /*32880*/  IADD3 R153, R2, 0x100000, RZ ;  /* 0x0010000002997810 */ /* 0x000fc60007ffe0ff */
[----:B------:R-:W-:Y:S01]  /*32890*/  LDGSTS.E [R143+-0xbff8], desc[UR8][R138.64], !P1 ;  /* 0xf40080008a8f7fae */ /* 0x000fe2000c921848 */
[C---:B------:R-:W-:Y:S01]  /*328a0*/  VIADD R152, R2.reuse, 0x100000 ;  /* 0x0010000002987836 */ /* 0x040fe20000000000 */
[C---:B------:R-:W-:Y:S01]  /*328b0*/  IADD3 R151, R2.reuse, 0x100000, RZ ;  /* 0x0010000002977810 */ /* 0x040fe20007ffe0ff */
[----:B------:R-:W-:Y:S02]  /*328c0*/  VIADD R150, R2, 0x100000 ;  /* 0x0010000002967836 */ /* 0x000fe40000000000 */
[----:B--2---:R-:W-:-:S05]  /*328d0*/  IMAD.WIDE R140, R251, 0x4, R140 ;  /* 0x00000004fb8c7825 */ /* 0x004fca00078e028c */
[----:B------:R1:W-:Y:S02]  /*328e0*/  LDGSTS.E [R142+-0x7ff8], desc[UR8][R140.64], !P1 ;  /* 0xf80080008c8e7fae */ /* 0x0003e4000c921848 */
[C---:B-1----:R-:W-:Y:S02]  /*328f0*/  IMAD.WIDE R142, R251.reuse, 0x4, R162 ;  /* 0x00000004fb8e7825 */ /* 0x042fe400078e02a2 */
[----:B------:R-:W2:Y:S04]  /*32900*/  LDL.LU.64 R162, [R1+0x10e8] ;  /* 0x0010e80001a27983 */ /* 0x000ea80000300a00 */
[----:B------:R-:W-:Y:S01]  /*32910*/  LDGSTS.E [R153+-0x3ff8], desc[UR8][R142.64], !P1 ;  /* 0xfc0080008e997fae */ /* 0x000fe2000c921848 */
[----:B------:R-:W-:-:S03]  /*32920*/  IMAD.WIDE R144, R251, 0x4, R160 ;  /* 0x00000004fb907825 */ /* 0x000fc600078e02a0 */
[----:B------:R-:W4:Y:S01]  /*32930*/  LDL.LU.64 R160, [R1+0x10f0] ;  /* 0x0010f00001a07983 */ /* 0x000f220000300a00 */
[C---:B------:R-:W-:Y:S02]  /*32940*/  IMAD.WIDE R146, R251.reuse, 0x4, R158 ;  /* 0x00000004fb927825 */ /* 0x040fe400078e029e */
[----:B------:R-:W1:Y:S01]  /*32950*/  LDC R159, c[0x0][0x230] ;  /* 0x00008c00ff9f7b82 */ /* 0x000e620000000800 */
[----:B------:R-:W-:Y:S01]  /*32960*/  LDGSTS.E [R152+-0xfff4], desc[UR8][R144.64], !P2 ;  /* 0xf000c00090987fae */ /* 0x000fe2000d121848 */
[----:B------:R-:W-:-:S03]  /*32970*/  IMAD.WIDE R148, R251, 0x4, R148 ;  /* 0x00000004fb947825 */ /* 0x000fc600078e0294 */
[----:B------:R-:W-:Y:S01]  /*32980*/  LDGSTS.E [R151+-0xbff4], desc[UR8][R146.64], !P2 ;  /* 0xf400c00092977fae */ /* 0x000fe2000d121848 */
[----:B------:R-:W-:-:S03]  /*32990*/  VIADD R154, R154, 0xfffffe63 ;  /* 0xfffffe639a9a7836 */ /* 0x000fc60000000000 */
[----:B------:R1:W-:Y:S01]  /*329a0*/  LDGSTS.E [R150+-0x7ff4], desc[UR8][R148.64], !P2 ;  /* 0xf800c00094967fae */ /* 0x0003e2000d121848 */
[----:B------:R-:W-:Y:S01]  /*329b0*/  VIADD R155, R2, 0x100000 ;  /* 0x00100000029b7836 */ /* 0x000fe20000000000 */
[----:B------:R-:W-:Y:S01]  /*329c0*/  IADD3 R156, R156, -0x19e, RZ ;  /* 0xfffffe629c9c7810 */ /* 0x000fe20007ffe0ff */
[C---:B------:R-:W-:Y:S01]  /*329d0*/  IMAD.WIDE R82, R251.reuse, 0x4, R170 ;  /* 0x00000004fb527825 */ /* 0x040fe200078e02aa */
[----:B------:R4:W-:Y:S01]  /*329e0*/  STL.64 [R1+0x1d08], R2 ;  /* 0x001d080201007387 */ /* 0x0009e20000100a00 */
[----:B------:R-:W4:Y:S02]  /*329f0*/  LDC R158, c[0x0][0x230] ;  /* 0x00008c00ff9e7b82 */ /* 0x000f240000000800 */
[C---:B-1----:R-:W-:Y:S02]  /*32a00*/  IMAD.WIDE R150, R251.reuse, 0x4, R172 ;  /* 0x00000004fb967825 */ /* 0x042fe400078e02ac */
[----:B------:R-:W4:Y:S02]  /*32a10*/  LDL.LU.64 R172, [R1+0x10f8] ;  /* 0x0010f80001ac7983 */ /* 0x000f240000300a00 */
[----:B------:R-:W-:-:S04]  /*32a20*/  IMAD.WIDE R80, R251, 0x4, R168 ;  /* 0x00000004fb507825 */ /* 0x000fc800078e02a8 */
[C---:B------:R-:W-:Y:S01]  /*32a30*/  IMAD.WIDE R78, R251.reuse, 0x4, R166 ;  /* 0x00000004fb4e7825 */ /* 0x040fe200078e02a6 */
[----:B------:R-:W4:Y:S03]  /*32a40*/  LDL.LU.64 R170, [R1+0x1100] ;  /* 0x0011000001aa7983 */ /* 0x000f260000300a00 */
[C---:B------:R-:W-:Y:S01]  /*32a50*/  IMAD.WIDE R76, R251.reuse, 0x4, R174 ;  /* 0x00000004fb4c7825 */ /* 0x040fe200078e02ae */
[----:B------:R-:W4:Y:S03]  /*32a60*/  LDL.LU.64 R168, [R1+0x1108] ;  /* 0x0011080001a87983 */ /* 0x000f260000300a00 */
[C---:B---3--:R-:W-:Y:S01]  /*32a70*/  IMAD.WIDE R74, R251.reuse, 0x4, R164 ;  /* 0x00000004fb4a7825 */ /* 0x048fe200078e02a4 */
[----:B------:R-:W3:Y:S03]  /*32a80*/  LDL.LU.64 R166, [R1+0x1110] ;  /* 0x0011100001a67983 */ /* 0x000ee60000300a00 */
[C---:B--2---:R-:W-:Y:S01]  /*32a90*/  IMAD.WIDE R72, R251.reuse, 0x4, R162 ;  /* 0x00000004fb487825 */ /* 0x044fe200078e02a2 */
[----:B------:R-:W2:Y:S03]  /*32aa0*/  LDL.LU.64 R174, [R1+0x1118] ;  /* 0x0011180001ae7983 */ /* 0x000ea60000300a00 */
[C---:B----4-:R-:W-:Y:S01]  /*32ab0*/  IMAD.WIDE R70, R251.reuse, 0x4, R160 ;  /* 0x00000004fb467825 */ /* 0x050fe200078e02a0 */
[----:B------:R-:W4:Y:S01]  /*32ac0*/  LDL.LU.64 R164, [R1+0x1120] ;  /* 0x0011200001a47983 */ /* 0x000f220000300a00 */
[----:B------:R-:W-:Y:S01]  /*32ad0*/  ISETP.GE.U32.AND P1, PT, R154, 0x7ffffde4, PT ;  /* 0x7ffffde49a00780c */ /* 0x000fe20003f26070 */
[----:B------:R-:W1:Y:S02]  /*32ae0*/  LDC R2, c[0x0][0x230] ;  /* 0x00008c00ff027b82 */ /* 0x000e640000000800 */
[----:B------:R-:W4:Y:S04]  /*32af0*/  LDL.LU.64 R162, [R1+0x1128] ;  /* 0x0011280001a27983 */ /* 0x000f280000300a00 */
[----:B------:R-:W4:Y:S04]  /*32b00*/  LDL.LU.64 R160, [R1+0x1130] ;  /* 0x0011300001a07983 */ /* 0x000f280000300a00 */
[----:B------:R1:W-:Y:S01]  /*32b10*/  LDGSTS.E [R155+-0x3ff4], desc[UR8][R150.64], !P2 ;  /* 0xfc00c000969b7fae */ /* 0x0003e2000d121848 */
[----:B------:R-:W-:-:S03]  /*32b20*/  IMAD.WIDE R68, R251, 0x4, R172 ;  /* 0x00000004fb447825 */ /* 0x000fc600078e02ac */
[----:B------:R-:W4:Y:S01]  /*32b30*/  LDL.LU.64 R172, [R1+0x1280] ;  /* 0x0012800001ac7983 */ /* 0x000f220000300a00 */
[----:B------:R-:W-:-:S03]  /*32b40*/  IMAD.WIDE R66, R251, 0x4, R170 ;  /* 0x00000004fb427825 */ /* 0x000fc600078e02aa */
[----:B------:R-:W4:Y:S01]  /*32b50*/  LDL.LU.64 R170, [R1+0x1278] ;  /* 0x0012780001aa7983 */ /* 0x000f220000300a00 */
[----:B------:R-:W-:-:S03]  /*32b60*/  IMAD.WIDE R64, R251, 0x4, R168 ;  /* 0x00000004fb407825 */ /* 0x000fc600078e02a8 */
[----:B------:R-:W4:Y:S01]  /*32b70*/  LDL.LU.64 R168, [R1+0x1270] ;  /* 0x0012700001a87983 */ /* 0x000f220000300a00 */
[----:B---3--:R-:W-:-:S03]  /*32b80*/  IMAD.WIDE R62, R251, 0x4, R166 ;  /* 0x00000004fb3e7825 */ /* 0x008fc600078e02a6 */
[----:B------:R-:W3:Y:S01]  /*32b90*/  LDL.LU.64 R166, [R1+0x1268] ;  /* 0x0012680001a67983 */ /* 0x000ee20000300a00 */
        /* <DEDUP_REMOVED lines=14> */
[----:B---3--:R-:W-:-:S03]  /*32c80*/  IMAD.WIDE R42, R251, 0x4, R166 ;  /* 0x00000004fb2a7825 */ /* 0x008fc600078e02a6 */
[----:B------:R-:W3:Y:S04]  /*32c90*/  LDL.LU.64 R166, [R1+0x1228] ;  /* 0x0012280001a67983 */ /* 0x000ee80000300a00 */
[----:B------:R-:W3:Y:S01]  /*32ca0*/  LDL.LU.64 R176, [R1+0x1220] ;  /* 0x0012200001b07983 */ /* 0x000ee20000300a00 */
[----:B--2---:R-:W-:-:S03]  /*32cb0*/  IMAD.WIDE R40, R251, 0x4, R174 ;  /* 0x00000004fb287825 */ /* 0x004fc600078e02ae */
[----:B------:R-:W2:Y:S01]  /*32cc0*/  LDL.LU.64 R174, [R1+0x1218] ;  /* 0x0012180001ae7983 */ /* 0x000ea20000300a00 */
[----:B----4-:R-:W-:-:S03]  /*32cd0*/  IMAD.WIDE R38, R251, 0x4, R164 ;  /* 0x00000004fb267825 */ /* 0x010fc600078e02a4 */
[----:B------:R-:W4:Y:S01]  /*32ce0*/  LDL.LU.64 R164, [R1+0x1210] ;  /* 0x0012100001a47983 */ /* 0x000f220000300a00 */
[----:B------:R-:W-:-:S03]  /*32cf0*/  IMAD.WIDE R34, R251, 0x4, R160 ;  /* 0x00000004fb227825 */ /* 0x000fc600078e02a0 */
[----:B------:R-:W4:Y:S04]  /*32d00*/  LDL.LU.64 R160, [R1+0x1208] ;  /* 0x0012080001a07983 */ /* 0x000f280000300a00 */
[----:B------:R-:W4:Y:S01]  /*32d10*/  LDL.LU.64 R182, [R1+0x1200] ;  /* 0x0012000001b67983 */ /* 0x000f220000300a00 */
[----:B------:R-:W-:-:S03]  /*32d20*/  IMAD.WIDE R32, R251, 0x4, R172 ;  /* 0x00000004fb207825 */ /* 0x000fc600078e02ac */
[----:B------:R-:W4:Y:S01]  /*32d30*/  LDL.LU.64 R172, [R1+0x11f8] ;  /* 0x0011f80001ac7983 */ /* 0x000f220000300a00 */
[----:B------:R-:W-:Y:S01]  /*32d40*/  ISETP.GE.U32.AND P2, PT, R156, 0x7ffffde3, PT ;  /* 0x7ffffde39c00780c */ /* 0x000fe20003f46070 */
[C---:B------:R-:W-:Y:S01]  /*32d50*/  VIADD R153, R244.reuse, 0x100000 ;  /* 0x00100000f4997836 */ /* 0x040fe20000000000 */
[C---:B------:R-:W-:Y:S01]  /*32d60*/  IADD3 R154, R244.reuse, 0x100000, RZ ;  /* 0x00100000f49a7810 */ /* 0x040fe20007ffe0ff */
[----:B------:R-:W-:Y:S01]  /*32d70*/  VIADD R156, R157, 0xfffffe61 ;  /* 0xfffffe619d9c7836 */ /* 0x000fe20000000000 */
[C---:B------:R-:W-:Y:S01]  /*32d80*/  IADD3 R152, R244.reuse, 0x100000, RZ ;  /* 0x00100000f4987810 */ /* 0x040fe20007ffe0ff */
[----:B------:R-:W1:Y:S02]  /*32d90*/  LDC R157, c[0x0][0x230] ;  /* 0x00008c00ff9d7b82 */ /* 0x000e640000000800 */
[----:B-1----:R-:W-:Y:S01]  /*32da0*/  IADD3 R155, R244, 0x100000, RZ ;  /* 0x00100000f49b7810 */ /* 0x002fe20007ffe0ff */
[----:B------:R-:W-:Y:S04]  /*32db0*/  LDGSTS.E [R154+-0x40000], desc[UR8][R82.64], !P1 ;  /* 0xc0000000529a7fae */ /* 0x000fe8000c921848 */
[----:B------:R-:W-:Y:S04]  /*32dc0*/  LDGSTS.E [R153+-0x3c000], desc[UR8][R80.64], !P1 ;  /* 0xc400000050997fae */ /* 0x000fe8000c921848 */
[----:B------:R-:W-:Y:S04]  /*32dd0*/  LDGSTS.E [R152+-0x38000], desc[UR8][R78.64], !P1 ;  /* 0xc80000004e987fae */ /* 0x000fe8000c921848 */
[----:B------:R-:W-:Y:S01]  /*32de0*/  LDGSTS.E [R155+-0x34000], desc[UR8][R76.64], !P1 ;  /* 0xcc0000004c9b7fae */ /* 0x000fe2000c921848 */
[----:B------:R-:W-:Y:S01]  /*32df0*/  ISETP.GE.U32.AND P1, PT, R156, 0x7ffffde2, PT ;  /* 0x7ffffde29c00780c */ /* 0x000fe20003f26070 */
[----:B------:R-:W-:-:S02]  /*32e00*/  VIADD R156, R159, 0xfffffe60 ;  /* 0xfffffe609f9c7836 */ /* 0x000fc40000000000 */
[----:B------:R-:W-:Y:S01]  /*32e10*/  LDGSTS.E [R154+-0x3fffc], desc[UR8][R74.64], !P2 ;  /* 0xc00040004a9a7fae */ /* 0x000fe2000d121848 */
[----:B------:R-:W1:Y:S03]  /*32e20*/  LDC R159, c[0x0][0x230] ;  /* 0x00008c00ff9f7b82 */ /* 0x000e660000000800 */
        /* <DEDUP_REMOVED lines=11> */
[----:B------:R-:W-:-:S02]  /*32ee0*/  VIADD R156, R157, 0xfffffe42 ;  /* 0xfffffe429d9c7836 */ /* 0x000fc40000000000 */
[----:B------:R-:W-:Y:S01]  /*32ef0*/  LDGSTS.E [R154+-0x3fff4], desc[UR8][R58.64], !P2 ;  /* 0xc000c0003a9a7fae */ /* 0x000fe2000d121848 */
[----:B------:R-:W-:Y:S01]  /*32f00*/  IMAD.WIDE R28, R251, 0x4, R168 ;  /* 0x00000004fb1c7825 */ /* 0x000fe200078e02a8 */
[----:B------:R-:W4:Y:S02]  /*32f10*/  LDC R157, c[0x0][0x230] ;  /* 0x00008c00ff9d7b82 */ /* 0x000f240000000800 */
[----:B------:R-:W-:Y:S04]  /*32f20*/  LDGSTS.E [R153+-0x3bff4], desc[UR8][R56.64], !P2 ;  /* 0xc400c00038997fae */ /* 0x000fe8000d121848 */
[----:B------:R-:W-:Y:S04]  /*32f30*/  LDGSTS.E [R152+-0x37ff4], desc[UR8][R54.64], !P2 ;  /* 0xc800c00036987fae */ /* 0x000fe8000d121848 */
[----:B------:R-:W-:Y:S01]  /*32f40*/  LDGSTS.E [R155+-0x33ff4], desc[UR8][R52.64], !P2 ;  /* 0xcc00c000349b7fae */ /* 0x000fe2000d121848 */
[----:B------:R-:W-:-:S03]  /*32f50*/  ISETP.GE.U32.AND P2, PT, R156, 0x7ffffdc3, PT ;  /* 0x7ffffdc39c00780c */ /* 0x000fc60003f46070 */
[----:B------:R-:W4:Y:S01]  /*32f60*/  LDL.LU.64 R168, [R1+0x11f0] ;  /* 0x0011f00001a87983 */ /* 0x000f220000300a00 */
[----:B-1----:R-:W-:Y:S01]  /*32f70*/  IADD3 R156, R159, -0x1bf, RZ ;  /* 0xfffffe419f9c7810 */ /* 0x002fe20007ffe0ff */
[----:B------:R-:W-:Y:S02]  /*32f80*/  IMAD.WIDE R36, R251, 0x4, R162 ;  /* 0x00000004fb247825 */ /* 0x000fe400078e02a2 */
[----:B------:R-:W-:Y:S01]  /*32f90*/  LDGSTS.E [R154+-0x30000], desc[UR8][R46.64], !P1 ;  /* 0xd00000002e9a7fae */ /* 0x000fe2000c921848 */
[----:B------:R-:W1:Y:S03]  /*32fa0*/  LDC R162, c[0x0][0x230] ;  /* 0x00008c00ffa27b82 */ /* 0x000e660000000800 */
[----:B------:R-:W-:Y:S04]  /*32fb0*/  LDGSTS.E [R153+-0x2c000], desc[UR8][R44.64], !P1 ;  /* 0xd40000002c997fae */ /* 0x000fe8000c921848 */
[----:B------:R-:W-:Y:S04]  /*32fc0*/  LDGSTS.E [R152+-0x28000], desc[UR8][R42.64], !P1 ;  /* 0xd80000002a987fae */ /* 0x000fe8000c921848 */
[----:B------:R-:W-:Y:S01]  /*32fd0*/  LDGSTS.E [R155+-0x24000], desc[UR8][R40.64], !P1 ;  /* 0xdc000000289b7fae */ /* 0x000fe2000c921848 */
[----:B------:R-:W-:Y:S01]  /*32fe0*/  ISETP.GE.U32.AND P1, PT, R156, 0x7ffffdc2, PT ;  /* 0x7ffffdc29c00780c */ /* 0x000fe20003f26070 */
[----:B------:R-:W-:-:S02]  /*32ff0*/  VIADD R156, R158, 0xfffffe40 ;  /* 0xfffffe409e9c7836 */ /* 0x000fc40000000000 */
[----:B------:R-:W-:Y:S04]  /*33000*/  LDGSTS.E [R154+-0x2fffc], desc[UR8][R38.64], !P2 ;  /* 0xd0004000269a7fae */ /* 0x000fe8000d121848 */
[----:B------:R-:W-:Y:S04]  /*33010*/  LDGSTS.E [R153+-0x2bffc], desc[UR8][R36.64], !P2 ;  /* 0xd400400024997fae */ /* 0x000fe8000d121848 */
[----:B------:R-:W-:Y:S04]  /*33020*/  LDGSTS.E [R152+-0x27ffc], desc[UR8][R34.64], !P2 ;  /* 0xd800400022987fae */ /* 0x000fe8000d121848 */
[----:B------:R-:W-:Y:S01]  /*33030*/  LDGSTS.E [R155+-0x23ffc], desc[UR8][R32.64], !P2 ;  /* 0xdc004000209b7fae */ /* 0x000fe2000d121848 */
[----:B------:R-:W-:Y:S01]  /*33040*/  ISETP.GE.U32.AND P2, PT, R156, 0x7ffffdc1, PT ;  /* 0x7ffffdc19c00780c */ /* 0x000fe20003f46070 */
[----:B------:R-:W-:-:S04]  /*33050*/  IMAD.WIDE R30, R251, 0x4, R170 ;  /* 0x00000004fb1e7825 */ /* 0x000fc800078e02aa */
[C---:B---3--:R-:W-:Y:S01]  /*33060*/  IMAD.WIDE R26, R251.reuse, 0x4, R166 ;  /* 0x00000004fb1a7825 */ /* 0x048fe200078e02a6 */
[----:B------:R-:W-:Y:S03]  /*33070*/  LDGSTS.E [R154+-0x2fff8], desc[UR8][R30.64], !P1 ;  /* 0xd00080001e9a7fae */ /* 0x000fe6000c921848 */
[C---:B------:R-:W-:Y:S01]  /*33080*/  IMAD.WIDE R24, R251.reuse, 0x4, R176 ;  /* 0x00000004fb187825 */ /* 0x040fe200078e02b0 */
[----:B------:R-:W3:Y:S03]  /*33090*/  LDL.LU.64 R166, [R1+0x11e8] ;  /* 0x0011e80001a67983 */ /* 0x000ee60000300a00 */
[C---:B--2---:R-:W-:Y:S01]  /*330a0*/  IMAD.WIDE R22, R251.reuse, 0x4, R174 ;  /* 0x00000004fb167825 */ /* 0x044fe200078e02ae */
[----:B------:R-:W2:Y:S03]  /*330b0*/  LDL.LU.64 R180, [R1+0x11e0] ;  /* 0x0011e00001b47983 */ /* 0x000ea60000300a00 */
[C---:B----4-:R-:W-:Y:S01]  /*330c0*/  IMAD.WIDE R20, R251.reuse, 0x4, R164 ;  /* 0x00000004fb147825 */ /* 0x050fe200078e02a4 */
[----:B------:R-:W4:Y:S03]  /*330d0*/  LDL.LU.64 R176, [R1+0x11d8] ;  /* 0x0011d80001b07983 */ /* 0x000f260000300a00 */
[C---:B------:R-:W-:Y:S01]  /*330e0*/  IMAD.WIDE R6, R251.reuse, 0x4, R160 ;  /* 0x00000004fb067825 */ /* 0x040fe200078e02a0 */
[----:B------:R-:W4:Y:S03]  /*330f0*/  LDL.LU.64 R174, [R1+0x11d0] ;  /* 0x0011d00001ae7983 */ /* 0x000f260000300a00 */
[----:B------:R-:W-:Y:S01]  /*33100*/  IMAD.WIDE R4, R251, 0x4, R182 ;  /* 0x00000004fb047825 */ /* 0x000fe200078e02b6 */
[----:B------:R-:W4:Y:S01]  /*33110*/  LDL.LU.64 R164, [R1+0x11c8] ;  /* 0x0011c80001a47983 */ /* 0x000f220000300a00 */
[----:B------:R-:W-:Y:S01]  /*33120*/  IADD3 R156, R157, -0x1dd, RZ ;  /* 0xfffffe239d9c7810 */ /* 0x000fe20007ffe0ff */
[----:B------:R-:W1:Y:S02]  /*33130*/  LDC R170, c[0x0][0x230] ;  /* 0x00008c00ffaa7b82 */ /* 0x000e640000000800 */
[----:B------:R-:W4:Y:S04]  /*33140*/  LDL.LU.64 R188, [R1+0x11c0] ;  /* 0x0011c00001bc7983 */ /* 0x000f280000300a00 */
[----:B------:R-:W-:Y:S04]  /*33150*/  LDGSTS.E [R153+-0x2bff8], desc[UR8][R28.64], !P1 ;  /* 0xd40080001c997fae */ /* 0x000fe8000c921848 */
[----:B------:R-:W-:Y:S04]  /*33160*/  LDGSTS.E [R152+-0x27ff8], desc[UR8][R26.64], !P1 ;  /* 0xd80080001a987fae */ /* 0x000fe8000c921848 */
[----:B------:R-:W-:Y:S04]  /*33170*/  LDGSTS.E [R155+-0x23ff8], desc[UR8][R24.64], !P1 ;  /* 0xdc008000189b7fae */ /* 0x000fe8000c921848 */
[----:B------:R-:W-:Y:S04]  /*33180*/  LDGSTS.E [R154+-0x2fff4], desc[UR8][R22.64], !P2 ;  /* 0xd000c000169a7fae */ /* 0x000fe8000d121848 */
[----:B------:R-:W-:Y:S04]  /*33190*/  LDGSTS.E [R153+-0x2bff4], desc[UR8][R20.64], !P2 ;  /* 0xd400c00014997fae */ /* 0x000fe8000d121848 */
[----:B------:R1:W-:Y:S04]  /*331a0*/  LDGSTS.E [R152+-0x27ff4], desc[UR8][R6.64], !P2 ;  /* 0xd800c00006987fae */ /* 0x0003e8000d121848 */
[----:B------:R-:W4:Y:S04]  /*331b0*/  LDL.LU.64 R184, [R1+0x11b8] ;  /* 0x0011b80001b87983 */ /* 0x000f280000300a00 */
[----:B------:R-:W4:Y:S01]  /*331c0*/  LDL.LU.64 R182, [R1+0x11b0] ;  /* 0x0011b00001b67983 */ /* 0x000f220000300a00 */
[----:B-1----:R-:W-:-:S03]  /*331d0*/  IMAD.WIDE R152, R251, 0x4, R172 ;  /* 0x00000004fb987825 */ /* 0x002fc600078e02ac */
[----:B------:R-:W4:Y:S04]  /*331e0*/  LDL.LU.64 R172, [R1+0x11a8] ;  /* 0x0011a80001ac7983 */ /* 0x000f280000300a00 */
[----:B------:R-:W4:Y:S01]  /*331f0*/  LDL.LU.64 R196, [R1+0x11a0] ;  /* 0x0011a00001c47983 */ /* 0x000f220000300a00 */
[----:B------:R-:W-:Y:S01]  /*33200*/  ISETP.GE.U32.AND P1, PT, R156, 0x7ffffda4, PT ;  /* 0x7ffffda49c00780c */ /* 0x000fe20003f26070 */
[----:B------:R-:W-:Y:S01]  /*33210*/  VIADD R162, R162, 0xfffffe22 ;  /* 0xfffffe22a2a27836 */ /* 0x000fe20000000000 */
[C---:B------:R-:W-:Y:S01]  /*33220*/  IADD3 R161, R244.reuse, 0x100000, RZ ;  /* 0x00100000f4a17810 */ /* 0x040fe20007ffe0ff */
[C---:B------:R-:W-:Y:S01]  /*33230*/  VIADD R160, R244.reuse, 0x100000 ;  /* 0x00100000f4a07836 */ /* 0x040fe20000000000 */
[C---:B------:R-:W-:Y:S01]  /*33240*/  IADD3 R159, R244.reuse, 0x100000, RZ ;  /* 0x00100000f49f7810 */ /* 0x040fe20007ffe0ff */
[----:B------:R-:W-:Y:S01]  /*33250*/  VIADD R158, R244, 0x100000 ;  /* 0x00100000f49e7836 */ /* 0x000fe20000000000 */
[----:B------:R-:W4:Y:S04]  /*33260*/  LDL.LU.64 R192, [R1+0x1198] ;  /* 0x0011980001c07983 */ /* 0x000f280000300a00 */
[----:B------:R-:W-:Y:S01]  /*33270*/  LDGSTS.E [R161+-0x23ff4], desc[UR8][R4.64], !P2 ;  /* 0xdc00c00004a17fae */ /* 0x000fe2000d121848 */
[----:B------:R-:W-:-:S03]  /*33280*/  ISETP.GE.U32.AND P2, PT, R162, 0x7ffffda3, PT ;  /* 0x7ffffda3a200780c */ /* 0x000fc60003f46070 */
[----:B------:R-:W-:Y:S04]  /*33290*/  LDGSTS.E [R160+-0x20000], desc[UR8][R152.64], !P1 ;  /* 0xe000000098a07fae */ /* 0x000fe8000c921848 */
[----:B------:R-:W4:Y:S01]  /*332a0*/  LDL.LU.64 R190, [R1+0x1190] ;  /* 0x0011900001be7983 */ /* 0x000f220000300a00 */
[----:B------:R-:W-:Y:S01]  /*332b0*/  IADD3 R170, R170, -0x1df, RZ ;  /* 0xfffffe21aaaa7810 */ /* 0x000fe20007ffe0ff */
[----:B------:R-:W-:Y:S01]  /*332c0*/  IMAD.WIDE R154, R251, 0x4, R168 ;  /* 0x00000004fb9a7825 */ /* 0x000fe200078e02a8 */
[----:B------:R-:W-:-:S04]  /*332d0*/  IADD3 R168, R244, 0x100000, RZ ;  /* 0x00100000f4a87810 */ /* 0x000fc80007ffe0ff */
[----:B------:R-:W-:Y:S01]  /*332e0*/  LDGSTS.E [R159+-0x1c000], desc[UR8][R154.64], !P1 ;  /* 0xe40000009a9f7fae */ /* 0x000fe2000c921848 */
[C---:B------:R-:W-:Y:S02]  /*332f0*/  VIADD R169, R244.reuse, 0x100000 ;  /* 0x00100000f4a97836 */ /* 0x040fe40000000000 */
[----:B---3--:R-:W-:Y:S01]  /*33300*/  IMAD.WIDE R156, R251, 0x4, R166 ;  /* 0x00000004fb9c7825 */ /* 0x008fe200078e02a6 */
[----:B------:R-:W-:-:S04]  /*33310*/  IADD3 R166, R244, 0x100000, RZ ;  /* 0x00100000f4a67810 */ /* 0x000fc80007ffe0ff */
[----:B------:R2:W-:Y:S01]  /*33320*/  LDGSTS.E [R158+-0x18000], desc[UR8][R156.64], !P1 ;  /* 0xe80000009c9e7fae */ /* 0x0005e2000c921848 */
[----:B------:R-:W-:Y:S02]  /*33330*/  VIADD R167, R244, 0x100000 ;  /* 0x00100000f4a77836 */ /* 0x000fe40000000000 */
[C---:B--2---:R-:W-:Y:S02]  /*33340*/  IMAD.WIDE R158, R251.reuse, 0x4, R180 ;  /* 0x00000004fb9e7825 */ /* 0x044fe400078e02b4 */
[----:B------:R-:W2:Y:S04]  /*33350*/  LDL.LU.64 R180, [R1+0x1188] ;  /* 0x0011880001b47983 */ /* 0x000ea80000300a00 */
[----:B------:R-:W-:Y:S01]  /*33360*/  LDGSTS.E [R169+-0x14000], desc[UR8][R158.64], !P1 ;  /* 0xec0000009ea97fae */ /* 0x000fe2000c921848 */
[----:B----4-:R-:W-:-:S03]  /*33370*/  IMAD.WIDE R160, R251, 0x4, R176 ;  /* 0x00000004fba07825 */ /* 0x010fc600078e02b0 */
[----:B------:R-:W3:Y:S04]  /*33380*/  LDL.LU.64 R204, [R1+0x1180] ;  /* 0x0011800001cc7983 */ /* 0x000ee80000300a00 */
[----:B------:R-:W-:Y:S01]  /*33390*/  LDGSTS.E [R168+-0x1fffc], desc[UR8][R160.64], !P2 ;  /* 0xe0004000a0a87fae */ /* 0x000fe2000d121848 */
[----:B------:R-:W-:-:S03]  /*333a0*/  IMAD.WIDE R162, R251, 0x4, R174 ;  /* 0x00000004fba27825 */ /* 0x000fc600078e02ae */
[----:B------:R-:W4:Y:S01]  /*333b0*/  LDL.LU.64 R200, [R1+0x1178] ;  /* 0x0011780001c87983 */ /* 0x000f220000300a00 */
[----:B------:R-:W-:-:S03]  /*333c0*/  IMAD.WIDE R164, R251, 0x4, R164 ;  /* 0x00000004fba47825 */ /* 0x000fc600078e02a4 */
[----:B------:R-:W-:Y:S04]  /*333d0*/  LDGSTS.E [R167+-0x1bffc], desc[UR8][R162.64], !P2 ;  /* 0xe4004000a2a77fae */ /* 0x000fe8000d121848 */
[----:B------:R1:W-:Y:S04]  /*333e0*/  LDGSTS.E [R166+-0x17ffc], desc[UR8][R164.64], !P2 ;  /* 0xe8004000a4a67fae */ /* 0x0003e8000d121848 */
[----:B------:R-:W3:Y:S01]  /*333f0*/  LDL.LU.64 R198, [R1+0x1170] ;  /* 0x0011700001c67983 */ /* 0x000ee20000300a00 */
[----:B-1----:R-:W-:-:S03]  /*33400*/  IMAD.WIDE R166, R251, 0x4, R188 ;  /* 0x00000004fba67825 */ /* 0x002fc600078e02bc */
[----:B------:R-:W3:Y:S01]  /*33410*/  LDL.LU.64 R188, [R1+0x1168] ;  /* 0x0011680001bc7983 */ /* 0x000ee20000300a00 */
[----:B------:R-:W-:-:S03]  /*33420*/  ISETP.GE.U32.AND P1, PT, R170, 0x7ffffda2, PT ;  /* 0x7ffffda2aa00780c */ /* 0x000fc60003f26070 */
[----:B------:R-:W3:Y:S01]  /*33430*/  LDL.LU.64 R210, [R1+0x1160] ;  /* 0x0011600001d27983 */ /* 0x000ee20000300a00 */
[C---:B------:R-:W-:Y:S01]  /*33440*/  IADD3 R177, R244.reuse, 0x100000, RZ ;  /* 0x00100000f4b17810 */ /* 0x040fe20007ffe0ff */
[C---:B------:R-:W-:Y:S01]  /*33450*/  VIADD R176, R244.reuse, 0x100000 ;  /* 0x00100000f4b07836 */ /* 0x040fe20000000000 */
[C---:B------:R-:W-:Y:S01]  /*33460*/  IADD3 R175, R244.reuse, 0x100000, RZ ;  /* 0x00100000f4af7810 */ /* 0x040fe20007ffe0ff */
[----:B------:R-:W-:Y:S01]  /*33470*/  VIADD R174, R244, 0x100000 ;  /* 0x00100000f4ae7836 */ /* 0x000fe20000000000 */
[----:B------:R-:W3:Y:S01]  /*33480*/  LDL.LU.64 R208, [R1+0x1158] ;  /* 0x0011580001d07983 */ /* 0x000ee20000300a00 */
[----:B------:R-:W-:-:S03]  /*33490*/  IMAD.WIDE R168, R251, 0x4, R184 ;  /* 0x00000004fba87825 */ /* 0x000fc600078e02b8 */
[----:B------:R-:W-:Y:S01]  /*334a0*/  LDGSTS.E [R177+-0x13ffc], desc[UR8][R166.64], !P2 ;  /* 0xec004000a6b17fae */ /* 0x000fe2000d121848 */
[----:B------:R-:W-:-:S03]  /*334b0*/  IMAD.WIDE R170, R251, 0x4, R182 ;  /* 0x00000004fbaa7825 */ /* 0x000fc600078e02b6 */
[----:B------:R-:W-:Y:S04]  /*334c0*/  LDGSTS.E [R176+-0x1fff8], desc[UR8][R168.64], !P1 ;  /* 0xe0008000a8b07fae */ /* 0x000fe8000c921848 */
[----:B------:R-:W-:Y:S01]  /*334d0*/  LDGSTS.E [R175+-0x1bff8], desc[UR8][R170.64], !P1 ;  /* 0xe4008000aaaf7fae */ /* 0x000fe2000c921848 */
[----:B------:R-:W-:-:S03]  /*334e0*/  IMAD.WIDE R172, R251, 0x4, R172 ;  /* 0x00000004fbac7825 */ /* 0x000fc600078e02ac */
[----:B------:R-:W3:Y:S04]  /*334f0*/  LDL.LU.64 R206, [R1+0x1150] ;  /* 0x0011500001ce7983 */ /* 0x000ee80000300a00 */
[----:B------:R1:W-:Y:S02]  /*33500*/  LDGSTS.E [R174+-0x17ff8], desc[UR8][R172.64], !P1 ;  /* 0xe8008000acae7fae */ /* 0x0003e4000c921848 */
[----:B-1----:R-:W-:Y:S02]  /*33510*/  IMAD.WIDE R174, R251, 0x4, R196 ;  /* 0x00000004fbae7825 */ /* 0x002fe400078e02c4 */
[----:B------:R-:W3:Y:S04]  /*33520*/  LDL.LU.64 R196, [R1+0x1148] ;  /* 0x0011480001c47983 */ /* 0x000ee80000300a00 */
[----:B------:R-:W3:Y:S04]  /*33530*/  LDL.LU.64 R228, [R1+0x1140] ;  /* 0x0011400001e47983 */ /* 0x000ee80000300a00 */
[----:B------:R-:W3:Y:S01]  /*33540*/  LDL.LU.64 R230, [R1+0x1138] ;  /* 0x0011380001e67983 */ /* 0x000ee20000300a00 */
[----:B------:R-:W-:-:S02]  /*33550*/  VIADD R178, R178, 0xfffffe20 ;  /* 0xfffffe20b2b27836 */ /* 0x000fc40000000000 */
[----:B------:R-:W-:Y:S01]  /*33560*/  VIADD R185, R244, 0x100000 ;  /* 0x00100000f4b97836 */ /* 0x000fe20000000000 */
[----:B------:R-:W-:Y:S01]  /*33570*/  IADD3 R186, R186, -0x1fd, RZ ;  /* 0xfffffe03baba7810 */ /* 0x000fe20007ffe0ff */
[C---:B------:R-:W-:Y:S01]  /*33580*/  IMAD.WIDE R176, R251.reuse, 0x4, R192 ;  /* 0x00000004fbb07825 */ /* 0x040fe200078e02c0 */
[----:B------:R-:W-:Y:S01]  /*33590*/  ISETP.GE.U32.AND P2, PT, R178, 0x7ffffda1, PT ;  /* 0x7ffffda1b200780c */ /* 0x000fe20003f46070 */
[----:B------:R-:W3:Y:S01]  /*335a0*/  LDL.LU.64 R214, [R1+0x9f8] ;  /* 0x0009f80001d67983 */ /* 0x000ee20000300a00 */
[C---:B------:R-:W-:Y:S01]  /*335b0*/  IADD3 R184, R244.reuse, 0x100000, RZ ;  /* 0x00100000f4b87810 */ /* 0x040fe20007ffe0ff */
[----:B------:R-:W-:Y:S02]  /*335c0*/  VIADD R183, R244, 0x100000 ;  /* 0x00100000f4b77836 */ /* 0x000fe40000000000 */
[----:B------:R-:W-:Y:S01]  /*335d0*/  LDGSTS.E [R185+-0x13ff8], desc[UR8][R174.64], !P1 ;  /* 0xec008000aeb97fae */ /* 0x000fe2000c921848 */
[----:B------:R-:W-:Y:S01]  /*335e0*/  IMAD.WIDE R178, R251, 0x4, R190 ;  /* 0x00000004fbb27825 */ /* 0x000fe200078e02be */
[----:B------:R-:W-:-:S02]  /*335f0*/  ISETP.GE.U32.AND P1, PT, R186, 0x7ffffd84, PT ;  /* 0x7ffffd84ba00780c */ /* 0x000fc40003f26070 */
[----:B------:R-:W-:-:S04]  /*33600*/  IADD3 R182, R244, 0x100000, RZ ;  /* 0x00100000f4b67810 */ /* 0x000fc80007ffe0ff */
[----:B------:R4:W-:Y:S01]  /*33610*/  LDGSTS.E [R184+-0x1fff4], desc[UR8][R176.64], !P2 ;  /* 0xe000c000b0b87fae */ /* 0x0009e2000d121848 */
[----:B------:R-:W-:-:S03]  /*33620*/  IADD3 R193, R244, 0x100000, RZ ;  /* 0x00100000f4c17810 */ /* 0x000fc60007ffe0ff */
[----:B------:R-:W-:Y:S01]  /*33630*/  LDGSTS.E [R183+-0x1bff4], desc[UR8][R178.64], !P2 ;  /* 0xe400c000b2b77fae */ /* 0x000fe2000d121848 */
[C---:B------:R-:W-:Y:S01]  /*33640*/  VIADD R192, R244.reuse, 0x100000 ;  /* 0x00100000f4c07836 */ /* 0x040fe20000000000 */
[C---:B------:R-:W-:Y:S01]  /*33650*/  IADD3 R191, R244.reuse, 0x100000, RZ ;  /* 0x00100000f4bf7810 */ /* 0x040fe20007ffe0ff */
[----:B------:R-:W-:Y:S02]  /*33660*/  VIADD R190, R244, 0x100000 ;  /* 0x00100000f4be7836 */ /* 0x000fe40000000000 */
[----:B------:R-:W-:Y:S02]  /*33670*/  VIADD R194, R194, 0xfffffe02 ;  /* 0xfffffe02c2c27836 */ /* 0x000fe40000000000 */
[----:B--2---:R-:W-:-:S05]  /*33680*/  IMAD.WIDE R180, R251, 0x4, R180 ;  /* 0x00000004fbb47825 */ /* 0x004fca00078e02b4 */
[----:B------:R3:W-:Y:S01]  /*33690*/  LDGSTS.E [R182+-0x17ff4], desc[UR8][R180.64], !P2 ;  /* 0xe800c000b4b67fae */ /* 0x0007e2000d121848 */
[----:B----4-:R-:W-:-:S04]  /*336a0*/  IMAD.WIDE R184, R251, 0x4, R200 ;  /* 0x00000004fbb87825 */ /* 0x010fc800078e02c8 */
[C---:B---3--:R-:W-:Y:S02]  /*336b0*/  IMAD.WIDE R182, R251.reuse, 0x4, R204 ;  /* 0x00000004fbb67825 */ /* 0x048fe400078e02cc */
[----:B------:R-:W2:Y:S04]  /*336c0*/  LDL.LU.64 R204, [R1+0x9f0] ;  /* 0x0009f00001cc7983 */ /* 0x000ea80000300a00 */
[----:B------:R-:W-:Y:S01]  /*336d0*/  LDGSTS.E [R193+-0x13ff4], desc[UR8][R182.64], !P2 ;  /* 0xec00c000b6c17fae */ /* 0x000fe2000d121848 */
[----:B------:R-:W-:-:S03]  /*336e0*/  IMAD.WIDE R186, R251, 0x4, R198 ;  /* 0x00000004fbba7825 */ /* 0x000fc600078e02c6 */
[----:B------:R-:W-:Y:S04]  /*336f0*/  LDGSTS.E [R192+-0x10000], desc[UR8][R184.64], !P1 ;  /* 0xf0000000b8c07fae */ /* 0x000fe8000c921848 */
[----:B------:R-:W-:Y:S01]  /*33700*/  LDGSTS.E [R191+-0xc000], desc[UR8][R186.64], !P1 ;  /* 0xf4000000babf7fae */ /* 0x000fe2000c921848 */
[----:B------:R-:W-:-:S03]  /*33710*/  IMAD.WIDE R188, R251, 0x4, R188 ;  /* 0x00000004fbbc7825 */ /* 0x000fc600078e02bc */
[----:B------:R-:W3:Y:S04]  /*33720*/  LDL.LU.64 R246, [R1+0x9e8] ;  /* 0x0009e80001f67983 */ /* 0x000ee80000300a00 */
[----:B------:R1:W-:Y:S04]  /*33730*/  LDGSTS.E [R190+-0x8000], desc[UR8][R188.64], !P1 ;  /* 0xf8000000bcbe7fae */ /* 0x0003e8000c921848 */
[----:B------:R-:W4:Y:S01]  /*33740*/  LDL.LU.64 R248, [R1+0x9e0] ;  /* 0x0009e00001f87983 */ /* 0x000f220000300a00 */
[----:B-1----:R-:W-:-:S03]  /*33750*/  IMAD.WIDE R190, R251, 0x4, R210 ;  /* 0x00000004fbbe7825 */ /* 0x002fc600078e02d2 */
[----:B------:R-:W4:Y:S04]  /*33760*/  LDL.LU.64 R210, [R1+0x9d8] ;  /* 0x0009d80001d27983 */ /* 0x000f280000300a00 */
[----:B------:R-:W4:Y:S04]  /*33770*/  LDL.LU.64 R212, [R1+0x9d0] ;  /* 0x0009d00001d47983 */ /* 0x000f280000300a00 */
[----:B------:R-:W4:Y:S04]  /*33780*/  LDL.LU.64 R84, [R1+0x9c8] ;  /* 0x0009c80001547983 */ /* 0x000f280000300a00 */
[----:B------:R-:W4:Y:S01]  /*33790*/  LDL.LU.64 R86, [R1+0x8b0] ;  /* 0x0008b00001567983 */ /* 0x000f220000300a00 */
[----:B------:R-:W-:-:S03]  /*337a0*/  ISETP.GE.U32.AND P2, PT, R194, 0x7ffffd83, PT ;  /* 0x7ffffd83c200780c */ /* 0x000fc60003f46070 */
[----:B------:R-:W4:Y:S04]  /*337b0*/  LDL.LU.64 R216, [R1+0x8b8] ;  /* 0x0008b80001d87983 */ /* 0x000f280000300a00 */
[----:B------:R-:W4:Y:S01]  /*337c0*/  LDL.LU.64 R218, [R1+0x8c0] ;  /* 0x0008c00001da7983 */ /* 0x000f220000300a00 */
[----:B------:R-:W-:-:S03]  /*337d0*/  VIADD R201, R244, 0x100000 ;  /* 0x00100000f4c97836 */ /* 0x000fc60000000000 */
[----:B------:R-:W4:Y:S01]  /*337e0*/  LDL.LU.64 R220, [R1+0x8c8] ;  /* 0x0008c80001dc7983 */ /* 0x000f220000300a00 */
[C---:B------:R-:W-:Y:S01]  /*337f0*/  IADD3 R200, R244.reuse, 0x100000, RZ ;  /* 0x00100000f4c87810 */ /* 0x040fe20007ffe0ff */
[C---:B------:R-:W-:Y:S01]  /*33800*/  IMAD.WIDE R192, R251.reuse, 0x4, R208 ;  /* 0x00000004fbc07825 */ /* 0x040fe200078e02d0 */
[C---:B------:R-:W-:Y:S01]  /*33810*/  IADD3 R198, R244.reuse, 0x100000, RZ ;  /* 0x00100000f4c67810 */ /* 0x040fe20007ffe0ff */
[----:B------:R-:W4:Y:S02]  /*33820*/  LDL.LU.64 R222, [R1+0x8d0] ;  /* 0x0008d00001de7983 */ /* 0x000f240000300a00 */
[----:B------:R-:W-:Y:S02]  /*33830*/  VIADD R199, R244, 0x100000 ;  /* 0x00100000f4c77836 */ /* 0x000fe40000000000 */
[C---:B------:R-:W-:Y:S01]  /*33840*/  IMAD.WIDE R194, R251.reuse, 0x4, R206 ;  /* 0x00000004fbc27825 */ /* 0x040fe200078e02ce */
[----:B------:R-:W-:Y:S03]  /*33850*/  LDGSTS.E [R201+-0x4000], desc[UR8][R190.64], !P1 ;  /* 0xfc000000bec97fae */ /* 0x000fe6000c921848 */
[C---:B------:R-:W-:Y:S01]  /*33860*/  IMAD.WIDE R196, R251.reuse, 0x4, R196 ;  /* 0x00000004fbc47825 */ /* 0x040fe200078e02c4 */
[----:B------:R-:W4:Y:S04]  /*33870*/  LDL.LU.64 R224, [R1+0x8d8] ;  /* 0x0008d80001e07983 */ /* 0x000f280000300a00 */
[----:B------:R1:W-:Y:S04]  /*33880*/  LDGSTS.E [R200+-0xfffc], desc[UR8][R192.64], !P2 ;  /* 0xf0004000c0c87fae */ /* 0x0003e8000d121848 */
[----:B------:R-:W4:Y:S04]  /*33890*/  LDL.LU.64 R226, [R1+0x8e0] ;  /* 0x0008e00001e27983 */ /* 0x000f280000300a00 */
[----:B------:R-:W-:Y:S04]  /*338a0*/  LDGSTS.E [R199+-0xbffc], desc[UR8][R194.64], !P2 ;  /* 0xf4004000c2c77fae */ /* 0x000fe8000d121848 */
[----:B------:R1:W-:Y:S02]  /*338b0*/  LDGSTS.E [R198+-0x7ffc], desc[UR8][R196.64], !P2 ;  /* 0xf8004000c4c67fae */ /* 0x0003e4000d121848 */
[----:B-1----:R-:W-:-:S04]  /*338c0*/  IMAD.WIDE R200, R251, 0x4, R230 ;  /* 0x00000004fbc87825 */ /* 0x002fc800078e02e6 */
[----:B------:R-:W-:Y:S02]  /*338d0*/  IMAD.WIDE R198, R251, 0x4, R228 ;  /* 0x00000004fbc67825 */ /* 0x000fe400078e02e4 */
[----:B------:R-:W4:Y:S04]  /*338e0*/  LDL.LU.64 R228, [R1+0x8e8] ;  /* 0x0008e80001e47983 */ /* 0x000f280000300a00 */
[----:B------:R-:W4:Y:S01]  /*338f0*/  LDL.LU.64 R230, [R1+0x8f0] ;  /* 0x0008f00001e67983 */ /* 0x000f220000300a00 */
[----:B------:R-:W1:Y:S01]  /*33900*/  S2R R233, SR_TID.X ;  /* 0x0000000000e97919 */ /* 0x000e620000002100 */
[----:B------:R-:W-:-:S04]  /*33910*/  IADD3 R202, R202, -0x1ff, RZ ;  /* 0xfffffe01caca7810 */ /* 0x000fc80007ffe0ff */
[----:B------:R-:W-:Y:S01]  /*33920*/  ISETP.GE.U32.AND P1, PT, R202, 0x7ffffd82, PT ;  /* 0x7ffffd82ca00780c */ /* 0x000fe20003f26070 */
[----:B------:R-:W-:Y:S01]  /*33930*/  VIADD R8, R203, 0xfffffe00 ;  /* 0xfffffe00cb087836 */ /* 0x000fe20000000000 */
[C---:B------:R-:W-:Y:S01]  /*33940*/  IADD3 R209, R244.reuse, 0x100000, RZ ;  /* 0x00100000f4d17810 */ /* 0x040fe20007ffe0ff */
[C---:B------:R-:W-:Y:S01]  /*33950*/  VIADD R208, R244.reuse, 0x100000 ;  /* 0x00100000f4d07836 */ /* 0x040fe20000000000 */
[C---:B------:R-:W-:Y:S01]  /*33960*/  IADD3 R207, R244.reuse, 0x100000, RZ ;  /* 0x00100000f4cf7810 */ /* 0x040fe20007ffe0ff */
[----:B------:R-:W-:Y:S02]  /*33970*/  IMAD.WIDE R202, R251, 0x4, R214 ;  /* 0x00000004fbca7825 */ /* 0x000fe400078e02d6 */
[----:B------:R-:W-:Y:S02]  /*33980*/  LDGSTS.E [R209+-0x3ffc], desc[UR8][R198.64], !P2 ;  /* 0xfc004000c6d17fae */ /* 0x000fe4000d121848 */
[----:B------:R-:W-:Y:S01]  /*33990*/  VIADD R206, R244, 0x100000 ;  /* 0x00100000f4ce7836 */ /* 0x000fe20000000000 */
[----:B------:R-:W-:-:S03]  /*339a0*/  ISETP.GE.U32.AND P2, PT, R8, 0x7ffffd81, PT ;  /* 0x7ffffd810800780c */ /* 0x000fc60003f46070 */
[----:B------:R-:W-:Y:S01]  /*339b0*/  LDGSTS.E [R208+-0xfff8], desc[UR8][R200.64], !P1 ;  /* 0xf0008000c8d07fae */ /* 0x000fe2000c921848 */
[----:B------:R-:W-:-:S03]  /*339c0*/  IADD3 R9, R244, 0x100000, RZ ;  /* 0x00100000f4097810 */ /* 0x000fc60007ffe0ff */
[----:B------:R-:W-:Y:S01]  /*339d0*/  LDGSTS.E [R207+-0xbff8], desc[UR8][R202.64], !P1 ;  /* 0xf4008000cacf7fae */ /* 0x000fe2000c921848 */
[C---:B------:R-:W-:Y:S01]  /*339e0*/  VIADD R3, R244.reuse, 0x100000 ;  /* 0x00100000f4037836 */ /* 0x040fe20000000000 */
[C---:B------:R-:W-:Y:S01]  /*339f0*/  IADD3 R215, R244.reuse, 0x100000, RZ ;  /* 0x00100000f4d77810 */ /* 0x040fe20007ffe0ff */
[----:B------:R-:W-:Y:S01]  /*33a00*/  VIADD R214, R244, 0x100000 ;  /* 0x00100000f4d67836 */ /* 0x000fe20000000000 */
[----:B-1----:R-:W-:-:S04]  /*33a10*/  LOP3.LUT R233, R233, 0x7f, RZ, 0xc0, !PT ;  /* 0x0000007fe9e97812 */ /* 0x002fc800078ec0ff */
[----:B------:R-:W-:Y:S01]  /*33a20*/  ISETP.GE.AND P3, PT, R233, R8, PT ;  /* 0x00000008e900720c */ /* 0x000fe20003f66270 */
[----:B------:R1:W-:Y:S01]  /*33a30*/  STL.64 [R1+0x1d38], R244 ;  /* 0x001d38f401007387 */ /* 0x0003e20000100a00 */
[----:B--2---:R-:W-:-:S05]  /*33a40*/  IMAD.WIDE R204, R251, 0x4, R204 ;  /* 0x00000004fbcc7825 */ /* 0x004fca00078e02cc */
[----:B------:R3:W-:Y:S02]  /*33a50*/  LDGSTS.E [R206+-0x7ff8], desc[UR8][R204.64], !P1 ;  /* 0xf8008000ccce7fae */ /* 0x0007e4000c921848 */
[----:B---3--:R-:W-:-:S05]  /*33a60*/  IMAD.WIDE R206, R251, 0x4, R246 ;  /* 0x00000004fbce7825 */ /* 0x008fca00078e02f6 */
[----:B------:R2:W-:Y:S01]  /*33a70*/  LDGSTS.E [R9+-0x3ff8], desc[UR8][R206.64], !P1 ;  /* 0xfc008000ce097fae */ /* 0x0005e2000c921848 */
[----:B----4-:R-:W-:-:S05]  /*33a80*/  IMAD.WIDE R208, R251, 0x4, R248 ;  /* 0x00000004fbd07825 */ /* 0x010fca00078e02f8 */
[----:B------:R-:W-:Y:S01]  /*33a90*/  LDGSTS.E [R3+-0xfff4], desc[UR8][R208.64], !P2 ;  /* 0xf000c000d0037fae */ /* 0x000fe2000d121848 */
[----:B------:R-:W-:-:S04]  /*33aa0*/  IMAD.WIDE R210, R251, 0x4, R210 ;  /* 0x00000004fbd27825 */ /* 0x000fc800078e02d2 */
[C---:B------:R-:W-:Y:S01]  /*33ab0*/  IMAD.WIDE R212, R251.reuse, 0x4, R212 ;  /* 0x00000004fbd47825 */ /* 0x040fe200078e02d4 */
[----:B------:R-:W-:Y:S04]  /*33ac0*/  LDGSTS.E [R215+-0xbff4], desc[UR8][R210.64], !P2 ;  /* 0xf400c000d2d77fae */ /* 0x000fe8000d121848 */
[----:B------:R3:W-:Y:S01]  /*33ad0*/  LDGSTS.E [R214+-0x7ff4], desc[UR8][R212.64], !P2 ;  /* 0xf800c000d4d67fae */ /* 0x0007e2000d121848 */
[----:B--2---:R-:W-:-:S04]  /*33ae0*/  IMAD.WIDE R8, R251, 0x4, R86 ;  /* 0x00000004fb087825 */ /* 0x004fc800078e0256 */
[C---:B------:R-:W-:Y:S01]  /*33af0*/  IMAD.WIDE R12, R251.reuse, 0x4, R216 ;  /* 0x00000004fb0c7825 */ /* 0x040fe200078e02d8 */
[----:B------:R2:W-:Y:S03]  /*33b00*/  STL.64 [R1+0x8b0], R8 ;  /* 0x0008b00801007387 */ /* 0x0005e60000100a00 */
[C---:B------:R-:W-:Y:S01]  /*33b10*/  IMAD.WIDE R10, R251.reuse, 0x4, R218 ;  /* 0x00000004fb0a7825 */ /* 0x040fe200078e02da */
[----:B------:R-:W-:Y:S03]  /*33b20*/  STL.64 [R1+0x8b8], R12 ;  /* 0x0008b80c01007387 */ /* 0x000fe60000100a00 */
[C---:B---3--:R-:W-:Y:S01]  /*33b30*/  IMAD.WIDE R214, R251.reuse, 0x4, R84 ;  /* 0x00000004fbd67825 */ /* 0x048fe200078e0254 */
[----:B-1----:R-:W3:Y:S03]  /*33b40*/  LDL.LU.64 R244, [R1+0x900] ;  /* 0x0009000001f47983 */ /* 0x002ee60000300a00 */
[C---:B--2---:R-:W-:Y:S01]  /*33b50*/  IMAD.WIDE R8, R251.reuse, 0x4, R220 ;  /* 0x00000004fb087825 */ /* 0x044fe200078e02dc */
[----:B------:R1:W-:Y:S04]  /*33b60*/  STL.64 [R1+0x8c0], R10 ;  /* 0x0008c00a01007387 */ /* 0x0003e80000100a00 */
[----:B------:R-:W2:Y:S04]  /*33b70*/  LDL.LU.64 R84, [R1+0x908] ;  /* 0x0009080001547983 */ /* 0x000ea80000300a00 */
[----:B------:R4:W-:Y:S04]  /*33b80*/  STL.64 [R1+0x8c8], R8 ;  /* 0x0008c80801007387 */ /* 0x0009e80000100a00 */
[----:B------:R-:W2:Y:S01]  /*33b90*/  LDL.LU.64 R86, [R1+0x910] ;  /* 0x0009100001567983 */ /* 0x000ea20000300a00 */
[----:B-1----:R-:W-:-:S03]  /*33ba0*/  IMAD.WIDE R10, R251, 0x4, R222 ;  /* 0x00000004fb0a7825 */ /* 0x002fc600078e02de */
[----:B------:R-:W2:Y:S01]  /*33bb0*/  LDL.LU.64 R216, [R1+0x918] ;  /* 0x0009180001d87983 */ /* 0x000ea20000300a00 */
[----:B------:R-:W-:-:S03]  /*33bc0*/  IMAD.WIDE R12, R251, 0x4, R226 ;  /* 0x00000004fb0c7825 */ /* 0x000fc600078e02e2 */
[----:B------:R-:W2:Y:S01]  /*33bd0*/  LDL.LU.64 R218, [R1+0x920] ;  /* 0x0009200001da7983 */ /* 0x000ea20000300a00 */
[----:B----4-:R-:W-:-:S03]  /*33be0*/  IMAD.WIDE R8, R251, 0x4, R224 ;  /* 0x00000004fb087825 */ /* 0x010fc600078e02e0 */
[----:B------:R-:W4:Y:S04]  /*33bf0*/  LDL.LU.64 R220, [R1+0x928] ;  /* 0x0009280001dc7983 */ /* 0x000f280000300a00 */
[----:B------:R1:W-:Y:S04]  /*33c00*/  STL.64 [R1+0x8d0], R10 ;  /* 0x0008d00a01007387 */ /* 0x0003e80000100a00 */
[----:B------:R1:W-:Y:S04]  /*33c10*/  STL.64 [R1+0x8d8], R8 ;  /* 0x0008d80801007387 */ /* 0x0003e80000100a00 */
[----:B------:R-:W-:Y:S01]  /*33c20*/  STL.64 [R1+0x8e0], R12 ;  /* 0x0008e00c01007387 */ /* 0x000fe20000100a00 */
[----:B-1----:R-:W-:-:S03]  /*33c30*/  IMAD.WIDE R10, R251, 0x4, R228 ;  /* 0x00000004fb0a7825 */ /* 0x002fc600078e02e4 */
[----:B------:R-:W4:Y:S01]  /*33c40*/  LDL.LU.64 R50, [R1+0x930] ;  /* 0x0009300001327983 */ /* 0x000f220000300a00 */
[----:B------:R-:W-:-:S03]  /*33c50*/  IMAD.WIDE R8, R251, 0x4, R230 ;  /* 0x00000004fb087825 */ /* 0x000fc600078e02e6 */
[----:B------:R-:W-:Y:S04]  /*33c60*/  STL.64 [R1+0x8e8], R10 ;  /* 0x0008e80a01007387 */ /* 0x000fe80000100a00 */
[----:B------:R-:W4:Y:S04]  /*33c70*/  LDL.LU.64 R236, [R1+0x970] ;  /* 0x0009700001ec7983 */ /* 0x000f280000300a00 */
[----:B------:R1:W-:Y:S04]  /*33c80*/  STL.64 [R1+0x8f0], R8 ;  /* 0x0008f00801007387 */ /* 0x0003e80000100a00 */
[----:B------:R-:W4:Y:S04]  /*33c90*/  LDL.LU.64 R238, [R1+0x968] ;  /* 0x0009680001ee7983 */ /* 0x000f280000300a00 */
[----:B------:R-:W4:Y:S04]  /*33ca0*/  LDL.LU.64 R242, [R1+0x960] ;  /* 0x0009600001f27983 */ /* 0x000f280000300a00 */
[----:B------:R-:W4:Y:S04]  /*33cb0*/  LDL.LU.64 R234, [R1+0x958] ;  /* 0x0009580001ea7983 */ /* 0x000f280000300a00 */
[----:B-1----:R-:W4:Y:S04]  /*33cc0*/  LDL.LU.64 R8, [R1+0x950] ;  /* 0x0009500001087983 */ /* 0x002f280000300a00 */
[----:B------:R-:W4:Y:S04]  /*33cd0*/  LDL.LU.64 R10, [R1+0x948] ;  /* 0x00094800010a7983 */ /* 0x000f280000300a00 */
        /* <DEDUP_REMOVED lines=12> */
[----:B------:R-:W4:Y:S01]  /*33da0*/  LDL.LU.64 R230, [R1+0x858] ;  /* 0x0008580001e67983 */ /* 0x000f220000300a00 */
[----:B------:R-:W-:Y:S01]  /*33db0*/  IMAD.WIDE R82, R251, 0x4, R82 ;  /* 0x00000004fb527825 */ /* 0x000fe200078e0252 */
[----:B------:R-:W-:-:S02]  /*33dc0*/  IADD3 R2, R2, -0x201, RZ ;  /* 0xfffffdff02027810 */ /* 0x000fc40007ffe0ff */
[----:B------:R1:W-:Y:S01]  /*33dd0*/  LDGSTS.E [R3+-0x3ff4], desc[UR8][R214.64], !P2 ;  /* 0xfc00c000d6037fae */ /* 0x0003e2000d121848 */
[----:B---3--:R-:W-:-:S04]  /*33de0*/  IMAD.WIDE R244, R251, 0x4, R244 ;  /* 0x00000004fbf47825 */ /* 0x008fc800078e02f4 */
[C---:B--2---:R-:W-:Y:S01]  /*33df0*/  IMAD.WIDE R84, R251.reuse, 0x4, R84 ;  /* 0x00000004fb547825 */ /* 0x044fe200078e0254 */
[----:B------:R2:W-:Y:S04]  /*33e00*/  STL.64 [R1+0x900], R244 ;  /* 0x000900f401007387 */ /* 0x0005e80000100a00 */
[----:B------:R3:W-:Y:S01]  /*33e10*/  STL.64 [R1+0x908], R84 ;  /* 0x0009085401007387 */ /* 0x0007e20000100a00 */
[----:B----4-:R-:W-:-:S04]  /*33e20*/  IMAD.WIDE R50, R251, 0x4, R50 ;  /* 0x00000004fb327825 */ /* 0x010fc800078e0232 */
        /* <DEDUP_REMOVED lines=17> */
[C---:B------:R-:W-:Y:S01]  /*33f40*/  IMAD.WIDE R20, R251.reuse, 0x4, R20 ;  /* 0x00000004fb147825 */ /* 0x040fe200078e0214 */
[----:B------:R-:W-:Y:S01]  /*33f50*/  ISETP.GE.U32.AND P1, PT, R2, 0x7ffffd80, PT ;  /* 0x7ffffd800200780c */ /* 0x000fe20003f26070 */
[----:B------:R-:W0:Y:S02]  /*33f60*/  LDGDEPBAR ;  /* 0x00000000000079af */ /* 0x000e240000000000 */
[----:B--2---:R-:W-:-:S04]  /*33f70*/  IMAD.WIDE R244, R251, 0x4, R86 ;  /* 0x00000004fbf47825 */ /* 0x004fc800078e0256 */
[C---:B---3--:R-:W-:Y:S01]  /*33f80*/  IMAD.WIDE R84, R251.reuse, 0x4, R216 ;  /* 0x00000004fb547825 */ /* 0x048fe200078e02d8 */
[----:B------:R-:W-:Y:S03]  /*33f90*/  STL.64 [R1+0x910], R244 ;  /* 0x000910f401007387 */ /* 0x000fe60000100a00 */
[C---:B------:R-:W-:Y:S01]  /*33fa0*/  IMAD.WIDE R86, R251.reuse, 0x4, R218 ;  /* 0x00000004fb567825 */ /* 0x040fe200078e02da */
[----:B------:R2:W-:Y:S03]  /*33fb0*/  STL.64 [R1+0x918], R84 ;  /* 0x0009185401007387 */ /* 0x0005e60000100a00 */
[C---:B------:R-:W-:Y:S01]  /*33fc0*/  IMAD.WIDE R216, R251.reuse, 0x4, R220 ;  /* 0x00000004fbd87825 */ /* 0x040fe200078e02dc */
[----:B--2---:R-:W2:Y:S04]  /*33fd0*/  LDL.LU.64 R84, [R1+0x850] ;  /* 0x0008500001547983 */ /* 0x004ea80000300a00 */
[----:B------:R3:W-:Y:S01]  /*33fe0*/  STL.64 [R1+0x920], R86 ;  /* 0x0009205601007387 */ /* 0x0007e20000100a00 */
[----:B------:R-:W-:-:S03]  /*33ff0*/  IMAD.WIDE R244, R251, 0x4, R236 ;  /* 0x00000004fbf47825 */ /* 0x000fc600078e02ec */
[----:B---3--:R-:W3:Y:S04]  /*34000*/  LDL.LU.64 R86, [R1+0x848] ;  /* 0x0008480001567983 */ /* 0x008ee80000300a00 */
[----:B------:R4:W-:Y:S01]  /*34010*/  STL.64 [R1+0x928], R216 ;  /* 0x000928d801007387 */ /* 0x0009e20000100a00 */
[----:B------:R-:W-:-:S03]  /*34020*/  IMAD.WIDE R236, R251, 0x4, R242 ;  /* 0x00000004fbec7825 */ /* 0x000fc600078e02f2 */
[----:B----4-:R-:W4:Y:S04]  /*34030*/  LDL.LU.64 R216, [R1+0x840] ;  /* 0x0008400001d87983 */ /* 0x010f280000300a00 */
[----:B------:R-:W4:Y:S04]  /*34040*/  LDL.LU.64 R218, [R1+0x838] ;  /* 0x0008380001da7983 */ /* 0x000f280000300a00 */
[----:B------:R-:W4:Y:S04]  /*34050*/  LDL.LU.64 R220, [R1+0x830] ;  /* 0x0008300001dc7983 */ /* 0x000f280000300a00 */
[----:B------:R1:W-:Y:S04]  /*34060*/  STL.64 [R1+0x930], R50 ;  /* 0x0009303201007387 */ /* 0x0003e80000100a00 */
[----:B------:R-:W-:Y:S01]  /*34070*/  STL.64 [R1+0x9c8], R244 ;  /* 0x0009c8f401007387 */ /* 0x000fe20000100a00 */
[----:B-1----:R-:W-:-:S05]  /*34080*/  IMAD.WIDE R50, R251, 0x4, R238 ;  /* 0x00000004fb327825 */ /* 0x002fca00078e02ee */
[----:B------:R1:W-:Y:S04]  /*34090*/  STL.64 [R1+0x9d0], R50 ;  /* 0x0009d03201007387 */ /* 0x0003e80000100a00 */
[----:B------:R-:W-:Y:S04]  /*340a0*/  STL.64 [R1+0x9d8], R236 ;  /* 0x0009d8ec01007387 */ /* 0x000fe80000100a00 */
[----:B------:R-:W-:Y:S01]  /*340b0*/  STL.64 [R1+0x9e0], R234 ;  /* 0x0009e0ea01007387 */ /* 0x000fe20000100a00 */
[----:B-1----:R-:W-:-:S04]  /*340c0*/  IMAD.WIDE R50, R251, 0x4, R8 ;  /* 0x00000004fb327825 */ /* 0x002fc800078e0208 */
[C---:B------:R-:W-:Y:S01]  /*340d0*/  IMAD.WIDE R8, R251.reuse, 0x4, R12 ;  /* 0x00000004fb087825 */ /* 0x040fe200078e020c */
[----:B------:R-:W-:Y:S03]  /*340e0*/  STL.64 [R1+0x9e8], R50 ;  /* 0x0009e83201007387 */ /* 0x000fe60000100a00 */
[C---:B------:R-:W-:Y:S01]  /*340f0*/  IMAD.WIDE R12, R251.reuse, 0x4, R14 ;  /* 0x00000004fb0c7825 */ /* 0x040fe200078e020e */
[----:B------:R1:W-:Y:S04]  /*34100*/  STL.64 [R1+0x9f0], R10 ;  /* 0x0009f00a01007387 */ /* 0x0003e80000100a00 */
[----:B------:R1:W-:Y:S04]  /*34110*/  STL.64 [R1+0x9f8], R8 ;  /* 0x0009f80801007387 */ /* 0x0003e80000100a00 */
[----:B------:R1:W-:Y:S02]  /*34120*/  STL.64 [R1+0x938], R12 ;  /* 0x0009380c01007387 */ /* 0x0003e40000100a00 */
[----:B-1----:R-:W-:-:S04]  /*34130*/  IMAD.WIDE R10, R251, 0x4, R16 ;  /* 0x00000004fb0a7825 */ /* 0x002fc800078e0210 */
[C---:B------:R-:W-:Y:S01]  /*34140*/  IMAD.WIDE R8, R251.reuse, 0x4, R18 ;  /* 0x00000004fb087825 */ /* 0x040fe200078e0212 */
[----:B------:R1:W-:Y:S03]  /*34150*/  STL.64 [R1+0x8f8], R10 ;  /* 0x0008f80a01007387 */ /* 0x0003e60000100a00 */
[C---:B------:R-:W-:Y:S01]  /*34160*/  IMAD.WIDE R12, R251.reuse, 0x4, R240 ;  /* 0x00000004fb0c7825 */ /* 0x040fe200078e02f0 */
        /* <DEDUP_REMOVED lines=13> */
[----:B------:R-:W-:Y:S01]  /*34240*/  STL.64 [R1+0x868], R12 ;  /* 0x0008680c01007387 */ /* 0x000fe20000100a00 */
[----:B-1----:R-:W-:-:S03]  /*34250*/  IMAD.WIDE R10, R251, 0x4, R228 ;  /* 0x00000004fb0a7825 */ /* 0x002fc600078e02e4 */
[----:B------:R-:W4:Y:S01]  /*34260*/  LDL.LU.64 R244, [R1+0x828] ;  /* 0x0008280001f47983 */ /* 0x000f220000300a00 */
[----:B------:R-:W-:-:S03]  /*34270*/  IMAD.WIDE R8, R251, 0x4, R230 ;  /* 0x00000004fb087825 */ /* 0x000fc600078e02e6 */
[----:B------:R2:W-:Y:S04]  /*34280*/  STL.64 [R1+0x860], R10 ;  /* 0x0008600a01007387 */ /* 0x0005e80000100a00 */
[----:B------:R-:W4:Y:S04]  /*34290*/  LDL.LU.64 R222, [R1+0x820] ;  /* 0x0008200001de7983 */ /* 0x000f280000300a00 */
[----:B------:R3:W-:Y:S04]  /*342a0*/  STL.64 [R1+0x858], R8 ;  /* 0x0008580801007387 */ /* 0x0007e80000100a00 */
[----:B------:R-:W4:Y:S04]  /*342b0*/  LDL.LU.64 R224, [R1+0x818] ;  /* 0x0008180001e07983 */ /* 0x000f280000300a00 */
[----:B------:R-:W4:Y:S04]  /*342c0*/  LDL.LU.64 R226, [R1+0x810] ;  /* 0x0008100001e27983 */ /* 0x000f280000300a00 */
[----:B------:R-:W4:Y:S04]  /*342d0*/  LDL.LU.64 R228, [R1+0x808] ;  /* 0x0008080001e47983 */ /* 0x000f280000300a00 */
[----:B------:R-:W4:Y:S01]  /*342e0*/  LDL.LU.64 R230, [R1+0x800] ;  /* 0x0008000001e67983 */ /* 0x000f220000300a00 */
[----:B--2---:R-:W-:-:S05]  /*342f0*/  IMAD.WIDE R10, R251, 0x4, R84 ;  /* 0x00000004fb0a7825 */ /* 0x004fca00078e0254 */
[----:B------:R1:W-:Y:S01]  /*34300*/  STL.64 [R1+0x850], R10 ;  /* 0x0008500a01007387 */ /* 0x0003e20000100a00 */
[----:B---3--:R-:W-:-:S05]  /*34310*/  IMAD.WIDE R8, R251, 0x4, R86 ;  /* 0x00000004fb087825 */ /* 0x008fca00078e0256 */
[----:B------:R2:W-:Y:S01]  /*34320*/  STL.64 [R1+0x848], R8 ;  /* 0x0008480801007387 */ /* 0x0005e20000100a00 */
[----:B----4-:R-:W-:-:S04]  /*34330*/  IMAD.WIDE R12, R251, 0x4, R216 ;  /* 0x00000004fb0c7825 */ /* 0x010fc800078e02d8 */
[C---:B-1----:R-:W-:Y:S01]  /*34340*/  IMAD.WIDE R10, R251.reuse, 0x4, R218 ;  /* 0x00000004fb0a7825 */ /* 0x042fe200078e02da */
[----:B------:R-:W-:Y:S03]  /*34350*/  STL.64 [R1+0x840], R12 ;  /* 0x0008400c01007387 */ /* 0x000fe60000100a00 */
[C---:B--2---:R-:W-:Y:S01]  /*34360*/  IMAD.WIDE R8, R251.reuse, 0x4, R220 ;  /* 0x00000004fb087825 */ /* 0x044fe200078e02dc */
[----:B------:R-:W2:Y:S04]  /*34370*/  LDL.LU.64 R50, [R1+0x7f8] ;  /* 0x0007f80001327983 */ /* 0x000ea80000300a00 */
[----:B------:R-:W-:Y:S04]  /*34380*/  STL.64 [R1+0x838], R10 ;  /* 0x0008380a01007387 */ /* 0x000fe80000100a00 */
[----:B------:R-:W3:Y:S04]  /*34390*/  LDL.LU.64 R236, [R1+0x7f0] ;  /* 0x0007f00001ec7983 */ /* 0x000ee80000300a00 */
        /* <DEDUP_REMOVED lines=19> */
[----:B------:R-:W-:-:S04]  /*344d0*/  IMAD.WIDE R244, R251, 0x4, R244 ;  /* 0x00000004fbf47825 */ /* 0x000fc800078e02f4 */
[C---:B------:R-:W-:Y:S01]  /*344e0*/  IMAD.WIDE R222, R251.reuse, 0x4, R222 ;  /* 0x00000004fbde7825 */ /* 0x040fe200078e02de */
[----:B------:R1:W-:Y:S04]  /*344f0*/  STL.64 [R1+0x828], R244 ;  /* 0x000828f401007387 */ /* 0x0003e80000100a00 */
[----:B------:R1:W-:Y:S02]  /*34500*/  STL.64 [R1+0x820], R222 ;  /* 0x000820de01007387 */ /* 0x0003e40000100a00 */
[----:B-1----:R-:W-:-:S04]  /*34510*/  IMAD.WIDE R244, R251, 0x4, R224 ;  /* 0x00000004fbf47825 */ /* 0x002fc800078e02e0 */
[C---:B------:R-:W-:Y:S01]  /*34520*/  IMAD.WIDE R222, R251.reuse, 0x4, R226 ;  /* 0x00000004fbde7825 */ /* 0x040fe200078e02e2 */
[----:B------:R-:W-:Y:S03]  /*34530*/  STL.64 [R1+0x818], R244 ;  /* 0x000818f401007387 */ /* 0x000fe60000100a00 */
[C---:B------:R-:W-:Y:S01]  /*34540*/  IMAD.WIDE R224, R251.reuse, 0x4, R228 ;  /* 0x00000004fbe07825 */ /* 0x040fe200078e02e4 */
[----:B------:R1:W-:Y:S03]  /*34550*/  STL.64 [R1+0x810], R222 ;  /* 0x000810de01007387 */ /* 0x0003e60000100a00 */
[C---:B------:R-:W-:Y:S01]  /*34560*/  IMAD.WIDE R226, R251.reuse, 0x4, R230 ;  /* 0x00000004fbe27825 */ /* 0x040fe200078e02e6 */
[----:B-1----:R-:W4:Y:S04]  /*34570*/  LDL.LU.64 R222, [R1+0x478] ;  /* 0x0004780001de7983 */ /* 0x002f280000300a00 */
[----:B------:R1:W-:Y:S04]  /*34580*/  STL.64 [R1+0x808], R224 ;  /* 0x000808e001007387 */ /* 0x0003e80000100a00 */
[----:B-1----:R-:W4:Y:S04]  /*34590*/  LDL.LU.64 R224, [R1+0x470] ;  /* 0x0004700001e07983 */ /* 0x002f280000300a00 */
[----:B------:R1:W-:Y:S04]  /*345a0*/  STL.64 [R1+0x800], R226 ;  /* 0x000800e201007387 */ /* 0x0003e80000100a00 */
[----:B-1----:R-:W4:Y:S04]  /*345b0*/  LDL.LU.64 R226, [R1+0x468] ;  /* 0x0004680001e27983 */ /* 0x002f280000300a00 */
[----:B------:R-:W4:Y:S04]  /*345c0*/  LDL.LU.64 R228, [R1+0x460] ;  /* 0x0004600001e47983 */ /* 0x000f280000300a00 */
[----:B------:R-:W4:Y:S01]  /*345d0*/  LDL.LU.64 R230, [R1+0x458] ;  /* 0x0004580001e67983 */ /* 0x000f220000300a00 */
[----:B--2---:R-:W-:-:S05]  /*345e0*/  IMAD.WIDE R50, R251, 0x4, R50 ;  /* 0x00000004fb327825 */ /* 0x004fca00078e0232 */
[----:B------:R4:W-:Y:S01]  /*345f0*/  STL.64 [R1+0x7f8], R50 ;  /* 0x0007f83201007387 */ /* 0x0009e20000100a00 */
[----:B---3--:R-:W-:-:S05]  /*34600*/  IMAD.WIDE R244, R251, 0x4, R236 ;  /* 0x00000004fbf47825 */ /* 0x008fca00078e02ec */
[----:B------:R-:W-:Y:S01]  /*34610*/  STL.64 [R1+0x7f0], R244 ;  /* 0x0007f0f401007387 */ /* 0x000fe20000100a00 */
[----:B----4-:R-:W-:-:S04]  /*34620*/  IMAD.WIDE R50, R251, 0x4, R238 ;  /* 0x00000004fb327825 */ /* 0x010fc800078e02ee */
[C---:B------:R-:W-:Y:S01]  /*34630*/  IMAD.WIDE R236, R251.reuse, 0x4, R242 ;  /* 0x00000004fbec7825 */ /* 0x040fe200078e02f2 */
[----:B------:R1:W-:Y:S03]  /*34640*/  STL.64 [R1+0x668], R50 ;  /* 0x0006683201007387 */ /* 0x0003e60000100a00 */
[C---:B------:R-:W-:Y:S01]  /*34650*/  IMAD.WIDE R234, R251.reuse, 0x4, R234 ;  /* 0x00000004fbea7825 */ /* 0x040fe200078e02ea */
[----:B------:R-:W-:Y:S03]  /*34660*/  STL.64 [R1+0x660], R236 ;  /* 0x000660ec01007387 */ /* 0x000fe60000100a00 */
[----:B------:R-:W-:-:S04]  /*34670*/  IMAD.WIDE R10, R251, 0x4, R10 ;  /* 0x00000004fb0a7825 */ /* 0x000fc800078e020a */
[C---:B-1----:R-:W-:Y:S01]  /*34680*/  IMAD.WIDE R50, R251.reuse, 0x4, R8 ;  /* 0x00000004fb327825 */ /* 0x042fe200078e0208 */
[----:B------:R-:W-:Y:S03]  /*34690*/  STL.64 [R1+0x658], R234 ;  /* 0x000658ea01007387 */ /* 0x000fe60000100a00 */
[C---:B------:R-:W-:Y:S01]  /*346a0*/  IMAD.WIDE R8, R251.reuse, 0x4, R12 ;  /* 0x00000004fb087825 */ /* 0x040fe200078e020c */
[----:B------:R-:W-:Y:S03]  /*346b0*/  STL.64 [R1+0x650], R50 ;  /* 0x0006503201007387 */ /* 0x000fe60000100a00 */
[C---:B------:R-:W-:Y:S01]  /*346c0*/  IMAD.WIDE R12, R251.reuse, 0x4, R14 ;  /* 0x00000004fb0c7825 */ /* 0x040fe200078e020e */
[----:B------:R1:W-:Y:S04]  /*346d0*/  STL.64 [R1+0x648], R10 ;  /* 0x0006480a01007387 */ /* 0x0003e80000100a00 */
[----:B------:R2:W-:Y:S04]  /*346e0*/  STL.64 [R1+0x640], R8 ;  /* 0x0006400801007387 */ /* 0x0005e80000100a00 */
[----:B------:R3:W-:Y:S01]  /*346f0*/  STL.64 [R1+0x638], R12 ;  /* 0x0006380c01007387 */ /* 0x0007e20000100a00 */
[----:B-1----:R-:W-:-:S04]  /*34700*/  IMAD.WIDE R10, R251, 0x4, R16 ;  /* 0x00000004fb0a7825 */ /* 0x002fc800078e0210 */
[C---:B--2---:R-:W-:Y:S01]  /*34710*/  IMAD.WIDE R8, R251.reuse, 0x4, R18 ;  /* 0x00000004fb087825 */ /* 0x044fe200078e0212 */
[----:B------:R1:W-:Y:S03]  /*34720*/  STL.64 [R1+0x630], R10 ;  /* 0x0006300a01007387 */ /* 0x0003e60000100a00 */
[C---:B---3--:R-:W-:Y:S01]  /*34730*/  IMAD.WIDE R12, R251.reuse, 0x4, R240 ;  /* 0x00000004fb0c7825 */ /* 0x048fe200078e02f0 */
        /* <DEDUP_REMOVED lines=13> */
[----:B------:R-:W-:Y:S01]  /*34810*/  STL.64 [R1+0x5f0], R12 ;  /* 0x0005f00c01007387 */ /* 0x000fe20000100a00 */
[----:B-1----:R-:W-:-:S03]  /*34820*/  IMAD.WIDE R10, R251, 0x4, R218 ;  /* 0x00000004fb0a7825 */ /* 0x002fc600078e02da */
[----:B------:R-:W3:Y:S01]  /*34830*/  LDL.LU.64 R50, [R1+0x450] ;  /* 0x0004500001327983 */ /* 0x000ee20000300a00 */
[----:B--2---:R-:W-:-:S03]  /*34840*/  IMAD.WIDE R8, R251, 0x4, R220 ;  /* 0x00000004fb087825 */ /* 0x004fc600078e02dc */
[----:B------:R1:W-:Y:S04]  /*34850*/  STL.64 [R1+0xb48], R10 ;  /* 0x000b480a01007387 */ /* 0x0003e80000100a00 */
[----:B------:R-:W2:Y:S04]  /*34860*/  LDL.LU.64 R244, [R1+0x448] ;  /* 0x0004480001f47983 */ /* 0x000ea80000300a00 */
[----:B------:R4:W-:Y:S04]  /*34870*/  STL.64 [R1+0xb50], R8 ;  /* 0x000b500801007387 */ /* 0x0009e80000100a00 */
[----:B------:R-:W2:Y:S04]  /*34880*/  LDL.LU.64 R240, [R1+0x440] ;  /* 0x0004400001f07983 */ /* 0x000ea80000300a00 */
[----:B------:R-:W2:Y:S04]  /*34890*/  LDL.LU.64 R246, [R1+0x438] ;  /* 0x0004380001f67983 */ /* 0x000ea80000300a00 */
[----:B------:R-:W2:Y:S04]  /*348a0*/  LDL.LU.64 R248, [R1+0x430] ;  /* 0x0004300001f87983 */ /* 0x000ea80000300a00 */
[----:B------:R-:W2:Y:S01]  /*348b0*/  LDL.LU.64 R232, [R1+0x428] ;  /* 0x0004280001e87983 */ /* 0x000ea20000300a00 */
[----:B-1----:R-:W-:-:S05]  /*348c0*/  IMAD.WIDE R10, R251, 0x4, R222 ;  /* 0x00000004fb0a7825 */ /* 0x002fca00078e02de */
[----:B------:R1:W-:Y:S01]  /*348d0*/  STL.64 [R1+0xb58], R10 ;  /* 0x000b580a01007387 */ /* 0x0003e20000100a00 */
[----:B----4-:R-:W-:-:S05]  /*348e0*/  IMAD.WIDE R8, R251, 0x4, R224 ;  /* 0x00000004fb087825 */ /* 0x010fca00078e02e0 */
[----:B------:R4:W-:Y:S01]  /*348f0*/  STL.64 [R1+0xb60], R8 ;  /* 0x000b600801007387 */ /* 0x0009e20000100a00 */
[----:B------:R-:W-:-:S04]  /*34900*/  IMAD.WIDE R12, R251, 0x4, R226 ;  /* 0x00000004fb0c7825 */ /* 0x000fc800078e02e2 */
[C---:B-1----:R-:W-:Y:S01]  /*34910*/  IMAD.WIDE R10, R251.reuse, 0x4, R228 ;  /* 0x00000004fb0a7825 */ /* 0x042fe200078e02e4 */
[----:B------:R-:W-:Y:S03]  /*34920*/  STL.64 [R1+0xb68], R12 ;  /* 0x000b680c01007387 */ /* 0x000fe60000100a00 */
[C---:B----4-:R-:W-:Y:S01]  /*34930*/  IMAD.WIDE R8, R251.reuse, 0x4, R230 ;  /* 0x00000004fb087825 */ /* 0x050fe200078e02e6 */
[----:B------:R-:W4:Y:S04]  /*34940*/  LDL.LU.64 R236, [R1+0x420] ;  /* 0x0004200001ec7983 */ /* 0x000f280000300a00 */
[----:B------:R-:W-:Y:S04]  /*34950*/  STL.64 [R1+0xb70], R10 ;  /* 0x000b700a01007387 */ /* 0x000fe80000100a00 */
[----:B------:R-:W4:Y:S04]  /*34960*/  LDL.LU.64 R238, [R1+0x418] ;  /* 0x0004180001ee7983 */ /* 0x000f280000300a00 */
[----:B------:R1:W-:Y:S04]  /*34970*/  STL.64 [R1+0xb78], R8 ;  /* 0x000b780801007387 */ /* 0x0003e80000100a00 */
        /* <DEDUP_REMOVED lines=18> */
[----:B---3--:R-:W-:-:S05]  /*34aa0*/  IMAD.WIDE R50, R251, 0x4, R50 ;  /* 0x00000004fb327825 */ /* 0x008fca00078e0232 */
[----:B------:R1:W-:Y:S01]  /*34ab0*/  STL.64 [R1+0xb80], R50 ;  /* 0x000b803201007387 */ /* 0x0003e20000100a00 */
[----:B--2---:R-:W-:-:S04]  /*34ac0*/  IMAD.WIDE R244, R251, 0x4, R244 ;  /* 0x00000004fbf47825 */ /* 0x004fc800078e02f4 */
[C---:B------:R-:W-:Y:S01]  /*34ad0*/  IMAD.WIDE R240, R251.reuse, 0x4, R240 ;  /* 0x00000004fbf07825 */ /* 0x040fe200078e02f0 */
[----:B-1----:R-:W2:Y:S04]  /*34ae0*/  LDL.LU.64 R50, [R1+0x2028] ;  /* 0x0020280001327983 */ /* 0x002ea80000300a00 */
[----:B------:R1:W-:Y:S04]  /*34af0*/  STL.64 [R1+0xb88], R244 ;  /* 0x000b88f401007387 */ /* 0x0003e80000100a00 */
[----:B------:R3:W-:Y:S01]  /*34b00*/  STL.64 [R1+0xb90], R240 ;  /* 0x000b90f001007387 */ /* 0x0007e20000100a00 */
[----:B------:R-:W-:-:S04]  /*34b10*/  IMAD.WIDE R232, R251, 0x4, R232 ;  /* 0x00000004fbe87825 */ /* 0x000fc800078e02e8 */
[----:B-1----:R-:W-:-:S04]  /*34b20*/  IMAD.WIDE R244, R251, 0x4, R246 ;  /* 0x00000004fbf47825 */ /* 0x002fc800078e02f6 */
[C---:B---3--:R-:W-:Y:S01]  /*34b30*/  IMAD.WIDE R240, R251.reuse, 0x4, R248 ;  /* 0x00000004fbf07825 */ /* 0x048fe200078e02f8 */
[----:B------:R1:W-:Y:S04]  /*34b40*/  STL.64 [R1+0xb98], R244 ;  /* 0x000b98f401007387 */ /* 0x0003e80000100a00 */
[----:B-1----:R-:W3:Y:S04]  /*34b50*/  LDL.LU.64 R244, [R1+0x368] ;  /* 0x0003680001f47983 */ /* 0x002ee80000300a00 */
[----:B------:R1:W-:Y:S04]  /*34b60*/  STL.64 [R1+0xba0], R240 ;  /* 0x000ba0f001007387 */ /* 0x0003e80000100a00 */
[----:B-1----:R-:W2:Y:S04]  /*34b70*/  LDL.LU.64 R240, [R1+0x360] ;  /* 0x0003600001f07983 */ /* 0x002ea80000300a00 */
[----:B------:R1:W-:Y:S04]  /*34b80*/  STL.64 [R1+0xba8], R232 ;  /* 0x000ba8e801007387 */ /* 0x0003e80000100a00 */
[----:B------:R-:W2:Y:S04]  /*34b90*/  LDL.LU.64 R246, [R1+0x358] ;  /* 0x0003580001f67983 */ /* 0x000ea80000300a00 */
[----:B------:R-:W2:Y:S01]  /*34ba0*/  LDL.LU.64 R248, [R1+0x350] ;  /* 0x0003500001f87983 */ /* 0x000ea20000300a00 */
[----:B----4-:R-:W-:-:S03]  /*34bb0*/  IMAD.WIDE R236, R251, 0x4, R236 ;  /* 0x00000004fbec7825 */ /* 0x010fc600078e02ec */
[----:B-1----:R-:W4:Y:S01]  /*34bc0*/  LDL.LU.64 R232, [R1+0x348] ;  /* 0x0003480001e87983 */ /* 0x002f220000300a00 */
[----:B------:R-:W-:-:S03]  /*34bd0*/  IMAD.WIDE R238, R251, 0x4, R238 ;  /* 0x00000004fbee7825 */ /* 0x000fc600078e02ee */
[----:B------:R1:W-:Y:S01]  /*34be0*/  STL.64 [R1+0xbb0], R236 ;  /* 0x000bb0ec01007387 */ /* 0x0003e20000100a00 */
[----:B------:R-:W-:-:S04]  /*34bf0*/  IMAD.WIDE R242, R251, 0x4, R242 ;  /* 0x00000004fbf27825 */ /* 0x000fc800078e02f2 */
[C---:B------:R-:W-:Y:S01]  /*34c00*/  IMAD.WIDE R234, R251.reuse, 0x4, R234 ;  /* 0x00000004fbea7825 */ /* 0x040fe200078e02ea */
[----:B-1----:R-:W4:Y:S03]  /*34c10*/  LDL.LU.64 R236, [R1+0x2020] ;  /* 0x0020200001ec7983 */ /* 0x002f260000300a00 */
[C---:B------:R-:W-:Y:S01]  /*34c20*/  IMAD.WIDE R8, R251.reuse, 0x4, R8 ;  /* 0x00000004fb087825 */ /* 0x040fe200078e0208 */
[----:B------:R1:W-:Y:S03]  /*34c30*/  STL.64 [R1+0xbb8], R238 ;  /* 0x000bb8ee01007387 */ /* 0x0003e60000100a00 */
[----:B------:R-:W-:-:S04]  /*34c40*/  IMAD.WIDE R10, R251, 0x4, R10 ;  /* 0x00000004fb0a7825 */ /* 0x000fc800078e020a */
[C---:B------:R-:W-:Y:S01]  /*34c50*/  IMAD.WIDE R12, R251.reuse, 0x4, R12 ;  /* 0x00000004fb0c7825 */ /* 0x040fe200078e020c */
[----:B-1----:R-:W4:Y:S04]  /*34c60*/  LDL.LU.64 R238, [R1+0x2018] ;  /* 0x0020180001ee7983 */ /* 0x002f280000300a00 */
[----:B------:R1:W-:Y:S01]  /*34c70*/  STL.64 [R1+0xbc0], R242 ;  /* 0x000bc0f201007387 */ /* 0x0003e20000100a00 */
[----:B------:R-:W-:-:S04]  /*34c80*/  IMAD.WIDE R14, R251, 0x4, R14 ;  /* 0x00000004fb0e7825 */ /* 0x000fc800078e020e */
[C---:B------:R-:W-:Y:S01]  /*34c90*/  IMAD.WIDE R16, R251.reuse, 0x4, R16 ;  /* 0x00000004fb107825 */ /* 0x040fe200078e0210 */
[----:B-1----:R-:W4:Y:S04]  /*34ca0*/  LDL.LU.64 R242, [R1+0x2010] ;  /* 0x0020100001f27983 */ /* 0x002f280000300a00 */
[----:B------:R1:W-:Y:S01]  /*34cb0*/  STL.64 [R1+0xbc8], R234 ;  /* 0x000bc8ea01007387 */ /* 0x0003e20000100a00 */
[----:B------:R-:W-:-:S03]  /*34cc0*/  IMAD.WIDE R18, R251, 0x4, R18 ;  /* 0x00000004fb127825 */ /* 0x000fc600078e0212 */
        /* <DEDUP_REMOVED lines=31> */
[----:B------:R1:W-:Y:S04]  /*34ec0*/  STL.64 [R1+0xc20], R220 ;  /* 0x000c20dc01007387 */ /* 0x0003e80000100a00 */
        /* <DEDUP_REMOVED lines=10> */
[----:B-1----:R-:W4:Y:S01]  /*34f70*/  LDL.LU.64 R230, [R1+0x1f88] ;  /* 0x001f880001e67983 */ /* 0x002f220000300a00 */
[----:B---3--:R-:W-:-:S04]  /*34f80*/  IMAD.WIDE R244, R251, 0x4, R244 ;  /* 0x00000004fbf47825 */ /* 0x008fc800078e02f4 */
[----:B--2---:R-:W-:-:S04]  /*34f90*/  IMAD.WIDE R240, R251, 0x4, R240 ;  /* 0x00000004fbf07825 */ /* 0x004fc800078e02f0 */
[----:B----4-:R-:W-:-:S04]  /*34fa0*/  IMAD.WIDE R232, R251, 0x4, R232 ;  /* 0x00000004fbe87825 */ /* 0x010fc800078e02e8 */
[----:B------:R-:W-:-:S04]  /*34fb0*/  IMAD.WIDE R228, R251, 0x4, R228 ;  /* 0x00000004fbe47825 */ /* 0x000fc800078e02e4 */
[----:B------:R-:W-:-:S05]  /*34fc0*/  IMAD.WIDE R230, R251, 0x4, R230 ;  /* 0x00000004fbe67825 */ /* 0x000fca00078e02e6 */
[----:B------:R1:W-:Y:S02]  /*34fd0*/  STL.64 [R1+0xc50], R230 ;  /* 0x000c50e601007387 */ /* 0x0003e40000100a00 */
[C---:B-1----:R-:W-:Y:S02]  /*34fe0*/  IMAD.WIDE R230, R251.reuse, 0x4, R226 ;  /* 0x00000004fbe67825 */ /* 0x042fe400078e02e2 */
[----:B------:R-:W2:Y:S04]  /*34ff0*/  LDL.LU.64 R226, [R1+0x1070] ;  /* 0x0010700001e27983 */ /* 0x000ea80000300a00 */
[----:B------:R1:W-:Y:S04]  /*35000*/  STL.64 [R1+0xc58], R228 ;  /* 0x000c58e401007387 */ /* 0x0003e80000100a00 */
[----:B-1----:R-:W3:Y:S04]  /*35010*/  LDL.LU.64 R228, [R1+0x1068] ;  /* 0x0010680001e47983 */ /* 0x002ee80000300a00 */
[----:B------:R1:W-:Y:S04]  /*35020*/  STL.64 [R1+0xc60], R230 ;  /* 0x000c60e601007387 */ /* 0x0003e80000100a00 */
[----:B-1----:R-:W4:Y:S04]  /*35030*/  LDL.LU.64 R230, [R1+0x1060] ;  /* 0x0010600001e67983 */ /* 0x002f280000300a00 */
[----:B------:R1:W-:Y:S01]  /*35040*/  STL.64 [R1+0xc68], R244 ;  /* 0x000c68f401007387 */ /* 0x0003e20000100a00 */
[----:B------:R-:W-:-:S03]  /*35050*/  IMAD.WIDE R224, R251, 0x4, R224 ;  /* 0x00000004fbe07825 */ /* 0x000fc600078e02e0 */
[----:B------:R1:W-:Y:S01]  /*35060*/  STL.64 [R1+0xc70], R240 ;  /* 0x000c70f001007387 */ /* 0x0003e20000100a00 */
[----:B------:R-:W-:-:S04]  /*35070*/  IMAD.WIDE R222, R251, 0x4, R222 ;  /* 0x00000004fbde7825 */ /* 0x000fc800078e02de */
[----:B-1----:R-:W-:-:S04]  /*35080*/  IMAD.WIDE R244, R251, 0x4, R246 ;  /* 0x00000004fbf47825 */ /* 0x002fc800078e02f6 */
[C---:B------:R-:W-:Y:S01]  /*35090*/  IMAD.WIDE R240, R251.reuse, 0x4, R248 ;  /* 0x00000004fbf07825 */ /* 0x040fe200078e02f8 */
[----:B------:R-:W-:Y:S03]  /*350a0*/  STL.64 [R1+0xc78], R244 ;  /* 0x000c78f401007387 */ /* 0x000fe60000100a00 */
        /* <DEDUP_REMOVED lines=27> */
[----:B------:R2:W-:Y:S04]  /*35260*/  STL.64 [R1+0xd30], R56 ;  /* 0x000d303801007387 */ /* 0x0005e80000100a00 */
[----:B------:R3:W-:Y:S04]  /*35270*/  STL.64 [R1+0xd38], R54 ;  /* 0x000d383601007387 */ /* 0x0007e80000100a00 */
[----:B------:R4:W-:Y:S01]  /*35280*/  STL.64 [R1+0xd40], R52 ;  /* 0x000d403401007387 */ /* 0x0009e20000100a00 */
[----:B--2---:R-:W-:-:S05]  /*35290*/  IMAD.WIDE R56, R251, 0x4, R226 ;  /* 0x00000004fb387825 */ /* 0x004fca00078e02e2 */
[----:B------:R1:W-:Y:S04]  /*352a0*/  STL.64 [R1+0xd48], R56 ;  /* 0x000d483801007387 */ /* 0x0003e80000100a00 */
[----:B------:R-:W2:Y:S01]  /*352b0*/  LDL.LU.64 R244, [R1+0x1058] ;  /* 0x0010580001f47983 */ /* 0x000ea20000300a00 */
[----:B---3--:R-:W-:-:S05]  /*352c0*/  IMAD.WIDE R54, R251, 0x4, R228 ;  /* 0x00000004fb367825 */ /* 0x008fca00078e02e4 */
[----:B------:R3:W-:Y:S04]  /*352d0*/  STL.64 [R1+0xd50], R54 ;  /* 0x000d503601007387 */ /* 0x0007e80000100a00 */
[----:B------:R-:W2:Y:S01]  /*352e0*/  LDL.LU.64 R240, [R1+0x1050] ;  /* 0x0010500001f07983 */ /* 0x000ea20000300a00 */
[----:B----4-:R-:W-:-:S05]  /*352f0*/  IMAD.WIDE R52, R251, 0x4, R230 ;  /* 0x00000004fb347825 */ /* 0x010fca00078e02e6 */
[----:B------:R4:W-:Y:S04]  /*35300*/  STL.64 [R1+0xd58], R52 ;  /* 0x000d583401007387 */ /* 0x0009e80000100a00 */
[----:B------:R-:W2:Y:S04]  /*35310*/  LDL.LU.64 R246, [R1+0x1048] ;  /* 0x0010480001f67983 */ /* 0x000ea80000300a00 */
        /* <DEDUP_REMOVED lines=17> */
[----:B-1----:R-:W2:Y:S04]  /*35430*/  LDL.LU.64 R56, [R1+0x9b0] ;  /* 0x0009b00001387983 */ /* 0x002ea80000300a00 */
[----:B---3--:R-:W3:Y:S04]  /*35440*/  LDL.LU.64 R54, [R1+0x9a8] ;  /* 0x0009a80001367983 */ /* 0x008ee80000300a00 */
[----:B----4-:R-:W4:Y:S04]  /*35450*/  LDL.LU.64 R52, [R1+0x9a0] ;  /* 0x0009a00001347983 */ /* 0x010f280000300a00 */
        /* <DEDUP_REMOVED lines=8> */
[----:B--2---:R-:W-:-:S05]  /*354e0*/  IMAD.WIDE R244, R251, 0x4, R244 ;  /* 0x00000004fbf47825 */ /* 0x004fca00078e02f4 */
[----:B------:R1:W-:Y:S02]  /*354f0*/  STL.64 [R1+0xd60], R244 ;  /* 0x000d60f401007387 */ /* 0x0003e40000100a00 */
[----:B-1----:R-:W-:-:S05]  /*35500*/  IMAD.WIDE R244, R251, 0x4, R240 ;  /* 0x00000004fbf47825 */ /* 0x002fca00078e02f0 */
[----:B------:R1:W-:Y:S01]  /*35510*/  STL.64 [R1+0xd68], R244 ;  /* 0x000d68f401007387 */ /* 0x0003e20000100a00 */
[----:B------:R-:W-:-:S04]  /*35520*/  IMAD.WIDE R240, R251, 0x4, R246 ;  /* 0x00000004fbf07825 */ /* 0x000fc800078e02f6 */
[C---:B------:R-:W-:Y:S01]  /*35530*/  IMAD.WIDE R246, R251.reuse, 0x4, R248 ;  /* 0x00000004fbf67825 */ /* 0x040fe200078e02f8 */
[----:B------:R2:W-:Y:S03]  /*35540*/  STL.64 [R1+0xd70], R240 ;  /* 0x000d70f001007387 */ /* 0x0005e60000100a00 */
[C---:B-1----:R-:W-:Y:S01]  /*35550*/  IMAD.WIDE R244, R251.reuse, 0x4, R232 ;  /* 0x00000004fbf47825 */ /* 0x042fe200078e02e8 */
[----:B------:R-:W-:Y:S04]  /*35560*/  STL.64 [R1+0xd78], R246 ;  /* 0x000d78f601007387 */ /* 0x000fe80000100a00 */
[----:B------:R-:W-:Y:S01]  /*35570*/  STL.64 [R1+0xd80], R244 ;  /* 0x000d80f401007387 */ /* 0x000fe20000100a00 */
[----:B------:R-:W-:-:S04]  /*35580*/  IMAD.WIDE R232, R251, 0x4, R84 ;  /* 0x00000004fbe87825 */ /* 0x000fc800078e0254 */
[----:B--2---:R-:W-:-:S04]  /*35590*/  IMAD.WIDE R240, R251, 0x4, R86 ;  /* 0x00000004fbf07825 */ /* 0x004fc800078e0256 */
        /* <DEDUP_REMOVED lines=28> */
[C---:B---3--:R-:W-:Y:S01]  /*35760*/  IMAD.WIDE R58, R251.reuse, 0x4, R54 ;  /* 0x00000004fb3a7825 */ /* 0x048fe200078e0236 */
[----:B------:R-:W-:Y:S03]  /*35770*/  STL.64 [R1+0xdf8], R62 ;  /* 0x000df83e01007387 */ /* 0x000fe60000100a00 */
[C---:B----4-:R-:W-:Y:S01]  /*35780*/  IMAD.WIDE R56, R251.reuse, 0x4, R52 ;  /* 0x00000004fb387825 */ /* 0x050fe200078e0234 */
        /* <DEDUP_REMOVED lines=17> */
[----:B------:R-:W2:Y:S04]  /*358a0*/  LDL.LU.64 R244, [R1+0x7d8] ;  /* 0x0007d80001f47983 */ /* 0x000ea80000300a00 */
[----:B------:R3:W-:Y:S04]  /*358b0*/  STL.64 [R1+0x7e8], R54 ;  /* 0x0007e83601007387 */ /* 0x0007e80000100a00 */
[----:B------:R-:W4:Y:S04]  /*358c0*/  LDL.LU.64 R240, [R1+0x7d0] ;  /* 0x0007d00001f07983 */ /* 0x000f280000300a00 */
[----:B------:R3:W-:Y:S04]  /*358d0*/  STL.64 [R1+0x7e0], R52 ;  /* 0x0007e03401007387 */ /* 0x0007e80000100a00 */
        /* <DEDUP_REMOVED lines=18> */
[----:B-1----:R-:W4:Y:S04]  /*35a00*/  LDL.LU.64 R56, [R1+0x5b8] ;  /* 0x0005b80001387983 */ /* 0x002f280000300a00 */
[----:B---3--:R-:W3:Y:S04]  /*35a10*/  LDL.LU.64 R54, [R1+0x5b0] ;  /* 0x0005b00001367983 */ /* 0x008ee80000300a00 */
[----:B------:R-:W3:Y:S04]  /*35a20*/  LDL.LU.64 R52, [R1+0x5a8] ;  /* 0x0005a80001347983 */ /* 0x000ee80000300a00 */
[----:B------:R-:W3:Y:S04]  /*35a30*/  LDL.LU.64 R216, [R1+0x5a0] ;  /* 0x0005a00001d87983 */ /* 0x000ee80000300a00 */
[----:B------:R-:W3:Y:S04]  /*35a40*/  LDL.LU.64 R218, [R1+0x598] ;  /* 0x0005980001da7983 */ /* 0x000ee80000300a00 */
[----:B------:R-:W3:Y:S04]  /*35a50*/  LDL.LU.64 R220, [R1+0x590] ;  /* 0x0005900001dc7983 */ /* 0x000ee80000300a00 */
[----:B------:R-:W3:Y:S04]  /*35a60*/  LDL.LU.64 R222, [R1+0x588] ;  /* 0x0005880001de7983 */ /* 0x000ee80000300a00 */
[----:B------:R-:W3:Y:S04]  /*35a70*/  LDL.LU.64 R224, [R1+0x580] ;  /* 0x0005800001e07983 */ /* 0x000ee80000300a00 */
[----:B------:R-:W3:Y:S04]  /*35a80*/  LDL.LU.64 R226, [R1+0x578] ;  /* 0x0005780001e27983 */ /* 0x000ee80000300a00 */
[----:B------:R-:W3:Y:S04]  /*35a90*/  LDL.LU.64 R228, [R1+0x570] ;  /* 0x0005700001e47983 */ /* 0x000ee80000300a00 */
[----:B------:R-:W3:Y:S01]  /*35aa0*/  LDL.LU.64 R230, [R1+0x288] ;  /* 0x0002880001e67983 */ /* 0x000ee20000300a00 */
[----:B--2---:R-:W-:-:S05]  /*35ab0*/  IMAD.WIDE R244, R251, 0x4, R244 ;  /* 0x00000004fbf47825 */ /* 0x004fca00078e02f4 */
[----:B------:R4:W-:Y:S02]  /*35ac0*/  STL.64 [R1+0x7d8], R244 ;  /* 0x0007d8f401007387 */ /* 0x0009e40000100a00 */
[----:B----4-:R-:W-:-:S04]  /*35ad0*/  IMAD.WIDE R244, R251, 0x4, R240 ;  /* 0x00000004fbf47825 */ /* 0x010fc800078e02f0 */
[C---:B------:R-:W-:Y:S01]  /*35ae0*/  IMAD.WIDE R240, R251.reuse, 0x4, R246 ;  /* 0x00000004fbf07825 */ /* 0x040fe200078e02f6 */
[----:B------:R1:W-:Y:S03]  /*35af0*/  STL.64 [R1+0x7d0], R244 ;  /* 0x0007d0f401007387 */ /* 0x0003e60000100a00 */
[C---:B------:R-:W-:Y:S01]  /*35b00*/  IMAD.WIDE R246, R251.reuse, 0x4, R248 ;  /* 0x00000004fbf67825 */ /* 0x040fe200078e02f8 */
[----:B------:R2:W-:Y:S04]  /*35b10*/  STL.64 [R1+0x7c8], R240 ;  /* 0x0007c8f001007387 */ /* 0x0005e80000100a00 */
[----:B------:R-:W-:Y:S01]  /*35b20*/  STL.64 [R1+0x7c0], R246 ;  /* 0x0007c0f601007387 */ /* 0x000fe20000100a00 */
[----:B-1----:R-:W-:-:S04]  /*35b30*/  IMAD.WIDE R244, R251, 0x4, R232 ;  /* 0x00000004fbf47825 */ /* 0x002fc800078e02e8 */
[C---:B--2---:R-:W-:Y:S01]  /*35b40*/  IMAD.WIDE R240, R251.reuse, 0x4, R86 ;  /* 0x00000004fbf07825 */ /* 0x044fe200078e0256 */
        /* <DEDUP_REMOVED lines=33> */
[C---:B------:R-:W-:Y:S01]  /*35d60*/  IMAD.WIDE R56, R251.reuse, 0x4, R52 ;  /* 0x00000004fb387825 */ /* 0x040fe200078e0234 */
[----:B------:R-:W-:Y:S03]  /*35d70*/  STL.64 [R1+0x5b0], R58 ;  /* 0x0005b03a01007387 */ /* 0x000fe60000100a00 */
[C---:B------:R-:W-:Y:S01]  /*35d80*/  IMAD.WIDE R54, R251.reuse, 0x4, R216 ;  /* 0x00000004fb367825 */ /* 0x040fe200078e02d8 */
[----:B------:R1:W-:Y:S03]  /*35d90*/  STL.64 [R1+0x5a8], R56 ;  /* 0x0005a83801007387 */ /* 0x0003e60000100a00 */
[C---:B------:R-:W-:Y:S01]  /*35da0*/  IMAD.WIDE R52, R251.reuse, 0x4, R218 ;  /* 0x00000004fb347825 */ /* 0x040fe200078e02da */
        /* <DEDUP_REMOVED lines=46> */
[----:B------:R1:W-:Y:S01]  /*36090*/  STL.64 [R1+0xf50], R240 ;  /* 0x000f50f001007387 */ /* 0x0003e20000100a00 */
[----:B----4-:R-:W-:-:S04]  /*360a0*/  IMAD.WIDE R246, R251, 0x4, R246 ;  /* 0x00000004fbf67825 */ /* 0x010fc800078e02f6 */
[C---:B------:R-:W-:Y:S01]  /*360b0*/  IMAD.WIDE R248, R251.reuse, 0x4, R248 ;  /* 0x00000004fbf87825 */ /* 0x040fe200078e02f8 */
[----:B-1----:R-:W2:Y:S03]  /*360c0*/  LDL.LU.64 R240, [R1+0x1f80] ;  /* 0x001f800001f07983 */ /* 0x002ea60000300a00 */
[C---:B------:R-:W-:Y:S01]  /*360d0*/  IMAD.WIDE R232, R251.reuse, 0x4, R232 ;  /* 0x00000004fbe87825 */ /* 0x040fe200078e02e8 */
[----:B------:R1:W-:Y:S04]  /*360e0*/  STL.64 [R1+0xf58], R246 ;  /* 0x000f58f601007387 */ /* 0x0003e80000100a00 */
[----:B-1----:R-:W4:Y:S04]  /*360f0*/  LDL.LU.64 R246, [R1+0x1f78] ;  /* 0x001f780001f67983 */ /* 0x002f280000300a00 */
[----:B------:R1:W-:Y:S04]  /*36100*/  STL.64 [R1+0xf60], R248 ;  /* 0x000f60f801007387 */ /* 0x0003e80000100a00 */
[----:B-1----:R-:W2:Y:S04]  /*36110*/  LDL.LU.64 R248, [R1+0x1f70] ;  /* 0x001f700001f87983 */ /* 0x002ea80000300a00 */
[----:B------:R1:W-:Y:S04]  /*36120*/  STL.64 [R1+0xf68], R232 ;  /* 0x000f68e801007387 */ /* 0x0003e80000100a00 */
[----:B-1----:R-:W4:Y:S01]  /*36130*/  LDL.LU.64 R232, [R1+0x1f68] ;  /* 0x001f680001e87983 */ /* 0x002f220000300a00 */
[----:B------:R-:W-:-:S04]  /*36140*/  IMAD.WIDE R86, R251, 0x4, R86 ;  /* 0x00000004fb567825 */ /* 0x000fc800078e0256 */
[C---:B------:R-:W-:Y:S01]  /*36150*/  IMAD.WIDE R84, R251.reuse, 0x4, R84 ;  /* 0x00000004fb547825 */ /* 0x040fe200078e0254 */
[----:B------:R1:W-:Y:S03]  /*36160*/  STL.64 [R1+0xf70], R86 ;  /* 0x000f705601007387 */ /* 0x0003e60000100a00 */
        /* <DEDUP_REMOVED lines=34> */
[----:B---3--:R-:W-:-:S03]  /*36390*/  IMAD.WIDE R54, R251, 0x4, R54 ;  /* 0x00000004fb367825 */ /* 0x008fc600078e0236 */
[----:B-1----:R-:W3:Y:S04]  /*363a0*/  LDL.LU.64 R66, [R1+0x1f10] ;  /* 0x001f100001427983 */ /* 0x002ee80000300a00 */
[----:B------:R1:W-:Y:S01]  /*363b0*/  STL.64 [R1+0xfc8], R64 ;  /* 0x000fc84001007387 */ /* 0x0003e20000100a00 */
[----:B------:R-:W-:-:S03]  /*363c0*/  IMAD.WIDE R52, R251, 0x4, R52 ;  /* 0x00000004fb347825 */ /* 0x000fc600078e0234 */
        /* <DEDUP_REMOVED lines=28> */
[----:B------:R1:W-:Y:S04]  /*36590*/  STL.64 [R1+0x1018], R222 ;  /* 0x001018de01007387 */ /* 0x0003e80000100a00 */
[----:B-1----:R-:W3:Y:S04]  /*365a0*/  LDL.LU.64 R222, [R1+0x1eb8] ;  /* 0x001eb80001de7983 */ /* 0x002ee80000300a00 */
[----:B------:R1:W-:Y:S04]  /*365b0*/  STL.64 [R1+0x1020], R224 ;  /* 0x001020e001007387 */ /* 0x0003e80000100a00 */
[----:B-1----:R-:W3:Y:S04]  /*365c0*/  LDL.LU.64 R224, [R1+0x1eb0] ;  /* 0x001eb00001e07983 */ /* 0x002ee80000300a00 */
[----:B------:R1:W-:Y:S01]  /*365d0*/  STL.64 [R1+0x1028], R226 ;  /* 0x001028e201007387 */ /* 0x0003e20000100a00 */
[----:B--2---:R-:W-:-:S03]  /*365e0*/  IMAD.WIDE R248, R251, 0x4, R248 ;  /* 0x00000004fbf87825 */ /* 0x004fc600078e02f8 */
[----:B-1----:R-:W2:Y:S04]  /*365f0*/  LDL.LU.64 R226, [R1+0x1ea8] ;  /* 0x001ea80001e27983 */ /* 0x002ea80000300a00 */
[----:B------:R1:W-:Y:S01]  /*36600*/  STL.64 [R1+0x1030], R228 ;  /* 0x001030e401007387 */ /* 0x0003e20000100a00 */
[----:B------:R-:W-:-:S03]  /*36610*/  IMAD.WIDE R240, R251, 0x4, R240 ;  /* 0x00000004fbf07825 */ /* 0x000fc600078e02f0 */
[----:B-1----:R-:W3:Y:S04]  /*36620*/  LDL.LU.64 R228, [R1+0x1ea0] ;  /* 0x001ea00001e47983 */ /* 0x002ee80000300a00 */
[----:B------:R1:W-:Y:S01]  /*36630*/  STL.64 [R1+0x1038], R230 ;  /* 0x001038e601007387 */ /* 0x0003e20000100a00 */
[----:B------:R-:W-:-:S03]  /*36640*/  IMAD.WIDE R18, R251, 0x4, R18 ;  /* 0x00000004fb127825 */ /* 0x000fc600078e0212 */
[----:B-1----:R-:W2:Y:S04]  /*36650*/  LDL.LU.64 R230, [R1+0x1e98] ;  /* 0x001e980001e67983 */ /* 0x002ea80000300a00 */
[----:B------:R4:W-:Y:S01]  /*36660*/  STL.64 [R1+0x1040], R244 ;  /* 0x001040f401007387 */ /* 0x0009e20000100a00 */
[----:B------:R-:W-:-:S04]  /*36670*/  IMAD.WIDE R16, R251, 0x4, R16 ;  /* 0x00000004fb107825 */ /* 0x000fc800078e0210 */
[C---:B----4-:R-:W-:Y:S02]  /*36680*/  IMAD.WIDE R244, R251.reuse, 0x4, R232 ;  /* 0x00000004fbf47825 */ /* 0x050fe400078e02e8 */
[----:B------:R-:W4:Y:S04]  /*36690*/  LDL.LU.64 R232, [R1+0x1e90] ;  /* 0x001e900001e87983 */ /* 0x000f280000300a00 */
[----:B------:R1:W-:Y:S01]  /*366a0*/  STL.64 [R1+0x1048], R244 ;  /* 0x001048f401007387 */ /* 0x0003e20000100a00 */
[----:B------:R-:W-:-:S03]  /*366b0*/  IMAD.WIDE R14, R251, 0x4, R14 ;  /* 0x00000004fb0e7825 */ /* 0x000fc600078e020e */
[----:B------:R1:W-:Y:S01]  /*366c0*/  STL.64 [R1+0x1050], R248 ;  /* 0x001050f801007387 */ /* 0x0003e20000100a00 */
[----:B------:R-:W-:-:S04]  /*366d0*/  IMAD.WIDE R12, R251, 0x4, R12 ;  /* 0x00000004fb0c7825 */ /* 0x000fc800078e020c */
[----:B-1----:R-:W-:-:S05]  /*366e0*/  IMAD.WIDE R244, R251, 0x4, R246 ;  /* 0x00000004fbf47825 */ /* 0x002fca00078e02f6 */
[----:B------:R-:W-:Y:S01]  /*366f0*/  STL.64 [R1+0x1058], R244 ;  /* 0x001058f401007387 */ /* 0x000fe20000100a00 */
[----:B------:R-:W-:-:S03]  /*36700*/  IMAD.WIDE R10, R251, 0x4, R10 ;  /* 0x00000004fb0a7825 */ /* 0x000fc600078e020a */
[----:B------:R1:W-:Y:S01]  /*36710*/  STL.64 [R1+0x1060], R240 ;  /* 0x001060f001007387 */ /* 0x0003e20000100a00 */
[----:B------:R-:W-:-:S03]  /*36720*/  IMAD.WIDE R8, R251, 0x4, R8 ;  /* 0x00000004fb087825 */ /* 0x000fc600078e0208 */
[----:B------:R-:W-:Y:S04]  /*36730*/  STL.64 [R1+0x1068], R18 ;  /* 0x0010681201007387 */ /* 0x000fe80000100a00 */
[----:B------:R-:W-:Y:S04]  /*36740*/  STL.64 [R1+0x1070], R16 ;  /* 0x0010701001007387 */ /* 0x000fe80000100a00 */
[----:B------:R-:W-:Y:S04]  /*36750*/  STL.64 [R1+0x1078], R14 ;  /* 0x0010780e01007387 */ /* 0x000fe80000100a00 */
[----:B------:R-:W-:Y:S04]  /*36760*/  STL.64 [R1+0x1080], R12 ;  /* 0x0010800c01007387 */ /* 0x000fe80000100a00 */
[----:B------:R-:W3:Y:S04]  /*36770*/  LDL.LU.64 R248, [R1+0x1380] ;  /* 0x0013800001f87983 */ /* 0x000ee80000300a00 */
[----:B------:R1:W-:Y:S04]  /*36780*/  STL.64 [R1+0x1088], R10 ;  /* 0x0010880a01007387 */ /* 0x0003e80000100a00 */
[----:B------:R-:W2:Y:S04]  /*36790*/  LDL.LU.64 R246, [R1+0x1378] ;  /* 0x0013780001f67983 */ /* 0x000ea80000300a00 */
[----:B------:R1:W-:Y:S04]  /*367a0*/  STL.64 [R1+0x1090], R8 ;  /* 0x0010900801007387 */ /* 0x0003e80000100a00 */
[----:B-1----:R-:W4:Y:S04]  /*367b0*/  LDL.LU.64 R240, [R1+0x1370] ;  /* 0x0013700001f07983 */ /* 0x002f280000300a00 */
[----:B------:R-:W4:Y:S04]  /*367c0*/  LDL.LU.64 R10, [R1+0x1368] ;  /* 0x00136800010a7983 */ /* 0x000f280000300a00 */
[----:B------:R-:W4:Y:S04]  /*367d0*/  LDL.LU.64 R8, [R1+0x1360] ;  /* 0x0013600001087983 */ /* 0x000f280000300a00 */
[----:B------:R-:W4:Y:S04]  /*367e0*/  LDL.LU.64 R12, [R1+0x1358] ;  /* 0x00135800010c7983 */ /* 0x000f280000300a00 */
[----:B------:R-:W4:Y:S04]  /*367f0*/  LDL.LU.64 R14, [R1+0x1350] ;  /* 0x00135000010e7983 */ /* 0x000f280000300a00 */
[----:B------:R-:W4:Y:S04]  /*36800*/  LDL.LU.64 R16, [R1+0x1348] ;  /* 0x0013480001107983 */ /* 0x000f280000300a00 */
[----:B------:R-:W4:Y:S01]  /*36810*/  LDL.LU.64 R18, [R1+0x1340] ;  /* 0x0013400001127983 */ /* 0x000f220000300a00 */
[----:B------:R-:W-:-:S03]  /*36820*/  IMAD.WIDE R244, R251, 0x4, R234 ;  /* 0x00000004fbf47825 */ /* 0x000fc600078e02ea */
[----:B------:R-:W4:Y:S04]  /*36830*/  LDL.LU.64 R234, [R1+0x1e88] ;  /* 0x001e880001ea7983 */ /* 0x000f280000300a00 */
[----:B------:R1:W-:Y:S02]  /*36840*/  STL.64 [R1+0x1098], R244 ;  /* 0x001098f401007387 */ /* 0x0003e40000100a00 */
        /* <DEDUP_REMOVED lines=38> */
[----:B------:R3:W-:Y:S04]  /*36ab0*/  STL.64 [R1+0x1130], R20 ;  /* 0x0011301401007387 */ /* 0x0007e80000100a00 */
[----:B------:R-:W-:Y:S04]  /*36ac0*/  STL.64 [R1+0x1138], R22 ;  /* 0x0011381601007387 */ /* 0x000fe80000100a00 */
[----:B------:R4:W-:Y:S01]  /*36ad0*/  STL.64 [R1+0x1140], R6 ;  /* 0x0011400601007387 */ /* 0x0009e20000100a00 */
[----:B---3--:R-:W-:-:S04]  /*36ae0*/  IMAD.WIDE R20, R251, 0x4, R248 ;  /* 0x00000004fb147825 */ /* 0x008fc800078e02f8 */
[C---:B--2---:R-:W-:Y:S01]  /*36af0*/  IMAD.WIDE R4, R251.reuse, 0x4, R246 ;  /* 0x00000004fb047825 */ /* 0x044fe200078e02f6 */
[----:B------:R-:W-:Y:S04]  /*36b00*/  STL.64 [R1+0x1148], R20 ;  /* 0x0011481401007387 */ /* 0x000fe80000100a00 */
[----:B------:R1:W-:Y:S01]  /*36b10*/  STL.64 [R1+0x1150], R4 ;  /* 0x0011500401007387 */ /* 0x0003e20000100a00 */
[----:B----4-:R-:W-:-:S04]  /*36b20*/  IMAD.WIDE R6, R251, 0x4, R240 ;  /* 0x00000004fb067825 */ /* 0x010fc800078e02f0 */
[C---:B------:R-:W-:Y:S01]  /*36b30*/  IMAD.WIDE R10, R251.reuse, 0x4, R10 ;  /* 0x00000004fb0a7825 */ /* 0x040fe200078e020a */
[----:B------:R2:W-:Y:S03]  /*36b40*/  STL.64 [R1+0x1158], R6 ;  /* 0x0011580601007387 */ /* 0x0005e60000100a00 */
[C---:B-1----:R-:W-:Y:S01]  /*36b50*/  IMAD.WIDE R4, R251.reuse, 0x4, R8 ;  /* 0x00000004fb047825 */ /* 0x042fe200078e0208 */
[----:B------:R-:W-:Y:S04]  /*36b60*/  STL.64 [R1+0x1160], R10 ;  /* 0x0011600a01007387 */ /* 0x000fe80000100a00 */
[----:B------:R1:W-:Y:S01]  /*36b70*/  STL.64 [R1+0x1168], R4 ;  /* 0x0011680401007387 */ /* 0x0003e20000100a00 */
[----:B------:R-:W-:-:S04]  /*36b80*/  IMAD.WIDE R8, R251, 0x4, R14 ;  /* 0x00000004fb087825 */ /* 0x000fc800078e020e */
[----:B--2---:R-:W-:-:S04]  /*36b90*/  IMAD.WIDE R6, R251, 0x4, R12 ;  /* 0x00000004fb067825 */ /* 0x004fc800078e020c */
[C---:B-1----:R-:W-:Y:S01]  /*36ba0*/  IMAD.WIDE R4, R251.reuse, 0x4, R16 ;  /* 0x00000004fb047825 */ /* 0x042fe200078e0210 */
[----:B------:R1:W-:Y:S04]  /*36bb0*/  STL.64 [R1+0x1170], R6 ;  /* 0x0011700601007387 */ /* 0x0003e80000100a00 */
[----:B------:R-:W-:Y:S04]  /*36bc0*/  STL.64 [R1+0x1178], R8 ;  /* 0x0011780801007387 */ /* 0x000fe80000100a00 */
[----:B------:R-:W2:Y:S01]  /*36bd0*/  LDL.LU.64 R244, [R1+0x1338] ;  /* 0x0013380001f47983 */ /* 0x000ea20000300a00 */
[----:B-1----:R-:W-:-:S03]  /*36be0*/  IMAD.WIDE R6, R251, 0x4, R18 ;  /* 0x00000004fb067825 */ /* 0x002fc600078e0212 */
[----:B------:R1:W-:Y:S04]  /*36bf0*/  STL.64 [R1+0x1180], R4 ;  /* 0x0011800401007387 */ /* 0x0003e80000100a00 */
[----:B-1----:R-:W3:Y:S04]  /*36c00*/  LDL.LU.64 R4, [R1+0x1330] ;  /* 0x0013300001047983 */ /* 0x002ee80000300a00 */
        /* <DEDUP_REMOVED lines=34> */
[----:B----4-:R-:W-:-:S05]  /*36e30*/  IMAD.WIDE R244, R251, 0x4, R236 ;  /* 0x00000004fbf47825 */ /* 0x010fca00078e02ec */
[----:B------:R-:W-:Y:S01]  /*36e40*/  STL.64 [R1+0x11a0], R244 ;  /* 0x0011a0f401007387 */ /* 0x000fe20000100a00 */
[----:B-1----:R-:W-:-:S04]  /*36e50*/  IMAD.WIDE R4, R251, 0x4, R238 ;  /* 0x00000004fb047825 */ /* 0x002fc800078e02ee */
[C---:B------:R-:W-:Y:S01]  /*36e60*/  IMAD.WIDE R236, R251.reuse, 0x4, R6 ;  /* 0x00000004fbec7825 */ /* 0x040fe200078e0206 */
[----:B------:R1:W-:Y:S03]  /*36e70*/  STL.64 [R1+0x11a8], R4 ;  /* 0x0011a80401007387 */ /* 0x0003e60000100a00 */
[C---:B------:R-:W-:Y:S01]  /*36e80*/  IMAD.WIDE R6, R251.reuse, 0x4, R242 ;  /* 0x00000004fb067825 */ /* 0x040fe200078e02f2 */
[----:B------:R-:W-:Y:S03]  /*36e90*/  STL.64 [R1+0x11b0], R236 ;  /* 0x0011b0ec01007387 */ /* 0x000fe60000100a00 */
[C---:B------:R-:W-:Y:S01]  /*36ea0*/  IMAD.WIDE R48, R251.reuse, 0x4, R48 ;  /* 0x00000004fb307825 */ /* 0x040fe200078e0230 */
[----:B------:R2:W-:Y:S03]  /*36eb0*/  STL.64 [R1+0x11b8], R6 ;  /* 0x0011b80601007387 */ /* 0x0005e60000100a00 */
[----:B-1----:R-:W-:-:S05]  /*36ec0*/  IMAD.WIDE R4, R251, 0x4, R50 ;  /* 0x00000004fb047825 */ /* 0x002fca00078e0232 */
[----:B------:R1:W-:Y:S01]  /*36ed0*/  STL.64 [R1+0x11c0], R4 ;  /* 0x0011c00401007387 */ /* 0x0003e20000100a00 */
[----:B--2---:R-:W-:-:S03]  /*36ee0*/  IMAD.WIDE R6, R251, 0x4, R46 ;  /* 0x00000004fb067825 */ /* 0x004fc600078e022e */
[----:B------:R-:W-:Y:S01]  /*36ef0*/  STL.64 [R1+0x11c8], R48 ;  /* 0x0011c83001007387 */ /* 0x000fe20000100a00 */
[----:B------:R-:W-:-:S03]  /*36f00*/  IMAD.WIDE R42, R251, 0x4, R42 ;  /* 0x00000004fb2a7825 */ /* 0x000fc600078e022a */
[----:B------:R2:W-:Y:S01]  /*36f10*/  STL.64 [R1+0x11d0], R6 ;  /* 0x0011d00601007387 */ /* 0x0005e20000100a00 */
        /* <DEDUP_REMOVED lines=21> */
[----:B------:R-:W-:Y:S04]  /*37070*/  STL.64 [R1+0x1228], R24 ;  /* 0x0012281801007387 */ /* 0x000fe80000100a00 */
[----:B------:R2:W-:Y:S01]  /*37080*/  STL.64 [R1+0x1230], R6 ;  /* 0x0012300601007387 */ /* 0x0005e20000100a00 */
[----:B-1----:R-:W-:-:S04]  /*37090*/  IMAD.WIDE R4, R251, 0x4, R20 ;  /* 0x00000004fb047825 */ /* 0x002fc800078e0214 */
[C---:B------:R-:W-:Y:S01]  /*370a0*/  IMAD.WIDE R20, R251.reuse, 0x4, R248 ;  /* 0x00000004fb147825 */ /* 0x040fe200078e02f8 */
[----:B------:R1:W-:Y:S03]  /*370b0*/  STL.64 [R1+0x1238], R4 ;  /* 0x0012380401007387 */ /* 0x0003e60000100a00 */
[C---:B--2---:R-:W-:Y:S01]  /*370c0*/  IMAD.WIDE R6, R251.reuse, 0x4, R246 ;  /* 0x00000004fb067825 */ /* 0x044fe200078e02f6 */
        /* <DEDUP_REMOVED lines=13> */
[----:B------:R-:W2:Y:S01]  /*371a0*/  LDL.LU.64 R236, [R1+0x728] ;  /* 0x0007280001ec7983 */ /* 0x000ea20000300a00 */
[----:B-1----:R-:W-:-:S03]  /*371b0*/  IMAD.WIDE R4, R251, 0x4, R18 ;  /* 0x00000004fb047825 */ /* 0x002fc600078e0212 */
[----:B------:R1:W-:Y:S04]  /*371c0*/  STL.64 [R1+0x738], R6 ;  /* 0x0007380601007387 */ /* 0x0003e80000100a00 */
[----:B------:R-:W3:Y:S04]  /*371d0*/  LDL.LU.64 R238, [R1+0x720] ;  /* 0x0007200001ee7983 */ /* 0x000ee80000300a00 */
[----:B------:R4:W-:Y:S04]  /*371e0*/  STL.64 [R1+0x730], R4 ;  /* 0x0007300401007387 */ /* 0x0009e80000100a00 */
        /* <DEDUP_REMOVED lines=25> */
[----:B------:R-:W3:Y:S04]  /*37380*/  LDL.64 R16, [R1+0x70] ;  /* 0x0000700001107983 */ /* 0x000ee80000100a00 */
[----:B------:R-:W3:Y:S04]  /*37390*/  LDL.LU.64 R18, [R1+0x68] ;  /* 0x0000680001127983 */ /* 0x000ee80000300a00 */
[----:B------:R-:W3:Y:S04]  /*373a0*/  LDL.LU.64 R244, [R1+0x60] ;  /* 0x0000600001f47983 */ /* 0x000ee80000300a00 */
[----:B----4-:R-:W4:Y:S01]  /*373b0*/  LDL.LU.64 R4, [R1+0x58] ;  /* 0x0000580001047983 */ /* 0x010f220000300a00 */
[----:B--2---:R-:W-:-:S05]  /*373c0*/  IMAD.WIDE R236, R251, 0x4, R236 ;  /* 0x00000004fbec7825 */ /* 0x004fca00078e02ec */
[----:B------:R1:W-:Y:S01]  /*373d0*/  STL.64 [R1+0x728], R236 ;  /* 0x000728ec01007387 */ /* 0x0003e20000100a00 */
[----:B---3--:R-:W-:-:S04]  /*373e0*/  IMAD.WIDE R238, R251, 0x4, R238 ;  /* 0x00000004fbee7825 */ /* 0x008fc800078e02ee */
[C---:B------:R-:W-:Y:S01]  /*373f0*/  IMAD.WIDE R6, R251.reuse, 0x4, R6 ;  /* 0x00000004fb067825 */ /* 0x040fe200078e0206 */
[----:B-1----:R-:W2:Y:S03]  /*37400*/  LDL.LU.64 R236, [R1+0x1e80] ;  /* 0x001e800001ec7983 */ /* 0x002ea60000300a00 */
        /* <DEDUP_REMOVED lines=69> */
[----:B-1----:R-:W3:Y:S04]  /*37860*/  LDL.LU.64 R240, [R1+0x1dd0] ;  /* 0x001dd00001f07983 */ /* 0x002ee80000300a00 */
[----:B------:R1:W-:Y:S04]  /*37870*/  STL.64 [R1+0x1340], R10 ;  /* 0x0013400a01007387 */ /* 0x0003e80000100a00 */
[----:B-1----:R-:W2:Y:S04]  /*37880*/  LDL.LU.64 R10, [R1+0x1dc8] ;  /* 0x001dc800010a7983 */ /* 0x002ea80000300a00 */
[----:B------:R1:W-:Y:S04]  /*37890*/  STL.64 [R1+0x1348], R8 ;  /* 0x0013480801007387 */ /* 0x0003e80000100a00 */
        /* <DEDUP_REMOVED lines=8> */
[----:B-1----:R-:W3:Y:S01]  /*37920*/  LDL.LU.64 R18, [R1+0x1da0] ;  /* 0x001da00001127983 */ /* 0x002ee20000300a00 */
[----:B------:R-:W-:-:S04]  /*37930*/  IMAD.WIDE R244, R251, 0x4, R244 ;  /* 0x00000004fbf47825 */ /* 0x000fc800078e02f4 */
[C---:B----4-:R-:W-:Y:S01]  /*37940*/  IMAD.WIDE R4, R251.reuse, 0x4, R4 ;  /* 0x00000004fb047825 */ /* 0x050fe200078e0204 */
[----:B------:R3:W-:Y:S03]  /*37950*/  STL.64 [R1+0x1370], R244 ;  /* 0x001370f401007387 */ /* 0x0007e60000100a00 */
[----:B------:R-:W-:-:S04]  /*37960*/  IMAD.WIDE R234, R251, 0x4, R234 ;  /* 0x00000004fbea7825 */ /* 0x000fc800078e02ea */
[----:B------:R-:W-:-:S04]  /*37970*/  IMAD.WIDE R228, R251, 0x4, R228 ;  /* 0x00000004fbe47825 */ /* 0x000fc800078e02e4 */
[----:B------:R-:W-:-:S04]  /*37980*/  IMAD.WIDE R222, R251, 0x4, R222 ;  /* 0x00000004fbde7825 */ /* 0x000fc800078e02de */
[----:B------:R-:W-:-:S04]  /*37990*/  IMAD.WIDE R216, R251, 0x4, R216 ;  /* 0x00000004fbd87825 */ /* 0x000fc800078e02d8 */
[C---:B---3--:R-:W-:Y:S02]  /*379a0*/  IMAD.WIDE R244, R251.reuse, 0x4, R18 ;  /* 0x00000004fbf47825 */ /* 0x048fe400078e0212 */
[----:B------:R-:W3:Y:S04]  /*379b0*/  LDL.LU.64 R18, [R1+0x1d98] ;  /* 0x001d980001127983 */ /* 0x000ee80000300a00 */
[----:B------:R2:W-:Y:S02]  /*379c0*/  STL.64 [R1+0x1378], R4 ;  /* 0x0013780401007387 */ /* 0x0005e40000100a00 */
[C---:B--2---:R-:W-:Y:S02]  /*379d0*/  IMAD.WIDE R4, R251.reuse, 0x4, R16 ;  /* 0x00000004fb047825 */ /* 0x044fe400078e0210 */
[----:B------:R-:W2:Y:S04]  /*379e0*/  LDL.LU.64 R16, [R1+0x1d90] ;  /* 0x001d900001107983 */ /* 0x000ea80000300a00 */
[----:B------:R1:W-:Y:S02]  /*379f0*/  STL.64 [R1+0x1380], R244 ;  /* 0x001380f401007387 */ /* 0x0003e40000100a00 */
[----:B-1----:R-:W-:-:S02]  /*37a00*/  IMAD.WIDE R244, R251, 0x4, R14 ;  /* 0x00000004fbf47825 */ /* 0x002fc400078e020e */
[----:B------:R-:W4:Y:S04]  /*37a10*/  LDL.LU.64 R14, [R1+0x1d88] ;  /* 0x001d8800010e7983 */ /* 0x000f280000300a00 */
[----:B------:R1:W-:Y:S02]  /*37a20*/  STL.64 [R1+0x1388], R4 ;  /* 0x0013880401007387 */ /* 0x0003e40000100a00 */
[C---:B-1----:R-:W-:Y:S02]  /*37a30*/  IMAD.WIDE R4, R251.reuse, 0x4, R12 ;  /* 0x00000004fb047825 */ /* 0x042fe400078e020c */
[----:B------:R-:W3:Y:S04]  /*37a40*/  LDL.LU.64 R12, [R1+0x1d80] ;  /* 0x001d8000010c7983 */ /* 0x000ee80000300a00 */
[----:B------:R1:W-:Y:S02]  /*37a50*/  STL.64 [R1+0x1390], R244 ;  /* 0x001390f401007387 */ /* 0x0003e40000100a00 */
[----:B-1----:R-:W-:-:S02]  /*37a60*/  IMAD.WIDE R244, R251, 0x4, R8 ;  /* 0x00000004fbf47825 */ /* 0x002fc400078e0208 */
[----:B------:R-:W2:Y:S04]  /*37a70*/  LDL.LU.64 R8, [R1+0x1d78] ;  /* 0x001d780001087983 */ /* 0x000ea80000300a00 */
[----:B------:R1:W-:Y:S02]  /*37a80*/  STL.64 [R1+0x1398], R4 ;  /* 0x0013980401007387 */ /* 0x0003e40000100a00 */
[C---:B-1----:R-:W-:Y:S02]  /*37a90*/  IMAD.WIDE R4, R251.reuse, 0x4, R10 ;  /* 0x00000004fb047825 */ /* 0x042fe400078e020a */
[----:B------:R-:W4:Y:S04]  /*37aa0*/  LDL.LU.64 R10, [R1+0x1d70] ;  /* 0x001d7000010a7983 */ /* 0x000f280000300a00 */
[----:B------:R1:W-:Y:S02]  /*37ab0*/  STL.64 [R1+0x13a0], R244 ;  /* 0x0013a0f401007387 */ /* 0x0003e40000100a00 */
[----:B-1----:R-:W-:-:S02]  /*37ac0*/  IMAD.WIDE R244, R251, 0x4, R240 ;  /* 0x00000004fbf47825 */ /* 0x002fc400078e02f0 */
[----:B------:R-:W3:Y:S04]  /*37ad0*/  LDL.LU.64 R240, [R1+0x1d68] ;  /* 0x001d680001f07983 */ /* 0x000ee80000300a00 */
[----:B------:R1:W-:Y:S02]  /*37ae0*/  STL.64 [R1+0x13a8], R4 ;  /* 0x0013a80401007387 */ /* 0x0003e40000100a00 */
[C---:B-1----:R-:W-:Y:S02]  /*37af0*/  IMAD.WIDE R4, R251.reuse, 0x4, R246 ;  /* 0x00000004fb047825 */ /* 0x042fe400078e02f6 */
[----:B------:R-:W2:Y:S04]  /*37b00*/  LDL.LU.64 R246, [R1+0x1d60] ;  /* 0x001d600001f67983 */ /* 0x000ea80000300a00 */
[----:B------:R1:W-:Y:S02]  /*37b10*/  STL.64 [R1+0x13b0], R244 ;  /* 0x0013b0f401007387 */ /* 0x0003e40000100a00 */
[----:B-1----:R-:W-:-:S02]  /*37b20*/  IMAD.WIDE R244, R251, 0x4, R248 ;  /* 0x00000004fbf47825 */ /* 0x002fc400078e02f8 */
[----:B------:R-:W3:Y:S04]  /*37b30*/  LDL.LU.64 R248, [R1+0x1d58] ;  /* 0x001d580001f87983 */ /* 0x000ee80000300a00 */
[----:B------:R1:W-:Y:S02]  /*37b40*/  STL.64 [R1+0x13b8], R4 ;  /* 0x0013b80401007387 */ /* 0x0003e40000100a00 */
[C---:B-1----:R-:W-:Y:S02]  /*37b50*/  IMAD.WIDE R4, R251.reuse, 0x4, R242 ;  /* 0x00000004fb047825 */ /* 0x042fe400078e02f2 */
[----:B------:R-:W2:Y:S04]  /*37b60*/  LDL.LU.64 R242, [R1+0x1d50] ;  /* 0x001d500001f27983 */ /* 0x000ea80000300a00 */
[----:B------:R1:W-:Y:S04]  /*37b70*/  STL.64 [R1+0x13c0], R244 ;  /* 0x0013c0f401007387 */ /* 0x0003e80000100a00 */
[----:B------:R1:W-:Y:S02]  /*37b80*/  STL.64 [R1+0x13c8], R4 ;  /* 0x0013c80401007387 */ /* 0x0003e40000100a00 */
[----:B-1----:R-:W-:-:S04]  /*37b90*/  IMAD.WIDE R244, R251, 0x4, R6 ;  /* 0x00000004fbf47825 */ /* 0x002fc800078e0206 */
[C---:B------:R-:W-:Y:S01]  /*37ba0*/  IMAD.WIDE R6, R251.reuse, 0x4, R238 ;  /* 0x00000004fb067825 */ /* 0x040fe200078e02ee */
[----:B------:R-:W-:Y:S03]  /*37bb0*/  STL.64 [R1+0x13d0], R244 ;  /* 0x0013d0f401007387 */ /* 0x000fe60000100a00 */
[C---:B------:R-:W-:Y:S01]  /*37bc0*/  IMAD.WIDE R4, R251.reuse, 0x4, R236 ;  /* 0x00000004fb047825 */ /* 0x040fe200078e02ec */
[----:B------:R1:W-:Y:S04]  /*37bd0*/  STL.64 [R1+0x13d8], R6 ;  /* 0x0013d80601007387 */ /* 0x0003e80000100a00 */
[----:B------:R1:W-:Y:S04]  /*37be0*/  STL.64 [R1+0x13e0], R4 ;  /* 0x0013e00401007387 */ /* 0x0003e80000100a00 */
[----:B------:R-:W-:Y:S01]  /*37bf0*/  STL.64 [R1+0x13e8], R234 ;  /* 0x0013e8ea01007387 */ /* 0x000fe20000100a00 */
[----:B-1----:R-:W-:-:S04]  /*37c00*/  IMAD.WIDE R6, R251, 0x4, R232 ;  /* 0x00000004fb067825 */ /* 0x002fc800078e02e8 */
        /* <DEDUP_REMOVED lines=61> */
[----:B------:R4:W-:Y:S01]  /*37fe0*/  STL.64 [R1+0x14f0], R52 ;  /* 0x0014f03401007387 */ /* 0x0009e20000100a00 */
[----:B-1----:R-:W-:-:S03]  /*37ff0*/  IMAD.WIDE R6, R251, 0x4, R164 ;  /* 0x00000004fb067825 */ /* 0x002fc600078e02a4 */
[----:B------:R-:W3:Y:S01]  /*38000*/  LDL.LU.64 R98, [R1+0x1548] ;  /* 0x0015480001627983 */ /* 0x000ee20000300a00 */
[----:B----4-:R-:W-:-:S03]  /*38010*/  IMAD.WIDE R4, R251, 0x4, R166 ;  /* 0x00000004fb047825 */ /* 0x010fc600078e02a6 */
[----:B------:R-:W-:Y:S04]  /*38020*/  STL.64 [R1+0x14f8], R6 ;  /* 0x0014f80601007387 */ /* 0x000fe80000100a00 */
[----:B------:R-:W4:Y:S04]  /*38030*/  LDL.LU.64 R96, [R1+0x1550] ;  /* 0x0015500001607983 */ /* 0x000f280000300a00 */
        /* <DEDUP_REMOVED lines=21> */
[----:B------:R-:W2:Y:S01]  /*38190*/  LDL.LU.64 R6, [R1+0x15f8] ;  /* 0x0015f80001067983 */ /* 0x000ea20000300a00 */
[----:B------:R-:W-:-:S04]  /*381a0*/  IMAD.WIDE R100, R251, 0x4, R168 ;  /* 0x00000004fb647825 */ /* 0x000fc800078e02a8 */
        /* <DEDUP_REMOVED lines=11> */
[----:B-1----:R-:W-:-:S04]  /*38260*/  IMAD.WIDE R100, R251, 0x4, R180 ;  /* 0x00000004fb647825 */ /* 0x002fc800078e02b4 */
[C---:B------:R-:W-:Y:S01]  /*38270*/  IMAD.WIDE R104, R251.reuse, 0x4, R182 ;  /* 0x00000004fb687825 */ /* 0x040fe200078e02b6 */
[----:B------:R4:W-:Y:S04]  /*38280*/  STL.64 [R1+0x1538], R100 ;  /* 0x0015386401007387 */ /* 0x0009e80000100a00 */
[----:B------:R-:W-:Y:S01]  /*38290*/  STL.64 [R1+0x1540], R104 ;  /* 0x0015406801007387 */ /* 0x000fe20000100a00 */
[----:B---3--:R-:W-:-:S04]  /*382a0*/  IMAD.WIDE R102, R251, 0x4, R98 ;  /* 0x00000004fb667825 */ /* 0x008fc800078e0262 */
[C---:B----4-:R-:W-:Y:S01]  /*382b0*/  IMAD.WIDE R100, R251.reuse, 0x4, R96 ;  /* 0x00000004fb647825 */ /* 0x050fe200078e0260 */
[----:B------:R-:W-:Y:S03]  /*382c0*/  STL.64 [R1+0x1548], R102 ;  /* 0x0015486601007387 */ /* 0x000fe60000100a00 */
        /* <DEDUP_REMOVED lines=56> */
[----:B-1----:R-:W3:Y:S04]  /*38650*/  LDL.LU.64 R88, [R1+0x6c8] ;  /* 0x0006c80001587983 */ /* 0x002ee80000300a00 */
[----:B--2---:R-:W2:Y:S04]  /*38660*/  LDL.LU.64 R54, [R1+0x6c0] ;  /* 0x0006c00001367983 */ /* 0x004ea80000300a00 */
        /* <DEDUP_REMOVED lines=17> */
[----:B---3--:R-:W-:-:S04]  /*38780*/  IMAD.WIDE R118, R251, 0x4, R114 ;  /* 0x00000004fb767825 */ /* 0x008fc800078e0272 */
        /* <DEDUP_REMOVED lines=26> */
[C---:B--2---:R-:W-:Y:S01]  /*38930*/  IMAD.WIDE R90, R251.reuse, 0x4, R54 ;  /* 0x00000004fb5a7825 */ /* 0x044fe200078e0236 */
[----:B------:R-:W-:Y:S03]  /*38940*/  STL.64 [R1+0x6c8], R92 ;  /* 0x0006c85c01007387 */ /* 0x000fe60000100a00 */
[C---:B----4-:R-:W-:Y:S01]  /*38950*/  IMAD.WIDE R88, R251.reuse, 0x4, R52 ;  /* 0x00000004fb587825 */ /* 0x050fe200078e0234 */
        /* <DEDUP_REMOVED lines=26> */
[----:B------:R-:W-:Y:S03]  /*38b00*/  STL.64 [R1+0x16d8], R88 ;  /* 0x0016d85801007387 */ /* 0x000fe60000100a00 */
[C---:B---3--:R-:W-:Y:S01]  /*38b10*/  IMAD.WIDE R52, R251.reuse, 0x4, R4 ;  /* 0x00000004fb347825 */ /* 0x048fe200078e0204 */
[----:B------:R-:W-:Y:S03]  /*38b20*/  STL.64 [R1+0x16e0], R54 ;  /* 0x0016e03601007387 */ /* 0x000fe60000100a00 */
[C---:B------:R-:W-:Y:S01]  /*38b30*/  IMAD.WIDE R6, R251.reuse, 0x4, R6 ;  /* 0x00000004fb067825 */ /* 0x040fe200078e0206 */
[----:B------:R1:W-:Y:S03]  /*38b40*/  STL.64 [R1+0x16e8], R52 ;  /* 0x0016e83401007387 */ /* 0x0003e60000100a00 */
[----:B------:R-:W-:-:S02]  /*38b50*/  IMAD.WIDE R4, R251, 0x4, R242 ;  /* 0x00000004fb047825 */ /* 0x000fc400078e02f2 */
[----:B------:R-:W2:Y:S04]  /*38b60*/  LDL.LU.64 R242, [R1+0x1d48] ;  /* 0x001d480001f27983 */ /* 0x000ea80000300a00 */
[----:B------:R3:W-:Y:S01]  /*38b70*/  STL.64 [R1+0x16f0], R6 ;  /* 0x0016f00601007387 */ /* 0x0007e20000100a00 */
[----:B-1----:R-:W-:-:S03]  /*38b80*/  IMAD.WIDE R52, R251, 0x4, R248 ;  /* 0x00000004fb347825 */ /* 0x002fc600078e02f8 */
[----:B------:R1:W-:Y:S04]  /*38b90*/  STL.64 [R1+0x16f8], R4 ;  /* 0x0016f80401007387 */ /* 0x0003e80000100a00 */
[----:B------:R-:W-:Y:S01]  /*38ba0*/  STL.64 [R1+0x1700], R52 ;  /* 0x0017003401007387 */ /* 0x000fe20000100a00 */
[----:B---3--:R-:W-:-:S04]  /*38bb0*/  IMAD.WIDE R6, R251, 0x4, R246 ;  /* 0x00000004fb067825 */ /* 0x008fc800078e02f6 */
[C---:B-1----:R-:W-:Y:S01]  /*38bc0*/  IMAD.WIDE R4, R251.reuse, 0x4, R240 ;  /* 0x00000004fb047825 */ /* 0x042fe200078e02f0 */
[----:B------:R1:W-:Y:S04]  /*38bd0*/  STL.64 [R1+0x1708], R6 ;  /* 0x0017080601007387 */ /* 0x0003e80000100a00 */
[----:B------:R3:W-:Y:S04]  /*38be0*/  STL.64 [R1+0x1710], R4 ;  /* 0x0017100401007387 */ /* 0x0007e80000100a00 */
[----:B------:R-:W-:Y:S01]  /*38bf0*/  STL.64 [R1+0x1718], R10 ;  /* 0x0017180a01007387 */ /* 0x000fe20000100a00 */
[----:B-1----:R-:W-:-:S04]  /*38c00*/  IMAD.WIDE R6, R251, 0x4, R8 ;  /* 0x00000004fb067825 */ /* 0x002fc800078e0208 */
[C---:B---3--:R-:W-:Y:S01]  /*38c10*/  IMAD.WIDE R4, R251.reuse, 0x4, R12 ;  /* 0x00000004fb047825 */ /* 0x048fe200078e020c */
[----:B------:R1:W-:Y:S03]  /*38c20*/  STL.64 [R1+0x1720], R6 ;  /* 0x0017200601007387 */ /* 0x0003e60000100a00 */
[C---:B------:R-:W-:Y:S01]  /*38c30*/  IMAD.WIDE R8, R251.reuse, 0x4, R14 ;  /* 0x00000004fb087825 */ /* 0x040fe200078e020e */
[----:B------:R3:W-:Y:S04]  /*38c40*/  STL.64 [R1+0x1728], R4 ;  /* 0x0017280401007387 */ /* 0x0007e80000100a00 */
[----:B------:R4:W-:Y:S01]  /*38c50*/  STL.64 [R1+0x1730], R8 ;  /* 0x0017300801007387 */ /* 0x0009e20000100a00 */
[----:B-1----:R-:W-:-:S04]  /*38c60*/  IMAD.WIDE R6, R251, 0x4, R16 ;  /* 0x00000004fb067825 */ /* 0x002fc800078e0210 */
[C---:B---3--:R-:W-:Y:S01]  /*38c70*/  IMAD.WIDE R4, R251.reuse, 0x4, R18 ;  /* 0x00000004fb047825 */ /* 0x048fe200078e0212 */
[----:B------:R1:W-:Y:S03]  /*38c80*/  STL.64 [R1+0x1738], R6 ;  /* 0x0017380601007387 */ /* 0x0003e60000100a00 */
[C---:B----4-:R-:W-:Y:S01]  /*38c90*/  IMAD.WIDE R8, R251.reuse, 0x4, R20 ;  /* 0x00000004fb087825 */ /* 0x050fe200078e0214 */
        /* <DEDUP_REMOVED lines=92> */
[----:B-1----:R-:W-:-:S03]  /*39260*/  IMAD.WIDE R6, R251, 0x4, R148 ;  /* 0x00000004fb067825 */ /* 0x002fc600078e0294 */
[----:B------:R-:W2:Y:S01]  /*39270*/  LDL.LU.64 R240, [R1+0x1c10] ;  /* 0x001c100001f07983 */ /* 0x000ea20000300a00 */
[----:B---3--:R-:W-:-:S03]  /*39280*/  IMAD.WIDE R4, R251, 0x4, R150 ;  /* 0x00000004fb047825 */ /* 0x008fc600078e0296 */
[----:B------:R1:W-:Y:S01]  /*39290*/  STL.64 [R1+0x1ca0], R6 ;  /* 0x001ca00601007387 */ /* 0x0003e20000100a00 */
[----:B------:R-:W-:-:S03]  /*392a0*/  IMAD.WIDE R12, R251, 0x4, R184 ;  /* 0x00000004fb0c7825 */ /* 0x000fc600078e02b8 */
[----:B----4-:R-:W3:Y:S04]  /*392b0*/  LDL.LU.64 R8, [R1+0x1c08] ;  /* 0x001c080001087983 */ /* 0x010ee80000300a00 */
[----:B------:R4:W-:Y:S04]  /*392c0*/  STL.64 [R1+0x1c98], R4 ;  /* 0x001c980401007387 */ /* 0x0009e80000100a00 */
[----:B------:R-:W3:Y:S01]  /*392d0*/  LDL.LU.64 R246, [R1+0x1c00] ;  /* 0x001c000001f67983 */ /* 0x000ee20000300a00 */
[----:B-1----:R-:W-:-:S03]  /*392e0*/  IMAD.WIDE R6, R251, 0x4, R188 ;  /* 0x00000004fb067825 */ /* 0x002fc600078e02bc */
[----:B------:R-:W3:Y:S01]  /*392f0*/  LDL.LU.64 R10, [R1+0x1bf8] ;  /* 0x001bf800010a7983 */ /* 0x000ee20000300a00 */
[----:B----4-:R-:W-:-:S03]  /*39300*/  IMAD.WIDE R4, R251, 0x4, R186 ;  /* 0x00000004fb047825 */ /* 0x010fc600078e02ba */
[----:B------:R1:W-:Y:S04]  /*39310*/  STL.64 [R1+0x1c90], R12 ;  /* 0x001c900c01007387 */ /* 0x0003e80000100a00 */
[----:B------:R4:W-:Y:S04]  /*39320*/  STL.64 [R1+0x1c88], R4 ;  /* 0x001c880401007387 */ /* 0x0009e80000100a00 */
[----:B------:R4:W-:Y:S01]  /*39330*/  STL.64 [R1+0x1c80], R6 ;  /* 0x001c800601007387 */ /* 0x0009e20000100a00 */
[----:B-1----:R-:W-:-:S04]  /*39340*/  IMAD.WIDE R12, R251, 0x4, R190 ;  /* 0x00000004fb0c7825 */ /* 0x002fc800078e02be */
[C---:B----4-:R-:W-:Y:S01]  /*39350*/  IMAD.WIDE R4, R251.reuse, 0x4, R192 ;  /* 0x00000004fb047825 */ /* 0x050fe200078e02c0 */
[----:B------:R1:W-:Y:S03]  /*39360*/  STL.64 [R1+0x1c78], R12 ;  /* 0x001c780c01007387 */ /* 0x0003e60000100a00 */
[C---:B------:R-:W-:Y:S01]  /*39370*/  IMAD.WIDE R6, R251.reuse, 0x4, R194 ;  /* 0x00000004fb067825 */ /* 0x040fe200078e02c2 */
[----:B------:R4:W-:Y:S04]  /*39380*/  STL.64 [R1+0x1c70], R4 ;  /* 0x001c700401007387 */ /* 0x0009e80000100a00 */
[----:B------:R4:W-:Y:S01]  /*39390*/  STL.64 [R1+0x1c68], R6 ;  /* 0x001c680601007387 */ /* 0x0009e20000100a00 */
[----:B-1----:R-:W-:-:S04]  /*393a0*/  IMAD.WIDE R12, R251, 0x4, R196 ;  /* 0x00000004fb0c7825 */ /* 0x002fc800078e02c4 */
[C---:B----4-:R-:W-:Y:S01]  /*393b0*/  IMAD.WIDE R4, R251.reuse, 0x4, R198 ;  /* 0x00000004fb047825 */ /* 0x050fe200078e02c6 */
[----:B------:R-:W-:Y:S03]  /*393c0*/  STL.64 [R1+0x1c60], R12 ;  /* 0x001c600c01007387 */ /* 0x000fe60000100a00 */
[C---:B------:R-:W-:Y:S01]  /*393d0*/  IMAD.WIDE R6, R251.reuse, 0x4, R200 ;  /* 0x00000004fb067825 */ /* 0x040fe200078e02c8 */
[----:B------:R-:W4:Y:S04]  /*393e0*/  LDL.LU.64 R248, [R1+0x1bf0] ;  /* 0x001bf00001f87983 */ /* 0x000f280000300a00 */
[----:B------:R1:W-:Y:S04]  /*393f0*/  STL.64 [R1+0x1c58], R4 ;  /* 0x001c580401007387 */ /* 0x0003e80000100a00 */
[----:B------:R1:W-:Y:S04]  /*39400*/  STL.64 [R1+0x1c50], R6 ;  /* 0x001c500601007387 */ /* 0x0003e80000100a00 */
[----:B------:R-:W4:Y:S01]  /*39410*/  LDL.LU.64 R234, [R1+0x1be8] ;  /* 0x001be80001ea7983 */ /* 0x000f220000300a00 */
        /* <DEDUP_REMOVED lines=8> */
[----:B------:R1:W-:Y:S03]  /*394a0*/  STL.64 [R1+0x1c30], R4 ;  /* 0x001c300401007387 */ /* 0x0003e60000100a00 */
[----:B--2---:R-:W-:Y:S01]  /*394b0*/  IMAD.WIDE R6, R251, 0x4, R212 ;  /* 0x00000004fb067825 */ /* 0x004fe200078e02d4 */
[----:B------:R-:W-:Y:S01]  /*394c0*/  STL.64 [R1+0x1c28], R12 ;  /* 0x001c280c01007387 */ /* 0x000fe20000100a00 */
[C---:B------:R-:W-:Y:S02]  /*394d0*/  IADD3 R2, R243.reuse, 0x100000, RZ ;  /* 0x00100000f3027810 */ /* 0x040fe40007ffe0ff */
[----:B------:R-:W-:Y:S01]  /*394e0*/  VIADD R3, R243, 0x100000 ;  /* 0x00100000f3037836 */ /* 0x000fe20000000000 */
[----:B------:R-:W-:Y:S01]  /*394f0*/  STL.64 [R1+0x1c20], R6 ;  /* 0x001c200601007387 */ /* 0x000fe20000100a00 */
[----:B-1----:R-:W-:-:S05]  /*39500*/  IMAD.WIDE R4, R251, 0x4, R214 ;  /* 0x00000004fb047825 */ /* 0x002fca00078e02d6 */
[----:B------:R-:W-:Y:S04]  /*39510*/  STL.64 [R1+0x1c18], R4 ;  /* 0x001c180401007387 */ /* 0x000fe80000100a00 */
[----:B------:R-:W-:Y:S04]  /*39520*/  STL.64 [R1+0x1d10], R242 ;  /* 0x001d10f201007387 */ /* 0x000fe80000100a00 */
[----:B------:R-:W2:Y:S04]  /*39530*/  LDL.LU.64 R106, [R1+0x1be0] ;  /* 0x001be000016a7983 */ /* 0x000ea80000300a00 */
[----:B------:R-:W2:Y:S01]  /*39540*/  LDL.LU.64 R104, [R1+0x1bd8] ;  /* 0x001bd80001687983 */ /* 0x000ea20000300a00 */
[----:B---3--:R-:W-:-:S04]  /*39550*/  IMAD.WIDE R244, R252, 0x4, R8 ;  /* 0x00000004fcf47825 */ /* 0x008fc800078e0208 */
[----:B------:R-:W-:-:S05]  /*39560*/  IMAD.WIDE R2, R252, 0x4, R10 ;  /* 0x00000004fc027825 */ /* 0x000fca00078e020a */
[----:B------:R1:W-:Y:S04]  /*39570*/  STL.64 [R1+0x50], R2 ;  /* 0x0000500201007387 */ /* 0x0003e80000100a00 */
[----:B------:R-:W3:Y:S04]  /*39580*/  LDL.LU.64 R102, [R1+0x1bd0] ;  /* 0x001bd00001667983 */ /* 0x000ee80000300a00 */
[----:B-1----:R-:W3:Y:S04]  /*39590*/  LDL.LU.64 R2, [R1+0x1bc8] ;  /* 0x001bc80001027983 */ /* 0x002ee80000300a00 */
[----:B------:R-:W3:Y:S04]  /*395a0*/  LDL.LU.64 R4, [R1+0x1bc0] ;  /* 0x001bc00001047983 */ /* 0x000ee80000300a00 */
[----:B------:R-:W3:Y:S04]  /*395b0*/  LDL.LU.64 R6, [R1+0x1bb8] ;  /* 0x001bb80001067983 */ /* 0x000ee80000300a00 */
[----:B------:R-:W3:Y:S04]  /*395c0*/  LDL.LU.64 R10, [R1+0x1bb0] ;  /* 0x001bb000010a7983 */ /* 0x000ee80000300a00 */
[----:B------:R-:W3:Y:S04]  /*395d0*/  LDL.LU.64 R8, [R1+0x1ba8] ;  /* 0x001ba80001087983 */ /* 0x000ee80000300a00 */
[----:B------:R-:W3:Y:S04]  /*395e0*/  LDL.LU.64 R238, [R1+0x1ba0] ;  /* 0x001ba00001ee7983 */ /* 0x000ee80000300a00 */
[----:B------:R-:W3:Y:S01]  /*395f0*/  LDL.LU.64 R236, [R1+0x1b98] ;  /* 0x001b980001ec7983 */ /* 0x000ee20000300a00 */
[----:B----4-:R-:W-:-:S03]  /*39600*/  IMAD.WIDE R12, R252, 0x4, R234 ;  /* 0x00000004fc0c7825 */ /* 0x010fc600078e02ea */
[----:B------:R-:W4:Y:S04]  /*39610*/  LDL.LU.64 R234, [R1+0x1b90] ;  /* 0x001b900001ea7983 */ /* 0x000f280000300a00 */
        /* <DEDUP_REMOVED lines=19> */
[----:B--2---:R-:W-:-:S04]  /*39750*/  IMAD.WIDE R14, R252, 0x4, R106 ;  /* 0x00000004fc0e7825 */ /* 0x004fc800078e026a */
[C---:B-1----:R-:W-:Y:S01]  /*39760*/  IMAD.WIDE R12, R252.reuse, 0x4, R104 ;  /* 0x00000004fc0c7825 */ /* 0x042fe200078e0268 */
[----:B------:R1:W-:Y:S04]  /*39770*/  STL.64 [R1+0x38], R14 ;  /* 0x0000380e01007387 */ /* 0x0003e80000100a00 */
[----:B------:R2:W-:Y:S01]  /*39780*/  STL.64 [R1+0x30], R12 ;  /* 0x0000300c01007387 */ /* 0x0005e20000100a00 */
[----:B---3--:R-:W-:-:S04]  /*39790*/  IMAD.WIDE R238, R252, 0x4, R238 ;  /* 0x00000004fcee7825 */ /* 0x008fc800078e02ee */
[C---:B------:R-:W-:Y:S01]  /*397a0*/  IMAD.WIDE R236, R252.reuse, 0x4, R236 ;  /* 0x00000004fcec7825 */ /* 0x040fe200078e02ec */
[----:B------:R-:W-:Y:S04]  /*397b0*/  STL.64 [R1+0x1d20], R238 ;  /* 0x001d20ee01007387 */ /* 0x000fe80000100a00 */
[----:B------:R3:W-:Y:S04]  /*397c0*/  STL.64 [R1+0x1d18], R236 ;  /* 0x001d18ec01007387 */ /* 0x0007e80000100a00 */
[----:B------:R-:W2:Y:S04]  /*397d0*/  LDL.LU.64 R174, [R1+0x1af8] ;  /* 0x001af80001ae7983 */ /* 0x000ea80000300a00 */
[----:B------:R-:W3:Y:S04]  /*397e0*/  LDL.LU.64 R172, [R1+0x1af0] ;  /* 0x001af00001ac7983 */ /* 0x000ee80000300a00 */
[----:B------:R-:W3:Y:S04]  /*397f0*/  LDL.LU.64 R170, [R1+0x1ae8] ;  /* 0x001ae80001aa7983 */ /* 0x000ee80000300a00 */
[----:B------:R-:W3:Y:S04]  /*39800*/  LDL.LU.64 R168, [R1+0x1ae0] ;  /* 0x001ae00001a87983 */ /* 0x000ee80000300a00 */
[----:B------:R-:W3:Y:S01]  /*39810*/  LDL.LU.64 R166, [R1+0x1ad8] ;  /* 0x001ad80001a67983 */ /* 0x000ee20000300a00 */
[----:B------:R-:W-:-:S04]  /*39820*/  IMAD.WIDE R242, R252, 0x4, R102 ;  /* 0x00000004fcf27825 */ /* 0x000fc800078e0266 */
[----:B----4-:R-:W-:-:S04]  /*39830*/  IMAD.WIDE R36, R252, 0x4, R54 ;  /* 0x00000004fc247825 */ /* 0x010fc800078e0236 */
[C---:B------:R-:W-:Y:S02]  /*39840*/  IMAD.WIDE R38, R252.reuse, 0x4, R52 ;  /* 0x00000004fc267825 */ /* 0x040fe400078e0234 */
        /* <DEDUP_REMOVED lines=32> */
[----:B------:R-:W4:Y:S04]  /*39a50*/  LDL.LU.64 R100, [R1+0x1a10] ;  /* 0x001a100001647983 */ /* 0x000f280000300a00 */
[----:B------:R-:W4:Y:S01]  /*39a60*/  LDL.LU.64 R216, [R1+0x1a08] ;  /* 0x001a080001d87983 */ /* 0x000f220000300a00 */
[----:B--2---:R-:W-:-:S04]  /*39a70*/  IMAD.WIDE R42, R252, 0x4, R174 ;  /* 0x00000004fc2a7825 */ /* 0x004fc800078e02ae */
[----:B---3--:R-:W-:-:S04]  /*39a80*/  IMAD.WIDE R44, R252, 0x4, R172 ;  /* 0x00000004fc2c7825 */ /* 0x008fc800078e02ac */
[----:B------:R-:W-:-:S04]  /*39a90*/  IMAD.WIDE R46, R252, 0x4, R170 ;  /* 0x00000004fc2e7825 */ /* 0x000fc800078e02aa */
[----:B------:R-:W-:-:S04]  /*39aa0*/  IMAD.WIDE R48, R252, 0x4, R168 ;  /* 0x00000004fc307825 */ /* 0x000fc800078e02a8 */
[----:B------:R-:W-:-:S04]  /*39ab0*/  IMAD.WIDE R50, R252, 0x4, R166 ;  /* 0x00000004fc327825 */ /* 0x000fc800078e02a6 */
[----:B----4-:R-:W-:-:S04]  /*39ac0*/  IMAD.WIDE R70, R252, 0x4, R118 ;  /* 0x00000004fc467825 */ /* 0x010fc800078e0276 */
[----:B------:R-:W-:-:S04]  /*39ad0*/  IMAD.WIDE R72, R252, 0x4, R116 ;  /* 0x00000004fc487825 */ /* 0x000fc800078e0274 */
[----:B------:R-:W-:-:S04]  /*39ae0*/  IMAD.WIDE R74, R252, 0x4, R114 ;  /* 0x00000004fc4a7825 */ /* 0x000fc800078e0272 */
[----:B------:R-:W-:-:S04]  /*39af0*/  IMAD.WIDE R76, R252, 0x4, R112 ;  /* 0x00000004fc4c7825 */ /* 0x000fc800078e0270 */
[----:B------:R-:W-:-:S04]  /*39b00*/  IMAD.WIDE R78, R252, 0x4, R110 ;  /* 0x00000004fc4e7825 */ /* 0x000fc800078e026e */
[----:B------:R-:W-:-:S04]  /*39b10*/  IMAD.WIDE R80, R252, 0x4, R108 ;  /* 0x00000004fc507825 */ /* 0x000fc800078e026c */
[----:B------:R-:W-:-:S04]  /*39b20*/  IMAD.WIDE R82, R252, 0x4, R106 ;  /* 0x00000004fc527825 */ /* 0x000fc800078e026a */
[C---:B------:R-:W-:Y:S02]  /*39b30*/  IMAD.WIDE R84, R252.reuse, 0x4, R104 ;  /* 0x00000004fc547825 */ /* 0x040fe400078e0268 */
[----:B------:R-:W2:Y:S04]  /*39b40*/  LDL.LU.64 R104, [R1+0x1a00] ;  /* 0x001a000001687983 */ /* 0x000ea80000300a00 */
[----:B------:R-:W3:Y:S04]  /*39b50*/  LDL.LU.64 R106, [R1+0x19f8] ;  /* 0x0019f800016a7983 */ /* 0x000ee80000300a00 */
[----:B------:R-:W4:Y:S04]  /*39b60*/  LDL.LU.64 R108, [R1+0x19f0] ;  /* 0x0019f000016c7983 */ /* 0x000f280000300a00 */
[----:B------:R-:W4:Y:S04]  /*39b70*/  LDL.LU.64 R110, [R1+0x19e8] ;  /* 0x0019e800016e7983 */ /* 0x000f280000300a00 */
[----:B------:R-:W4:Y:S04]  /*39b80*/  LDL.LU.64 R112, [R1+0x19e0] ;  /* 0x0019e00001707983 */ /* 0x000f280000300a00 */
[----:B------:R-:W4:Y:S04]  /*39b90*/  LDL.LU.64 R114, [R1+0x19d8] ;  /* 0x0019d80001727983 */ /* 0x000f280000300a00 */
[----:B------:R-:W2:Y:S04]  /*39ba0*/  LDL.LU.64 R116, [R1+0x19d0] ;  /* 0x0019d00001747983 */ /* 0x000ea80000300a00 */
[----:B------:R-:W3:Y:S04]  /*39bb0*/  LDL.LU.64 R118, [R1+0x19c8] ;  /* 0x0019c80001767983 */ /* 0x000ee80000300a00 */
[----:B------:R-:W4:Y:S04]  /*39bc0*/  LDL.LU.64 R120, [R1+0x19c0] ;  /* 0x0019c00001787983 */ /* 0x000f280000300a00 */
[----:B------:R-:W2:Y:S04]  /*39bd0*/  LDL.LU.64 R20, [R1+0x19b8] ;  /* 0x0019b80001147983 */ /* 0x000ea80000300a00 */
[----:B------:R-:W3:Y:S04]  /*39be0*/  LDL.LU.64 R18, [R1+0x19b0] ;  /* 0x0019b00001127983 */ /* 0x000ee80000300a00 */
[----:B------:R-:W4:Y:S04]  /*39bf0*/  LDL.LU.64 R16, [R1+0x19a8] ;  /* 0x0019a80001107983 */ /* 0x000f280000300a00 */
[----:B-1----:R-:W4:Y:S04]  /*39c00*/  LDL.LU.64 R14, [R1+0x19a0] ;  /* 0x0019a000010e7983 */ /* 0x002f280000300a00 */
[----:B------:R-:W4:Y:S04]  /*39c10*/  LDL.LU.64 R12, [R1+0x1998] ;  /* 0x00199800010c7983 */ /* 0x000f280000300a00 */
[----:B------:R-:W3:Y:S04]  /*39c20*/  LDL.LU.64 R182, [R1+0x1990] ;  /* 0x0019900001b67983 */ /* 0x000ee80000300a00 */
        /* <DEDUP_REMOVED lines=22> */
[----:B------:R-:W-:-:S04]  /*39d90*/  IMAD.WIDE R86, R252, 0x4, R102 ;  /* 0x00000004fc567825 */ /* 0x000fc800078e0266 */
[C---:B------:R-:W-:Y:S02]  /*39da0*/  IMAD.WIDE R102, R252.reuse, 0x4, R216 ;  /* 0x00000004fc667825 */ /* 0x040fe400078e02d8 */
[----:B------:R-:W4:Y:S02]  /*39db0*/  LDL.LU.64 R216, [R1+0x1910] ;  /* 0x0019100001d87983 */ /* 0x000f240000300a00 */
[----:B------:R-:W-:-:S05]  /*39dc0*/  IMAD.WIDE R240, R252, 0x4, R240 ;  /* 0x00000004fcf07825 */ /* 0x000fca00078e02f0 */
[----:B------:R-:W-:Y:S01]  /*39dd0*/  LDGSTS.E [R250+-0x50000], desc[UR8][R240.64], P0 ;  /* 0xb0000000f0fa7fae */ /* 0x000fe20008121848 */
[----:B------:R-:W-:-:S03]  /*39de0*/  IMAD.WIDE R236, R252, 0x4, R240 ;  /* 0x00000004fcec7825 */ /* 0x000fc600078e02f0 */
[----:B------:R-:W-:Y:S01]  /*39df0*/  LDGSTS.E [R250+-0x4fc00], desc[UR8][R242.64], P0 ;  /* 0xb0400000f2fa7fae */ /* 0x000fe20008121848 */
[----:B--2---:R-:W-:-:S04]  /*39e00*/  IMAD.WIDE R122, R252, 0x4, R20 ;  /* 0x00000004fc7a7825 */ /* 0x004fc800078e0214 */
[----:B---3--:R-:W-:-:S04]  /*39e10*/  IMAD.WIDE R132, R252, 0x4, R182 ;  /* 0x00000004fc847825 */ /* 0x008fc800078e02b6 */
        /* <DEDUP_REMOVED lines=14> */
[----:B------:R-:W4:Y:S04]  /*39f00*/  LDL.LU.64 R178, [R1+0x18d8] ;  /* 0x0018d80001b27983 */ /* 0x000f280000300a00 */
[----:B------:R-:W2:Y:S04]  /*39f10*/  LDL.LU.64 R180, [R1+0x18d0] ;  /* 0x0018d00001b47983 */ /* 0x000ea80000300a00 */
[----:B------:R-:W3:Y:S04]  /*39f20*/  LDL.LU.64 R182, [R1+0x18c8] ;  /* 0x0018c80001b67983 */ /* 0x000ee80000300a00 */
[----:B------:R-:W4:Y:S04]  /*39f30*/  LDL.LU.64 R184, [R1+0x18c0] ;  /* 0x0018c00001b87983 */ /* 0x000f280000300a00 */
[----:B------:R-:W4:Y:S04]  /*39f40*/  LDL.LU.64 R186, [R1+0x18b8] ;  /* 0x0018b80001ba7983 */ /* 0x000f280000300a00 */
[----:B------:R-:W4:Y:S04]  /*39f50*/  LDL.LU.64 R188, [R1+0x18b0] ;  /* 0x0018b00001bc7983 */ /* 0x000f280000300a00 */
[----:B------:R-:W4:Y:S04]  /*39f60*/  LDL.LU.64 R190, [R1+0x18a8] ;  /* 0x0018a80001be7983 */ /* 0x000f280000300a00 */
[----:B------:R-:W4:Y:S04]  /*39f70*/  LDL.LU.64 R192, [R1+0x18a0] ;  /* 0x0018a00001c07983 */ /* 0x000f280000300a00 */
[----:B------:R-:W4:Y:S04]  /*39f80*/  LDL.LU.64 R194, [R1+0x1898] ;  /* 0x0018980001c27983 */ /* 0x000f280000300a00 */
[----:B------:R-:W3:Y:S04]  /*39f90*/  LDL.LU.64 R196, [R1+0x1890] ;  /* 0x0018900001c47983 */ /* 0x000ee80000300a00 */
[----:B------:R-:W4:Y:S04]  /*39fa0*/  LDL.LU.64 R198, [R1+0x1888] ;  /* 0x0018880001c67983 */ /* 0x000f280000300a00 */
[----:B------:R-:W4:Y:S04]  /*39fb0*/  LDL.LU.64 R200, [R1+0x1880] ;  /* 0x0018800001c87983 */ /* 0x000f280000300a00 */
[----:B------:R-:W4:Y:S04]  /*39fc0*/  LDL.LU.64 R202, [R1+0x16c0] ;  /* 0x0016c00001ca7983 */ /* 0x000f280000300a00 */
[----:B------:R-:W4:Y:S01]  /*39fd0*/  LDL.LU.64 R204, [R1+0x16b8] ;  /* 0x0016b80001cc7983 */ /* 0x000f220000300a00 */
[----:B------:R-:W-:-:S03]  /*39fe0*/  IMAD.WIDE R150, R252, 0x4, R164 ;  /* 0x00000004fc967825 */ /* 0x000fc600078e02a4 */
[----:B------:R-:W4:Y:S01]  /*39ff0*/  LDL.LU.64 R206, [R1+0x16b0] ;  /* 0x0016b00001ce7983 */ /* 0x000f220000300a00 */
[----:B------:R-:W-:-:S03]  /*3a000*/  IMAD.WIDE R164, R252, 0x4, R216 ;  /* 0x00000004fca47825 */ /* 0x000fc600078e02d8 */
        /* <DEDUP_REMOVED lines=17> */
[----:B------:R-:W-:Y:S03]  /*3a120*/  LDGSTS.E [R250+-0x4f800], desc[UR8][R234.64], P0 ;  /* 0xb0800000eafa7fae */ /* 0x000fe60008121848 */
[C---:B------:R-:W-:Y:S01]  /*3a130*/  IMAD.WIDE R52, R252.reuse, 0x4, R52 ;  /* 0x00000004fc347825 */ /* 0x040fe200078e0234 */
[----:B------:R-:W-:Y:S03]  /*3a140*/  LDGSTS.E [R250+-0x4f400], desc[UR8][R218.64], P0 ;  /* 0xb0c00000dafa7fae */ /* 0x000fe60008121848 */
[C---:B------:R-:W-:Y:S01]  /*3a150*/  IMAD.WIDE R100, R252.reuse, 0x4, R100 ;  /* 0x00000004fc647825 */ /* 0x040fe200078e0264 */
[----:B------:R-:W-:Y:S03]  /*3a160*/  LDGSTS.E [R250+-0x4f000], desc[UR8][R36.64], P0 ;  /* 0xb100000024fa7fae */ /* 0x000fe60008121848 */
[C---:B------:R-:W-:Y:S01]  /*3a170*/  IMAD.WIDE R116, R252.reuse, 0x4, R116 ;  /* 0x00000004fc747825 */ /* 0x040fe200078e0274 */
        /* <DEDUP_REMOVED lines=8> */
[----:B------:R1:W-:Y:S02]  /*3a200*/  STL.64 [R1+0x1bf8], R236 ;  /* 0x001bf8ec01007387 */ /* 0x0003e40000100a00 */
[----:B-1----:R-:W-:-:S04]  /*3a210*/  IMAD.WIDE R236, R252, 0x4, R244 ;  /* 0x00000004fcec7825 */ /* 0x002fc800078e02f4 */
[----:B--2---:R-:W-:-:S05]  /*3a220*/  IMAD.WIDE R180, R252, 0x4, R180 ;  /* 0x00000004fcb47825 */ /* 0x004fca00078e02b4 */
[----:B------:R-:W-:Y:S01]  /*3a230*/  LDGSTS.E [R250+-0x4cc00], desc[UR8][R180.64], P0 ;  /* 0xb3400000b4fa7fae */ /* 0x000fe20008121848 */
[----:B---3--:R-:W-:-:S05]  /*3a240*/  IMAD.WIDE R196, R252, 0x4, R196 ;  /* 0x00000004fcc47825 */ /* 0x008fca00078e02c4 */
[----:B------:R-:W-:Y:S01]  /*3a250*/  LDGSTS.E [R250+-0x4c800], desc[UR8][R196.64], P0 ;  /* 0xb3800000c4fa7fae */ /* 0x000fe20008121848 */
[----:B----4-:R-:W-:-:S05]  /*3a260*/  IMAD.WIDE R212, R252, 0x4, R212 ;  /* 0x00000004fcd47825 */ /* 0x010fca00078e02d4 */
[----:B------:R-:W-:Y:S04]  /*3a270*/  LDGSTS.E [R250+-0x4c400], desc[UR8][R212.64], P0 ;  /* 0xb3c00000d4fa7fae */ /* 0x000fe80008121848 */
[----:B------:R-:W-:Y:S04]  /*3a280*/  LDGSTS.E [R240+-0x4ff80], desc[UR8][R244.64], P0 ;  /* 0xb0080000f4f07fae */ /* 0x000fe80008121848 */
[----:B------:R-:W2:Y:S01]  /*3a290*/  LDL.LU.64 R244, [R1+0x1d38] ;  /* 0x001d380001f47983 */ /* 0x000ea20000300a00 */
[----:B------:R-:W-:-:S03]  /*3a2a0*/  IMAD.WIDE R2, R252, 0x4, R2 ;  /* 0x00000004fc027825 */ /* 0x000fc600078e0202 */
[----:B------:R-:W3:Y:S01]  /*3a2b0*/  LDL.LU.64 R238, [R1+0x50] ;  /* 0x0000500001ee7983 */ /* 0x000ee20000300a00 */
[----:B------:R-:W-:-:S03]  /*3a2c0*/  IMAD.WIDE R232, R252, 0x4, R232 ;  /* 0x00000004fce87825 */ /* 0x000fc600078e02e8 */
[----:B------:R-:W-:Y:S01]  /*3a2d0*/  LDGSTS.E [R240+-0x4fb80], desc[UR8][R2.64], P0 ;  /* 0xb048000002f07fae */ /* 0x000fe20008121848 */
        /* <DEDUP_REMOVED lines=13> */
[----:B------:R-:W-:Y:S04]  /*3a3b0*/  LDGSTS.E [R240+-0x4df80], desc[UR8][R102.64], P0 ;  /* 0xb208000066f07fae */ /* 0x000fe80008121848 */
[----:B------:R-:W-:Y:S04]  /*3a3c0*/  LDGSTS.E [R240+-0x4db80], desc[UR8][R118.64], P0 ;  /* 0xb248000076f07fae */ /* 0x000fe80008121848 */
[----:B------:R-:W-:Y:S04]  /*3a3d0*/  LDGSTS.E [R240+-0x4d780], desc[UR8][R134.64], P0 ;  /* 0xb288000086f07fae */ /* 0x000fe80008121848 */
[----:B------:R-:W-:Y:S04]  /*3a3e0*/  LDGSTS.E [R240+-0x4d380], desc[UR8][R150.64], P0 ;  /* 0xb2c8000096f07fae */ /* 0x000fe80008121848 */
[----:B------:R-:W-:Y:S04]  /*3a3f0*/  LDGSTS.E [R240+-0x4cf80], desc[UR8][R166.64], P0 ;  /* 0xb3080000a6f07fae */ /* 0x000fe80008121848 */
[----:B------:R-:W-:Y:S04]  /*3a400*/  LDGSTS.E [R240+-0x4cb80], desc[UR8][R182.64], P0 ;  /* 0xb3480000b6f07fae */ /* 0x000fe80008121848 */
[----:B------:R-:W-:Y:S04]  /*3a410*/  LDGSTS.E [R240+-0x4c780], desc[UR8][R198.64], P0 ;  /* 0xb3880000c6f07fae */ /* 0x000fe80008121848 */
[----:B------:R1:W-:Y:S04]  /*3a420*/  STL.64 [R1+0x1bf0], R236 ;  /* 0x001bf0ec01007387 */ /* 0x0003e80000100a00 */
[----:B------:R-:W-:Y:S01]  /*3a430*/  LDGSTS.E [R240+-0x4c380], desc[UR8][R214.64], P0 ;  /* 0xb3c80000d6f07fae */ /* 0x000fe20008121848 */
[----:B-1----:R-:W-:-:S03]  /*3a440*/  IMAD.WIDE R236, R252, 0x4, R246 ;  /* 0x00000004fcec7825 */ /* 0x002fc600078e02f6 */
[----:B--2---:R-:W-:Y:S04]  /*3a450*/  LDGSTS.E [R245+-0x4ff00], desc[UR8][R246.64], P0 ;  /* 0xb0100000f6f57fae */ /* 0x004fe80008121848 */
[----:B------:R-:W3:Y:S01]  /*3a460*/  LDL.LU.64 R246, [R1+0x1d30] ;  /* 0x001d300001f67983 */ /* 0x000ee20000300a00 */
        /* <DEDUP_REMOVED lines=19> */
[----:B------:R-:W-:Y:S01]  /*3a5a0*/  LDGSTS.E [R245+-0x4d700], desc[UR8][R136.64], P0 ;  /* 0xb290000088f57fae */ /* 0x000fe20008121848 */
[----:B------:R-:W-:-:S03]  /*3a5b0*/  IMAD.WIDE R6, R252, 0x4, R6 ;  /* 0x00000004fc067825 */ /* 0x000fc600078e0206 */
[----:B------:R-:W-:Y:S01]  /*3a5c0*/  LDGSTS.E [R245+-0x4d300], desc[UR8][R152.64], P0 ;  /* 0xb2d0000098f57fae */ /* 0x000fe20008121848 */
[----:B------:R-:W-:-:S03]  /*3a5d0*/  IMAD.WIDE R228, R252, 0x4, R228 ;  /* 0x00000004fce47825 */ /* 0x000fc600078e02e4 */
[----:B------:R-:W-:Y:S04]  /*3a5e0*/  LDGSTS.E [R245+-0x4cf00], desc[UR8][R168.64], P0 ;  /* 0xb3100000a8f57fae */ /* 0x000fe80008121848 */
[----:B------:R-:W-:Y:S04]  /*3a5f0*/  LDGSTS.E [R245+-0x4cb00], desc[UR8][R184.64], P0 ;  /* 0xb3500000b8f57fae */ /* 0x000fe80008121848 */
[----:B------:R-:W-:Y:S01]  /*3a600*/  LDGSTS.E [R245+-0x4c700], desc[UR8][R200.64], P0 ;  /* 0xb3900000c8f57fae */ /* 0x000fe20008121848 */
[----:B------:R-:W-:-:S03]  /*3a610*/  IMAD.WIDE R90, R252, 0x4, R90 ;  /* 0x00000004fc5a7825 */ /* 0x000fc600078e025a */
[----:B------:R-:W-:Y:S01]  /*3a620*/  LDGSTS.E [R245+-0x4c300], desc[UR8][R216.64], P0 ;  /* 0xb3d00000d8f57fae */ /* 0x000fe20008121848 */
[----:B------:R-:W-:-:S04]  /*3a630*/  IMAD.WIDE R106, R252, 0x4, R106 ;  /* 0x00000004fc6a7825 */ /* 0x000fc800078e026a */
[----:B------:R-:W-:-:S04]  /*3a640*/  IMAD.WIDE R154, R252, 0x4, R154 ;  /* 0x00000004fc9a7825 */ /* 0x000fc800078e029a */
[----:B------:R-:W-:-:S04]  /*3a650*/  IMAD.WIDE R170, R252, 0x4, R170 ;  /* 0x00000004fcaa7825 */ /* 0x000fc800078e02aa */
[----:B------:R-:W-:-:S04]  /*3a660*/  IMAD.WIDE R186, R252, 0x4, R186 ;  /* 0x00000004fcba7825 */ /* 0x000fc800078e02ba */
[C---:B------:R-:W-:Y:S01]  /*3a670*/  IMAD.WIDE R202, R252.reuse, 0x4, R202 ;  /* 0x00000004fcca7825 */ /* 0x040fe200078e02ca */
[----:B------:R1:W-:Y:S03]  /*3a680*/  STL.64 [R1+0x1be8], R236 ;  /* 0x001be8ec01007387 */ /* 0x0003e60000100a00 */
[----:B------:R-:W-:-:S04]  /*3a690*/  IMAD.WIDE R248, R252, 0x4, R248 ;  /* 0x00000004fcf87825 */ /* 0x000fc800078e02f8 */
[C---:B------:R-:W-:Y:S01]  /*3a6a0*/  IMAD.WIDE R20, R252.reuse, 0x4, R20 ;  /* 0x00000004fc147825 */ /* 0x040fe200078e0214 */
[----:B-1----:R-:W2:Y:S04]  /*3a6b0*/  LDL.LU.64 R236, [R1+0x40] ;  /* 0x0000400001ec7983 */ /* 0x002ea80000300a00 */
[----:B---3--:R1:W-:Y:S04]  /*3a6c0*/  LDGSTS.E [R246+-0x4fe80], desc[UR8][R238.64], P0 ;  /* 0xb0180000eef67fae */ /* 0x0083e80008121848 */
[----:B------:R-:W-:Y:S04]  /*3a6d0*/  LDGSTS.E [R246+-0x4fa80], desc[UR8][R6.64], P0 ;  /* 0xb058000006f67fae */ /* 0x000fe80008121848 */
[----:B------:R-:W-:Y:S04]  /*3a6e0*/  LDGSTS.E [R246+-0x4f680], desc[UR8][R228.64], P0 ;  /* 0xb0980000e4f67fae */ /* 0x000fe80008121848 */
[----:B------:R-:W-:Y:S04]  /*3a6f0*/  LDGSTS.E [R246+-0x4f280], desc[UR8][R26.64], P0 ;  /* 0xb0d800001af67fae */ /* 0x000fe80008121848 */
[----:B------:R-:W-:Y:S04]  /*3a700*/  LDGSTS.E [R246+-0x4ee80], desc[UR8][R42.64], P0 ;  /* 0xb11800002af67fae */ /* 0x000fe80008121848 */
[----:B------:R-:W-:Y:S04]  /*3a710*/  LDGSTS.E [R246+-0x4ea80], desc[UR8][R58.64], P0 ;  /* 0xb15800003af67fae */ /* 0x000fe80008121848 */
[----:B------:R-:W-:Y:S01]  /*3a720*/  LDGSTS.E [R246+-0x4e680], desc[UR8][R74.64], P0 ;  /* 0xb19800004af67fae */ /* 0x000fe20008121848 */
[----:B-1----:R-:W-:-:S03]  /*3a730*/  IMAD.WIDE R238, R252, 0x4, R238 ;  /* 0x00000004fcee7825 */ /* 0x002fc600078e02ee */
        /* <DEDUP_REMOVED lines=9> */
[----:B------:R-:W-:Y:S04]  /*3a7d0*/  LDGSTS.E [R246+-0x4c280], desc[UR8][R20.64], P0 ;  /* 0xb3d8000014f67fae */ /* 0x000fe80008121848 */
[----:B------:R-:W-:Y:S01]  /*3a7e0*/  LDGSTS.E [R247+-0x4fe00], desc[UR8][R248.64], P0 ;  /* 0xb0200000f8f77fae */ /* 0x000fe20008121848 */
[----:B-1----:R-:W-:-:S03]  /*3a7f0*/  IMAD.WIDE R238, R252, 0x4, R248 ;  /* 0x00000004fcee7825 */ /* 0x002fc600078e02f8 */
[----:B------:R-:W2:Y:S04]  /*3a800*/  LDL.LU.64 R248, [R1+0x1d28] ;  /* 0x001d280001f87983 */ /* 0x000ea80000300a00 */
[----:B------:R1:W-:Y:S04]  /*3a810*/  STL.64 [R1+0x1bd8], R238 ;  /* 0x001bd8ee01007387 */ /* 0x0003e80000100a00 */
[----:B-1----:R-:W3:Y:S01]  /*3a820*/  LDL.LU.64 R238, [R1+0x38] ;  /* 0x0000380001ee7983 */ /* 0x002ee20000300a00 */
[----:B------:R-:W-:-:S04]  /*3a830*/  IMAD.WIDE R10, R252, 0x4, R10 ;  /* 0x00000004fc0a7825 */ /* 0x000fc800078e020a */
        /* <DEDUP_REMOVED lines=30> */
[----:B------:R-:W-:-:S04]  /*3aa20*/  IMAD.WIDE R206, R252, 0x4, R206 ;  /* 0x00000004fcce7825 */ /* 0x000fc800078e02ce */
[C---:B------:R-:W-:Y:S01]  /*3aa30*/  IMAD.WIDE R16, R252.reuse, 0x4, R16 ;  /* 0x00000004fc107825 */ /* 0x040fe200078e0210 */
[----:B--2---:R1:W-:Y:S04]  /*3aa40*/  LDGSTS.E [R248+-0x4fd80], desc[UR8][R236.64], P0 ;  /* 0xb0280000ecf87fae */ /* 0x0043e80008121848 */
        /* <DEDUP_REMOVED lines=16> */
[----:B---3--:R1:W-:Y:S04]  /*3ab50*/  LDGSTS.E [R249+-0x4fd00], desc[UR8][R238.64], P0 ;  /* 0xb0300000eef97fae */ /* 0x0083e80008121848 */
[----:B------:R2:W-:Y:S01]  /*3ab60*/  STL.64 [R1+0x1bd0], R236 ;  /* 0x001bd0ec01007387 */ /* 0x0005e20000100a00 */
[----:B-1----:R-:W-:-:S03]  /*3ab70*/  IMAD.WIDE R238, R252, 0x4, R238 ;  /* 0x00000004fcee7825 */ /* 0x002fc600078e02ee */
[----:B--2---:R-:W2:Y:S04]  /*3ab80*/  LDL.LU.64 R236, [R1+0x30] ;  /* 0x0000300001ec7983 */ /* 0x004ea80000300a00 */
[----:B------:R1:W-:Y:S04]  /*3ab90*/  STL.64 [R1+0x1bc8], R238 ;  /* 0x001bc8ee01007387 */ /* 0x0003e80000100a00 */
[----:B-1----:R-:W3:Y:S01]  /*3aba0*/  LDL.LU.64 R238, [R1+0x1d20] ;  /* 0x001d200001ee7983 */ /* 0x002ee20000300a00 */
        /* <DEDUP_REMOVED lines=23> */
[----:B--2---:R1:W-:Y:S02]  /*3ad20*/  LDGSTS.E [R0+-0x4fc80], desc[UR8][R236.64], P0 ;  /* 0xb0380000ec007fae */ /* 0x0043e40008121848 */
[----:B-1----:R-:W-:-:S05]  /*3ad30*/  IMAD.WIDE R236, R252, 0x4, R236 ;  /* 0x00000004fcec7825 */ /* 0x002fca00078e02ec */
[----:B------:R1:W-:Y:S04]  /*3ad40*/  STL.64 [R1+0x1bc0], R236 ;  /* 0x001bc0ec01007387 */ /* 0x0003e80000100a00 */
[----:B-1----:R-:W2:Y:S01]  /*3ad50*/  LDL.LU.64 R236, [R1+0x1d18] ;  /* 0x001d180001ec7983 */ /* 0x002ea20000300a00 */
[----:B------:R-:W-:-:S04]  /*3ad60*/  IMAD.WIDE R242, R252, 0x4, R242 ;  /* 0x00000004fcf27825 */ /* 0x000fc800078e02f2 */
        /* <DEDUP_REMOVED lines=9> */
[----:B-1----:R-:W4:Y:S04]  /*3ae00*/  LDL.LU.64 R2, [R1+0x1d08] ;  /* 0x001d080001027983 */ /* 0x002f280000300a00 */
[----:B------:R1:W-:Y:S01]  /*3ae10*/  STL.64 [R1+0x1ba8], R4 ;  /* 0x001ba80401007387 */ /* 0x0003e20000100a00 */
[----:B------:R-:W-:-:S03]  /*3ae20*/  IMAD.WIDE R220, R252, 0x4, R220 ;  /* 0x00000004fcdc7825 */ /* 0x000fc600078e02dc */
[----:B-1----:R-:W4:Y:S04]  /*3ae30*/  LDL.LU.64 R4, [R1+0x1d00] ;  /* 0x001d000001047983 */ /* 0x002f280000300a00 */
[----:B------:R1:W-:Y:S04]  /*3ae40*/  STL.64 [R1+0x1ba0], R6 ;  /* 0x001ba00601007387 */ /* 0x0003e80000100a00 */
[----:B-1----:R-:W4:Y:S04]  /*3ae50*/  LDL.LU.64 R6, [R1+0x1cf8] ;  /* 0x001cf80001067983 */ /* 0x002f280000300a00 */
[----:B------:R1:W-:Y:S04]  /*3ae60*/  STL.64 [R1+0x1b98], R10 ;  /* 0x001b980a01007387 */ /* 0x0003e80000100a00 */
[----:B-1----:R-:W5:Y:S04]  /*3ae70*/  LDL.LU.64 R10, [R1+0x1cf0] ;  /* 0x001cf000010a7983 */ /* 0x002f680000300a00 */
[----:B------:R1:W-:Y:S04]  /*3ae80*/  STL.64 [R1+0x1b90], R8 ;  /* 0x001b900801007387 */ /* 0x0003e80000100a00 */
[----:B-1----:R-:W5:Y:S04]  /*3ae90*/  LDL.LU.64 R8, [R1+0x1ce8] ;  /* 0x001ce80001087983 */ /* 0x002f680000300a00 */
[----:B------:R1:W-:Y:S01]  /*3aea0*/  STL.64 [R1+0x1b88], R238 ;  /* 0x001b88ee01007387 */ /* 0x0003e20000100a00 */
        /* <DEDUP_REMOVED lines=29> */
[----:B--2---:R2:W-:Y:S03]  /*3b080*/  LDGSTS.E [R0+-0x4f880], desc[UR8][R236.64], P0 ;  /* 0xb0780000ec007fae */ /* 0x0045e60008121848 */
[C---:B-1----:R-:W-:Y:S01]  /*3b090*/  IMAD.WIDE R238, R252.reuse, 0x4, R236 ;  /* 0x00000004fcee7825 */ /* 0x042fe200078e02ec */
[----:B------:R1:W-:Y:S04]  /*3b0a0*/  LDGSTS.E [R0+-0x4f480], desc[UR8][R220.64], P0 ;  /* 0xb0b80000dc007fae */ /* 0x0003e80008121848 */
[----:B------:R-:W-:Y:S01]  /*3b0b0*/  STL.64 [R1+0x1b80], R238 ;  /* 0x001b80ee01007387 */ /* 0x000fe20000100a00 */
[----:B--2---:R-:W-:-:S03]  /*3b0c0*/  IMAD.WIDE R236, R252, 0x4, R234 ;  /* 0x00000004fcec7825 */ /* 0x004fc600078e02ea */
[----:B------:R-:W-:Y:S01]  /*3b0d0*/  LDGSTS.E [R0+-0x4f080], desc[UR8][R34.64], P0 ;  /* 0xb0f8000022007fae */ /* 0x000fe20008121848 */
        /* <DEDUP_REMOVED lines=14> */
[----:B-1----:R-:W-:-:S03]  /*3b1c0*/  IMAD.WIDE R220, R252, 0x4, R218 ;  /* 0x00000004fcdc7825 */ /* 0x002fc600078e02da */
[----:B------:R-:W-:Y:S01]  /*3b1d0*/  STL.64 [R1+0x1b40], R222 ;  /* 0x001b40de01007387 */ /* 0x000fe20000100a00 */
[----:B------:R-:W-:-:S03]  /*3b1e0*/  IMAD.WIDE R218, R252, 0x4, R22 ;  /* 0x00000004fcda7825 */ /* 0x000fc600078e0216 */
[----:B------:R-:W-:Y:S01]  /*3b1f0*/  STL.64 [R1+0x1b38], R220 ;  /* 0x001b38dc01007387 */ /* 0x000fe20000100a00 */
[----:B------:R-:W-:-:S03]  /*3b200*/  IMAD.WIDE R22, R252, 0x4, R26 ;  /* 0x00000004fc167825 */ /* 0x000fc600078e021a */
[----:B------:R-:W-:Y:S01]  /*3b210*/  STL.64 [R1+0x1b30], R218 ;  /* 0x001b30da01007387 */ /* 0x000fe20000100a00 */
[----:B------:R-:W-:-:S03]  /*3b220*/  IMAD.WIDE R26, R252, 0x4, R28 ;  /* 0x00000004fc1a7825 */ /* 0x000fc600078e021c */
[----:B------:R1:W-:Y:S04]  /*3b230*/  STL.64 [R1+0x1b28], R24 ;  /* 0x001b281801007387 */ /* 0x0003e80000100a00 */
[----:B------:R2:W-:Y:S04]  /*3b240*/  STL.64 [R1+0x1b20], R22 ;  /* 0x001b201601007387 */ /* 0x0005e80000100a00 */
[----:B------:R3:W-:Y:S01]  /*3b250*/  STL.64 [R1+0x1b18], R26 ;  /* 0x001b181a01007387 */ /* 0x0007e20000100a00 */
[----:B-1----:R-:W-:-:S03]  /*3b260*/  IMAD.WIDE R24, R252, 0x4, R30 ;  /* 0x00000004fc187825 */ /* 0x002fc600078e021e */
[----:B------:R1:W-:Y:S01]  /*3b270*/  LDGSTS.E [R0+-0x4ec80], desc[UR8][R50.64], P0 ;  /* 0xb138000032007fae */ /* 0x0003e20008121848 */
[----:B--2---:R-:W-:-:S03]  /*3b280*/  IMAD.WIDE R22, R252, 0x4, R32 ;  /* 0x00000004fc167825 */ /* 0x004fc600078e0220 */
[----:B------:R2:W-:Y:S04]  /*3b290*/  STL.64 [R1+0x1b10], R24 ;  /* 0x001b101801007387 */ /* 0x0005e80000100a00 */
[----:B------:R4:W-:Y:S01]  /*3b2a0*/  STL.64 [R1+0x1b08], R22 ;  /* 0x001b081601007387 */ /* 0x0009e20000100a00 */
[----:B---3--:R-:W-:-:S03]  /*3b2b0*/  IMAD.WIDE R26, R252, 0x4, R38 ;  /* 0x00000004fc1a7825 */ /* 0x008fc600078e0226 */
[----:B------:R-:W-:Y:S01]  /*3b2c0*/  LDGSTS.E [R0+-0x4e880], desc[UR8][R66.64], P0 ;  /* 0xb178000042007fae */ /* 0x000fe20008121848 */
[----:B--2---:R-:W-:-:S03]  /*3b2d0*/  IMAD.WIDE R24, R252, 0x4, R34 ;  /* 0x00000004fc187825 */ /* 0x004fc600078e0222 */
[----:B------:R-:W-:Y:S01]  /*3b2e0*/  LDGSTS.E [R0+-0x4e480], desc[UR8][R82.64], P0 ;  /* 0xb1b8000052007fae */ /* 0x000fe20008121848 */
[----:B----4-:R-:W-:-:S03]  /*3b2f0*/  IMAD.WIDE R22, R252, 0x4, R36 ;  /* 0x00000004fc167825 */ /* 0x010fc600078e0224 */
[----:B------:R2:W-:Y:S04]  /*3b300*/  STL.64 [R1+0x1b00], R24 ;  /* 0x001b001801007387 */ /* 0x0005e80000100a00 */
[----:B------:R3:W-:Y:S04]  /*3b310*/  STL.64 [R1+0x1af8], R22 ;  /* 0x001af81601007387 */ /* 0x0007e80000100a00 */
[----:B------:R4:W-:Y:S01]  /*3b320*/  STL.64 [R1+0x1af0], R26 ;  /* 0x001af01a01007387 */ /* 0x0009e20000100a00 */
[----:B--2---:R-:W-:-:S03]  /*3b330*/  IMAD.WIDE R24, R252, 0x4, R40 ;  /* 0x00000004fc187825 */ /* 0x004fc600078e0228 */
[----:B------:R2:W-:Y:S01]  /*3b340*/  LDGSTS.E [R0+-0x4e080], desc[UR8][R98.64], P0 ;  /* 0xb1f8000062007fae */ /* 0x0005e20008121848 */
[----:B---3--:R-:W-:-:S03]  /*3b350*/  IMAD.WIDE R22, R252, 0x4, R42 ;  /* 0x00000004fc167825 */ /* 0x008fc600078e022a */
[----:B------:R3:W-:Y:S01]  /*3b360*/  STL.64 [R1+0x1ae8], R24 ;  /* 0x001ae81801007387 */ /* 0x0007e20000100a00 */
[----:B----4-:R-:W-:-:S03]  /*3b370*/  IMAD.WIDE R26, R252, 0x4, R44 ;  /* 0x00000004fc1a7825 */ /* 0x010fc600078e022c */
[----:B------:R4:W-:Y:S04]  /*3b380*/  STL.64 [R1+0x1ae0], R22 ;  /* 0x001ae01601007387 */ /* 0x0009e80000100a00 */
[----:B------:R1:W-:Y:S01]  /*3b390*/  STL.64 [R1+0x1ad8], R26 ;  /* 0x001ad81a01007387 */ /* 0x0003e20000100a00 */
[----:B---3--:R-:W-:-:S03]  /*3b3a0*/  IMAD.WIDE R24, R252, 0x4, R46 ;  /* 0x00000004fc187825 */ /* 0x008fc600078e022e */
[----:B------:R-:W-:Y:S01]  /*3b3b0*/  LDGSTS.E [R0+-0x4dc80], desc[UR8][R114.64], P0 ;  /* 0xb238000072007fae */ /* 0x000fe20008121848 */
[----:B----4-:R-:W-:-:S03]  /*3b3c0*/  IMAD.WIDE R22, R252, 0x4, R48 ;  /* 0x00000004fc167825 */ /* 0x010fc600078e0230 */
[----:B------:R3:W-:Y:S01]  /*3b3d0*/  STL.64 [R1+0x1ad0], R24 ;  /* 0x001ad01801007387 */ /* 0x0007e20000100a00 */
[----:B-1----:R-:W-:-:S03]  /*3b3e0*/  IMAD.WIDE R26, R252, 0x4, R52 ;  /* 0x00000004fc1a7825 */ /* 0x002fc600078e0234 */
[----:B------:R1:W-:Y:S01]  /*3b3f0*/  STL.64 [R1+0x1ac8], R22 ;  /* 0x001ac81601007387 */ /* 0x0003e20000100a00 */
[----:B------:R-:W-:-:S03]  /*3b400*/  IMAD.WIDE R44, R252, 0x4, R50 ;  /* 0x00000004fc2c7825 */ /* 0x000fc600078e0232 */
[----:B------:R-:W-:Y:S01]  /*3b410*/  STL.64 [R1+0x1ab8], R26 ;  /* 0x001ab81a01007387 */ /* 0x000fe20000100a00 */
[----:B---3--:R-:W-:-:S03]  /*3b420*/  IMAD.WIDE R24, R252, 0x4, R54 ;  /* 0x00000004fc187825 */ /* 0x008fc600078e0236 */
[----:B------:R-:W-:Y:S01]  /*3b430*/  STL.64 [R1+0x1ac0], R44 ;  /* 0x001ac02c01007387 */ /* 0x000fe20000100a00 */
[----:B-1----:R-:W-:-:S03]  /*3b440*/  IMAD.WIDE R22, R252, 0x4, R56 ;  /* 0x00000004fc167825 */ /* 0x002fc600078e0238 */
[----:B------:R1:W-:Y:S01]  /*3b450*/  STL.64 [R1+0x1ab0], R24 ;  /* 0x001ab01801007387 */ /* 0x0003e20000100a00 */
[----:B------:R-:W-:-:S03]  /*3b460*/  IMAD.WIDE R52, R252, 0x4, R58 ;  /* 0x00000004fc347825 */ /* 0x000fc600078e023a */
[----:B------:R3:W-:Y:S01]  /*3b470*/  STL.64 [R1+0x1aa8], R22 ;  /* 0x001aa81601007387 */ /* 0x0007e20000100a00 */
[----:B------:R-:W-:-:S03]  /*3b480*/  IMAD.WIDE R48, R252, 0x4, R62 ;  /* 0x00000004fc307825 */ /* 0x000fc600078e023e */
[----:B------:R-:W-:Y:S01]  /*3b490*/  STL.64 [R1+0x1aa0], R52 ;  /* 0x001aa03401007387 */ /* 0x000fe20000100a00 */
[----:B------:R-:W-:-:S03]  /*3b4a0*/  IMAD.WIDE R42, R252, 0x4, R66 ;  /* 0x00000004fc2a7825 */ /* 0x000fc600078e0242 */
[----:B------:R-:W-:Y:S01]  /*3b4b0*/  STL.64 [R1+0x1a98], R60 ;  /* 0x001a983c01007387 */ /* 0x000fe20000100a00 */
[----:B-1----:R-:W-:-:S03]  /*3b4c0*/  IMAD.WIDE R24, R252, 0x4, R68 ;  /* 0x00000004fc187825 */ /* 0x002fc600078e0244 */
[----:B------:R-:W-:Y:S01]  /*3b4d0*/  STL.64 [R1+0x1a90], R48 ;  /* 0x001a903001007387 */ /* 0x000fe20000100a00 */
[----:B---3--:R-:W-:-:S03]  /*3b4e0*/  IMAD.WIDE R22, R252, 0x4, R70 ;  /* 0x00000004fc167825 */ /* 0x008fc600078e0246 */
[----:B------:R-:W-:Y:S01]  /*3b4f0*/  STL.64 [R1+0x1a88], R64 ;  /* 0x001a884001007387 */ /* 0x000fe20000100a00 */
[----:B------:R-:W-:-:S03]  /*3b500*/  IMAD.WIDE R58, R252, 0x4, R72 ;  /* 0x00000004fc3a7825 */ /* 0x000fc600078e0248 */
[----:B------:R-:W-:Y:S01]  /*3b510*/  STL.64 [R1+0x1a78], R24 ;  /* 0x001a781801007387 */ /* 0x000fe20000100a00 */
[----:B------:R-:W-:-:S03]  /*3b520*/  IMAD.WIDE R50, R252, 0x4, R74 ;  /* 0x00000004fc327825 */ /* 0x000fc600078e024a */
[----:B------:R-:W-:Y:S04]  /*3b530*/  STL.64 [R1+0x1a80], R42 ;  /* 0x001a802a01007387 */ /* 0x000fe80000100a00 */
[----:B------:R1:W-:Y:S01]  /*3b540*/  STL.64 [R1+0x1a70], R22 ;  /* 0x001a701601007387 */ /* 0x0003e20000100a00 */
[----:B------:R-:W-:-:S03]  /*3b550*/  IMAD.WIDE R40, R252, 0x4, R82 ;  /* 0x00000004fc287825 */ /* 0x000fc600078e0252 */
[----:B------:R-:W-:Y:S01]  /*3b560*/  STL.64 [R1+0x1a68], R58 ;  /* 0x001a683a01007387 */ /* 0x000fe20000100a00 */
[----:B------:R-:W-:-:S03]  /*3b570*/  IMAD.WIDE R56, R252, 0x4, R88 ;  /* 0x00000004fc387825 */ /* 0x000fc600078e0258 */
[----:B------:R-:W-:Y:S01]  /*3b580*/  STL.64 [R1+0x1a60], R50 ;  /* 0x001a603201007387 */ /* 0x000fe20000100a00 */
[----:B-1----:R-:W-:-:S03]  /*3b590*/  IMAD.WIDE R22, R252, 0x4, R84 ;  /* 0x00000004fc167825 */ /* 0x002fc600078e0254 */
[----:B------:R-:W-:Y:S04]  /*3b5a0*/  STL.64 [R1+0x1a58], R76 ;  /* 0x001a584c01007387 */ /* 0x000fe80000100a00 */
[----:B------:R-:W-:Y:S01]  /*3b5b0*/  STL.64 [R1+0x1a50], R78 ;  /* 0x001a504e01007387 */ /* 0x000fe20000100a00 */
[----:B------:R-:W-:-:S03]  /*3b5c0*/  IMAD.WIDE R46, R252, 0x4, R94 ;  /* 0x00000004fc2e7825 */ /* 0x000fc600078e025e */
[----:B------:R-:W-:Y:S04]  /*3b5d0*/  STL.64 [R1+0x1a48], R80 ;  /* 0x001a485001007387 */ /* 0x000fe80000100a00 */
[----:B------:R1:W-:Y:S01]  /*3b5e0*/  STL.64 [R1+0x1a38], R22 ;  /* 0x001a381601007387 */ /* 0x0003e20000100a00 */
[----:B------:R-:W-:-:S03]  /*3b5f0*/  IMAD.WIDE R38, R252, 0x4, R98 ;  /* 0x00000004fc267825 */ /* 0x000fc600078e0262 */
        /* <DEDUP_REMOVED lines=8> */
[----:B--2---:R-:W-:-:S03]  /*3b680*/  IMAD.WIDE R98, R252, 0x4, R116 ;  /* 0x00000004fc627825 */ /* 0x004fc600078e0274 */
        /* <DEDUP_REMOVED lines=51> */
[----:B------:R1:W-:Y:S04]  /*3b9c0*/  STL.64 [R1+0x1900], R22 ;  /* 0x0019001601007387 */ /* 0x0003e80000100a00 */
        /* <DEDUP_REMOVED lines=8> */
[----:B------:R1:W-:Y:S04]  /*3ba50*/  STL.64 [R1+0x18c8], R22 ;  /* 0x0018c81601007387 */ /* 0x0003e80000100a00 */
[----:B------:R-:W-:Y:S04]  /*3ba60*/  LDGSTS.E [R0+-0x4d880], desc[UR8][R130.64], P0 ;  /* 0xb278000082007fae */ /* 0x000fe80008121848 */
[----:B------:R-:W-:Y:S01]  /*3ba70*/  LDGSTS.E [R0+-0x4d480], desc[UR8][R146.64], P0 ;  /* 0xb2b8000092007fae */ /* 0x000fe20008121848 */
[----:B-1----:R-:W-:-:S03]  /*3ba80*/  IMAD.WIDE R22, R252, 0x4, R178 ;  /* 0x00000004fc167825 */ /* 0x002fc600078e02b2 */
[----:B------:R1:W-:Y:S04]  /*3ba90*/  LDGSTS.E [R0+-0x4d080], desc[UR8][R162.64], P0 ;  /* 0xb2f80000a2007fae */ /* 0x0003e80008121848 */
[----:B------:R-:W-:Y:S01]  /*3baa0*/  STL.64 [R1+0x18d8], R72 ;  /* 0x0018d84801007387 */ /* 0x000fe20000100a00 */
[----:B------:R-:W-:-:S03]  /*3bab0*/  IMAD.WIDE R66, R252, 0x4, R182 ;  /* 0x00000004fc427825 */ /* 0x000fc600078e02b6 */
[----:B------:R2:W-:Y:S01]  /*3bac0*/  STL.64 [R1+0x18c0], R22 ;  /* 0x0018c01601007387 */ /* 0x0005e20000100a00 */
[C---:B------:R-:W-:Y:S01]  /*3bad0*/  IMAD.WIDE R24, R252.reuse, 0x4, R188 ;  /* 0x00000004fc187825 */ /* 0x040fe200078e02bc */
[----:B------:R-:W-:Y:S02]  /*3bae0*/  UIADD3 UR5, UR4, -0x280, URZ ;  /* 0xfffffd8004057890 */ /* 0x000fe4000fffe03f */
[----:B------:R-:W-:Y:S01]  /*3baf0*/  LDGSTS.E [R0+-0x4cc80], desc[UR8][R178.64], P0 ;  /* 0xb3380000b2007fae */ /* 0x000fe20008121848 */
[----:B-1----:R-:W-:-:S04]  /*3bb00*/  IMAD.WIDE R162, R252, 0x4, R180 ;  /* 0x00000004fca27825 */ /* 0x002fc800078e02b4 */
[C---:B--2---:R-:W-:Y:S01]  /*3bb10*/  IMAD.WIDE R22, R252.reuse, 0x4, R186 ;  /* 0x00000004fc167825 */ /* 0x044fe200078e02ba */
[----:B------:R-:W-:Y:S03]  /*3bb20*/  STL.64 [R1+0x18b8], R162 ;  /* 0x0018b8a201007387 */ /* 0x000fe60000100a00 */
[C---:B------:R-:W-:Y:S01]  /*3bb30*/  IMAD.WIDE R88, R252.reuse, 0x4, R184 ;  /* 0x00000004fc587825 */ /* 0x040fe200078e02b8 */
[----:B------:R1:W-:Y:S04]  /*3bb40*/  STL.64 [R1+0x18a0], R22 ;  /* 0x0018a01601007387 */ /* 0x0003e80000100a00 */
[----:B------:R-:W-:Y:S01]  /*3bb50*/  STL.64 [R1+0x18b0], R66 ;  /* 0x0018b04201007387 */ /* 0x000fe20000100a00 */
[----:B------:R-:W-:-:S03]  /*3bb60*/  IMAD.WIDE R194, R252, 0x4, R194 ;  /* 0x00000004fcc27825 */ /* 0x000fc600078e02c2 */
[----:B------:R2:W-:Y:S01]  /*3bb70*/  STL.64 [R1+0x1898], R24 ;  /* 0x0018981801007387 */ /* 0x0005e20000100a00 */
[----:B-1----:R-:W-:-:S03]  /*3bb80*/  IMAD.WIDE R22, R252, 0x4, R190 ;  /* 0x00000004fc167825 */ /* 0x002fc600078e02be */
[----:B------:R-:W-:Y:S01]  /*3bb90*/  STL.64 [R1+0x18a8], R88 ;  /* 0x0018a85801007387 */ /* 0x000fe20000100a00 */
[----:B------:R-:W-:-:S03]  /*3bba0*/  IMAD.WIDE R210, R252, 0x4, R210 ;  /* 0x00000004fcd27825 */ /* 0x000fc600078e02d2 */
[----:B------:R-:W-:Y:S01]  /*3bbb0*/  LDGSTS.E [R0+-0x4c880], desc[UR8][R194.64], P0 ;  /* 0xb3780000c2007fae */ /* 0x000fe20008121848 */
[----:B--2---:R-:W-:-:S03]  /*3bbc0*/  IMAD.WIDE R24, R252, 0x4, R214 ;  /* 0x00000004fc187825 */ /* 0x004fc600078e02d6 */
[----:B------:R-:W-:Y:S01]  /*3bbd0*/  STL.64 [R1+0x1890], R22 ;  /* 0x0018901601007387 */ /* 0x000fe20000100a00 */
[----:B------:R-:W-:-:S03]  /*3bbe0*/  IMAD.WIDE R12, R252, 0x4, R12 ;  /* 0x00000004fc0c7825 */ /* 0x000fc600078e020c */
[----:B------:R1:W-:Y:S04]  /*3bbf0*/  STL.64 [R1+0x1888], R24 ;  /* 0x0018881801007387 */ /* 0x0003e80000100a00 */
[----:B------:R-:W-:Y:S04]  /*3bc00*/  LDGSTS.E [R0+-0x4c480], desc[UR8][R210.64], P0 ;  /* 0xb3b80000d2007fae */ /* 0x000fe80008121848 */
[----:B------:R-:W-:Y:S01]  /*3bc10*/  LDGSTS.E [R0+-0x4c080], desc[UR8][R12.64], P0 ;  /* 0xb3f800000c007fae */ /* 0x000fe20008121848 */
[----:B-1----:R-:W-:-:S03]  /*3bc20*/  IMAD.U32 R24, RZ, RZ, UR5 ;  /* 0x00000005ff187e24 */ /* 0x002fc6000f8e00ff */
[----:B------:R-:W0:Y:S04]  /*3bc30*/  LDGDEPBAR ;  /* 0x00000000000079af */ /* 0x000e280000000000 */
[----:B------:R1:W-:Y:S01]  /*3bc40*/  STL [R1+0x1c00], R24 ;  /* 0x001c001801007387 */ /* 0x0003e20000100800 */
[----:B------:R-:W-:Y:S01]  /*3bc50*/  SEL R251, RZ, 0x4, P3 ;  /* 0x00000004fffb7807 */ /* 0x000fe20001800000 */
[----:B------:R-:W-:Y:S01]  /*3bc60*/  IMAD.WIDE R238, R252, 0x4, R192 ;  /* 0x00000004fcee7825 */ /* 0x000fe200078e02c0 */
[----:B------:R-:W-:-:S03]  /*3bc70*/  UISETP.GT.AND UP1, UPT, UR6, 0x27f, UPT ;  /* 0x0000027f0600788c */ /* 0x000fc6000bf24270 */
[----:B------:R-:W-:Y:S01]  /*3bc80*/  IMAD.WIDE R236, R252, 0x4, R194 ;  /* 0x00000004fcec7825 */ /* 0x000fe200078e02c2 */
[----:B------:R-:W-:-:S03]  /*3bc90*/  UISETP.GE.U32.AND UP2, UPT, UR5, 0x7ffffd01, UPT ;  /* 0x7ffffd010500788c */ /* 0x000fc6000bf46070 */
        /* <DEDUP_REMOVED lines=10> */
[----:B------:R-:W-:Y:S06]  /*3bd40*/  BAR.SYNC.DEFER_BLOCKING 0x0 ;  /* 0x0000000000007b1d */ /* 0x000fec0000010000 */
[----:B------:R-:W2:Y:S02]  /*3bd50*/  LDL.64 R30, [R1+0x8b0] ;  /* 0x0008b000011e7983 */ /* 0x000ea40000100a00 */
[----:B------:R-:W3:Y:S02]  /*3bd60*/  LDC R25, c[0x0][0x230] ;  /* 0x00008c00ff197b82 */ /* 0x000ee40000000800 */
[----:B------:R-:W4:Y:S04]  /*3bd70*/  LDL.64 R26, [R1+0x8b8] ;  /* 0x0008b800011a7983 */ /* 0x000f280000100a00 */
[----:B------:R-:W4:Y:S04]  /*3bd80*/  LDL.64 R116, [R1+0x8c0] ;  /* 0x0008c00001747983 */ /* 0x000f280000100a00 */
[----:B------:R-:W4:Y:S04]  /*3bd90*/  LDL.64 R114, [R1+0x8c8] ;  /* 0x0008c80001727983 */ /* 0x000f280000100a00 */
[----:B------:R-:W4:Y:S04]  /*3bda0*/  LDL.64 R102, [R1+0x8d0] ;  /* 0x0008d00001667983 */ /* 0x000f280000100a00 */
[----:B------:R-:W4:Y:S01]  /*3bdb0*/  LDL.64 R28, [R1+0x8d8] ;  /* 0x0008d800011c7983 */ /* 0x000f220000100a00 */
[----:B------:R-:W-:Y:S01]  /*3bdc0*/  IMAD.WIDE R16, R252, 0x4, R16 ;  /* 0x00000004fc107825 */ /* 0x000fe200078e0210 */
[----:B------:R-:W-:-:S02]  /*3bdd0*/  PLOP3.LUT P0, PT, PT, PT, UP1, 0x80, 0x0 ;  /* 0x000000000000781c */ /* 0x000fc40003f0f018 */
[----:B------:R-:W4:Y:S01]  /*3bde0*/  LDL.64 R84, [R1+0x8e0] ;  /* 0x0008e00001547983 */ /* 0x000f220000100a00 */
[----:B-1----:R-:W-:Y:S01]  /*3bdf0*/  VIADD R24, R243, 0x100000 ;  /* 0x00100000f3187836 */ /* 0x002fe20000000000 */
[----:B---3--:R-:W-:Y:S01]  /*3be00*/  IADD3 R25, R25, -0x202, RZ ;  /* 0xfffffdfe19197810 */ /* 0x008fe20007ffe0ff */
[----:B------:R-:W-:-:S03]  /*3be10*/  IMAD.WIDE R20, R252, 0x4, R20 ;  /* 0x00000004fc147825 */ /* 0x000fc600078e0214 */
[----:B------:R-:W-:Y:S01]  /*3be20*/  ISETP.GE.U32.AND P2, PT, R25, 0x7ffffd7f, PT ;  /* 0x7ffffd7f1900780c */ /* 0x000fe20003f46070 */
[----:B------:R-:W-:Y:S01]  /*3be30*/  IMAD.WIDE R18, R252, 0x4, R18 ;  /* 0x00000004fc127825 */ /* 0x000fe200078e0212 */
[----:B------:R-:W-:Y:S01]  /*3be40*/  IADD3 R25, R243, 0x100000, RZ ;  /* 0x00100000f3197810 */ /* 0x000fe20007ffe0ff */
[----:B------:R1:W-:Y:S04]  /*3be50*/  STL.64 [R1+0x1880], R16 ;  /* 0x0018801001007387 */ /* 0x0003e80000100a00 */
[----:B------:R-:W3:Y:S04]  /*3be60*/  LDL.64 R132, [R1+0x8e8] ;  /* 0x0008e80001847983 */ /* 0x000ee80000100a00 */
[----:B------:R-:W3:Y:S01]  /*3be70*/  LDL.64 R130, [R1+0x8f0] ;  /* 0x0008f00001827983 */ /* 0x000ee20000100a00 */
[----:B-1----:R-:W-:Y:S01]  /*3be80*/  SEL R16, R251, RZ, P0 ;  /* 0x000000fffb107207 */ /* 0x002fe20000000000 */
[----:B------:R-:W-:-:S02]  /*3be90*/  VIADD R17, R243, 0x100000 ;  /* 0x00100000f3117836 */ /* 0x000fc40000000000 */
[----:B------:R-:W3:Y:S01]  /*3bea0*/  LDL.64 R146, [R1+0x918] ;  /* 0x0009180001927983 */ /* 0x000ee20000100a00 */
[----:B------:R-:W-:Y:S02]  /*3beb0*/  ISETP.NE.U32.AND P0, PT, R16, RZ, PT ;  /* 0x000000ff1000720c */ /* 0x000fe40003f05070 */
[C---:B------:R-:W-:Y:S01]  /*3bec0*/  IADD3 R16, R243.reuse, 0x100000, RZ ;  /* 0x00100000f3107810 */ /* 0x040fe20007ffe0ff */
[----:B------:R-:W3:Y:S04]  /*3bed0*/  LDL.64 R164, [R1+0x928] ;  /* 0x0009280001a47983 */ /* 0x000ee80000100a00 */
        /* <DEDUP_REMOVED lines=9> */
[----:B------:R-:W-:Y:S01]  /*3bf70*/  @!PT LDS RZ, [RZ] ;  /* 0x00000000fffff984 */ /* 0x000fe20000000800 */
[----:B------:R-:W-:Y:S01]  /*3bf80*/  @!PT LDS RZ, [RZ] ;  /* 0x00000000fffff984 */ /* 0x000fe20000000800 */
[----:B------:R-:W-:Y:S01]  /*3bf90*/  @!PT LDS RZ, [RZ] ;  /* 0x00000000fffff984 */ /* 0x000fe20000000800 */
[----:B--2---:R1:W-:Y:S04]  /*3bfa0*/  LDGSTS.E [R24], desc[UR8][R30.64], !P1 ;  /* 0x000000001e187fae */ /* 0x0043e8000c921848 */
[----:B----4-:R2:W-:Y:S04]  /*3bfb0*/  LDGSTS.E [R25+0x4000], desc[UR8][R26.64], !P1 ;  /* 0x040000001a197fae */ /* 0x0105e8000c921848 */
[----:B------:R-:W-:Y:S01]  /*3bfc0*/  LDGSTS.E [R25+0x8000], desc[UR8][R116.64], !P1 ;  /* 0x0800000074197fae */ /* 0x000fe2000c921848 */
[----:B-1----:R-:W1:Y:S03]  /*3bfd0*/  LDC R24, c[0x0][0x230] ;  /* 0x00008c00ff187b82 */ /* 0x002e660000000800 */
[----:B------:R-:W4:Y:S04]  /*3bfe0*/  LDL.64 R30, [R1+0x900] ;  /* 0x00090000011e7983 */ /* 0x000f280000100a00 */
[----:B------:R-:W4:Y:S01]  /*3bff0*/  LDL.64 R116, [R1+0x908] ;  /* 0x0009080001747983 */ /* 0x000f220000100a00 */
[----:B--2---:R-:W2:Y:S01]  /*3c000*/  LDC R27, c[0x0][0x230] ;  /* 0x00008c00ff1b7b82 */ /* 0x004ea20000000800 */
[----:B-1----:R-:W-:Y:S01]  /*3c010*/  VIADD R26, R24, 0xfffffdfd ;  /* 0xfffffdfd181a7836 */ /* 0x002fe20000000000 */
[----:B------:R-:W-:-:S05]  /*3c020*/  IADD3 R24, R243, 0x100000, RZ ;  /* 0x00100000f3187810 */ /* 0x000fca0007ffe0ff */
[----:B------:R-:W-:Y:S04]  /*3c030*/  LDGSTS.E [R24+0xc000], desc[UR8][R114.64], !P1 ;  /* 0x0c00000072187fae */ /* 0x000fe8000c921848 */
[----:B------:R-:W-:Y:S04]  /*3c040*/  LDGSTS.E [R17+0x4], desc[UR8][R102.64], !P2 ;  /* 0x0000400066117fae */ /* 0x000fe8000d121848 */
[----:B------:R1:W-:Y:S04]  /*3c050*/  LDGSTS.E [R16+0x4004], desc[UR8][R28.64], !P2 ;  /* 0x040040001c107fae */ /* 0x0003e8000d121848 */
[----:B------:R-:W2:Y:S04]  /*3c060*/  LDL.64 R114, [R1+0x910] ;  /* 0x0009100001727983 */ /* 0x000ea80000100a00 */
[----:B------:R-:W2:Y:S04]  /*3c070*/  LDL.64 R102, [R1+0x920] ;  /* 0x0009200001667983 */ /* 0x000ea80000100a00 */
[----:B------:R-:W-:Y:S01]  /*3c080*/  LDGSTS.E [R25+0x8004], desc[UR8][R84.64], !P2 ;  /* 0x0800400054197fae */ /* 0x000fe2000d121848 */
[----:B-1----:R-:W1:Y:S01]  /*3c090*/  LDC R29, c[0x0][0x230] ;  /* 0x00008c00ff1d7b82 */ /* 0x002e620000000800 */
[----:B------:R-:W-:-:S02]  /*3c0a0*/  ISETP.GE.U32.AND P3, PT, R26, 0x7ffffd7e, PT ;  /* 0x7ffffd7e1a00780c */ /* 0x000fc40003f66070 */
[----:B---3--:R-:W-:Y:S05]  /*3c0b0*/  LDGSTS.E [R24+0xc004], desc[UR8][R132.64], !P2 ;  /* 0x0c00400084187fae */ /* 0x008fea000d121848 */
[----:B------:R-:W3:Y:S01]  /*3c0c0*/  LDC R28, c[0x0][0x230] ;  /* 0x00008c00ff1c7b82 */ /* 0x000ee20000000800 */
[----:B------:R-:W3:Y:S04]  /*3c0d0*/  LDL.64 R84, [R1+0x930] ;  /* 0x0009300001547983 */ /* 0x000ee80000100a00 */
[----:B------:R-:W3:Y:S04]  /*3c0e0*/  LDL.64 R132, [R1+0xd48] ;  /* 0x000d480001847983 */ /* 0x000ee80000100a00 */
[----:B------:R-:W-:Y:S01]  /*3c0f0*/  LDGSTS.E [R17+0x8], desc[UR8][R130.64], !P3 ;  /* 0x0000800082117fae */ /* 0x000fe2000d921848 */
[----:B-1----:R-:W-:-:S02]  /*3c100*/  VIADD R26, R29, 0xfffffdfc ;  /* 0xfffffdfc1d1a7836 */ /* 0x002fc40000000000 */
[----:B------:R-:W1:Y:S03]  /*3c110*/  LDC R29, c[0x0][0x230] ;  /* 0x00008c00ff1d7b82 */ /* 0x000e660000000800 */
[----:B------:R-:W-:Y:S01]  /*3c120*/  ISETP.GE.U32.AND P1, PT, R26, 0x7ffffd7d, PT ;  /* 0x7ffffd7d1a00780c */ /* 0x000fe20003f26070 */
[----:B------:R-:W3:Y:S04]  /*3c130*/  LDL.64 R130, [R1+0xd50] ;  /* 0x000d500001827983 */ /* 0x000ee80000100a00 */
[----:B----4-:R4:W-:Y:S04]  /*3c140*/  LDGSTS.E [R16+0x4008], desc[UR8][R30.64], !P3 ;  /* 0x040080001e107fae */ /* 0x0109e8000d921848 */
[----:B------:R-:W-:Y:S01]  /*3c150*/  LDGSTS.E [R25+0x8008], desc[UR8][R116.64], !P3 ;  /* 0x0800800074197fae */ /* 0x000fe2000d921848 */
[----:B----4-:R-:W4:Y:S03]  /*3c160*/  LDC R30, c[0x0][0x230] ;  /* 0x00008c00ff1e7b82 */ /* 0x010f260000000800 */
[----:B------:R-:W4:Y:S04]  /*3c170*/  LDL.64 R116, [R1+0xd60] ;  /* 0x000d600001747983 */ /* 0x000f280000100a00 */
[----:B--2---:R-:W-:Y:S04]  /*3c180*/  LDGSTS.E [R24+0xc008], desc[UR8][R114.64], !P3 ;  /* 0x0c00800072187fae */ /* 0x004fe8000d921848 */
[----:B------:R-:W-:Y:S04]  /*3c190*/  LDGSTS.E [R17+0xc], desc[UR8][R146.64], !P1 ;  /* 0x0000c00092117fae */ /* 0x000fe8000c921848 */
[----:B------:R-:W-:Y:S04]  /*3c1a0*/  LDGSTS.E [R16+0x400c], desc[UR8][R102.64], !P1 ;  /* 0x0400c00066107fae */ /* 0x000fe8000c921848 */
[----:B------:R-:W2:Y:S04]  /*3c1b0*/  LDL.64 R114, [R1+0xd68] ;  /* 0x000d680001727983 */ /* 0x000ea80000100a00 */
[----:B------:R-:W2:Y:S04]  /*3c1c0*/  LDL.64 R146, [R1+0xd70] ;  /* 0x000d700001927983 */ /* 0x000ea80000100a00 */
[----:B------:R-:W2:Y:S04]  /*3c1d0*/  LDL.64 R102, [R1+0xd78] ;  /* 0x000d780001667983 */ /* 0x000ea80000100a00 */
[----:B------:R-:W-:Y:S04]  /*3c1e0*/  LDGSTS.E [R25+0x800c], desc[UR8][R164.64], !P1 ;  /* 0x0800c000a4197fae */ /* 0x000fe8000c921848 */
[----:B---3--:R-:W-:Y:S04]  /*3c1f0*/  LDGSTS.E [R24+0xc00c], desc[UR8][R84.64], !P1 ;  /* 0x0c00c00054187fae */ /* 0x008fe8000c921848 */
[----:B------:R-:W3:Y:S04]  /*3c200*/  LDL.64 R164, [R1+0xd80] ;  /* 0x000d800001a47983 */ /* 0x000ee80000100a00 */
[----:B------:R-:W3:Y:S01]  /*3c210*/  LDL.64 R84, [R1+0xd88] ;  /* 0x000d880001547983 */ /* 0x000ee20000100a00 */
[----:B------:R-:W-:-:S02]  /*3c220*/  IADD3 R26, R27, -0x221, RZ ;  /* 0xfffffddf1b1a7810 */ /* 0x000fc40007ffe0ff */
[----:B------:R-:W1:Y:S02]  /*3c230*/  LDC R27, c[0x0][0x230] ;  /* 0x00008c00ff1b7b82 */ /* 0x000e640000000800 */
[----:B------:R-:W-:Y:S01]  /*3c240*/  ISETP.GE.U32.AND P2, PT, R26, 0x7ffffd60, PT ;  /* 0x7ffffd601a00780c */ /* 0x000fe20003f46070 */
[----:B------:R-:W-:-:S05]  /*3c250*/  VIADD R26, R28, 0xfffffdde ;  /* 0xfffffdde1c1a7836 */ /* 0x000fca0000000000 */
[----:B------:R-:W-:Y:S01]  /*3c260*/  ISETP.GE.U32.AND P3, PT, R26, 0x7ffffd5f, PT ;  /* 0x7ffffd5f1a00780c */ /* 0x000fe20003f66070 */
[----:B------:R-:W1:Y:S01]  /*3c270*/  LDC R28, c[0x0][0x230] ;  /* 0x00008c00ff1c7b82 */ /* 0x000e620000000800 */
[----:B----4-:R-:W-:-:S05]  /*3c280*/  IADD3 R26, R30, -0x223, RZ ;  /* 0xfffffddd1e1a7810 */ /* 0x010fca0007ffe0ff */
[----:B------:R-:W-:Y:S01]  /*3c290*/  LDGSTS.E [R17+0x10000], desc[UR8][R132.64], !P2 ;  /* 0x1000000084117fae */ /* 0x000fe2000d121848 */
[----:B------:R-:W-:Y:S01]  /*3c2a0*/  ISETP.GE.U32.AND P1, PT, R26, 0x7ffffd5e, PT ;  /* 0x7ffffd5e1a00780c */ /* 0x000fe20003f26070 */
[----:B------:R-:W4:Y:S02]  /*3c2b0*/  LDC R30, c[0x0][0x230] ;  /* 0x00008c00ff1e7b82 */ /* 0x000f240000000800 */
[----:B------:R-:W-:Y:S04]  /*3c2c0*/  LDGSTS.E [R16+0x14000], desc[UR8][R130.64], !P2 ;  /* 0x1400000082107fae */ /* 0x000fe8000d121848 */
[----:B------:R-:W-:Y:S04]  /*3c2d0*/  LDGSTS.E [R25+0x18000], desc[UR8][R148.64], !P2 ;  /* 0x1800000094197fae */ /* 0x000fe8000d121848 */
[----:B------:R-:W4:Y:S04]  /*3c2e0*/  LDL.64 R132, [R1+0xd90] ;  /* 0x000d900001847983 */ /* 0x000f280000100a00 */
[----:B------:R-:W4:Y:S04]  /*3c2f0*/  LDL.64 R130, [R1+0xd98] ;  /* 0x000d980001827983 */ /* 0x000f280000100a00 */
[----:B------:R-:W4:Y:S04]  /*3c300*/  LDL.64 R148, [R1+0xda0] ;  /* 0x000da00001947983 */ /* 0x000f280000100a00 */
[----:B------:R-:W-:Y:S04]  /*3c310*/  LDGSTS.E [R24+0x1c000], desc[UR8][R116.64], !P2 ;  /* 0x1c00000074187fae */ /* 0x000fe8000d121848 */
[----:B------:R-:W4:Y:S04]  /*3c320*/  LDL.64 R116, [R1+0xda8] ;  /* 0x000da80001747983 */ /* 0x000f280000100a00 */
[----:B--2---:R-:W-:Y:S04]  /*3c330*/  LDGSTS.E [R17+0x10004], desc[UR8][R114.64], !P3 ;  /* 0x1000400072117fae */ /* 0x004fe8000d921848 */
[----:B------:R-:W-:Y:S04]  /*3c340*/  LDGSTS.E [R16+0x14004], desc[UR8][R146.64], !P3 ;  /* 0x1400400092107fae */ /* 0x000fe8000d921848 */
[----:B------:R-:W-:Y:S04]  /*3c350*/  LDGSTS.E [R25+0x18004], desc[UR8][R102.64], !P3 ;  /* 0x1800400066197fae */ /* 0x000fe8000d921848 */
[----:B------:R-:W2:Y:S04]  /*3c360*/  LDL.64 R114, [R1+0xdb0] ;  /* 0x000db00001727983 */ /* 0x000ea80000100a00 */
[----:B------:R-:W2:Y:S04]  /*3c370*/  LDL.64 R146, [R1+0xdb8] ;  /* 0x000db80001927983 */ /* 0x000ea80000100a00 */
[----:B------:R-:W2:Y:S04]  /*3c380*/  LDL.64 R102, [R1+0xdc0] ;  /* 0x000dc00001667983 */ /* 0x000ea80000100a00 */
[----:B---3--:R-:W-:Y:S04]  /*3c390*/  LDGSTS.E [R24+0x1c004], desc[UR8][R164.64], !P3 ;  /* 0x1c004000a4187fae */ /* 0x008fe8000d921848 */
[----:B------:R-:W-:Y:S04]  /*3c3a0*/  LDGSTS.E [R17+0x10008], desc[UR8][R84.64], !P1 ;  /* 0x1000800054117fae */ /* 0x000fe8000c921848 */
[----:B------:R-:W3:Y:S04]  /*3c3b0*/  LDL.64 R164, [R1+0x1148] ;  /* 0x0011480001a47983 */ /* 0x000ee80000100a00 */
[----:B------:R-:W3:Y:S01]  /*3c3c0*/  LDL.64 R84, [R1+0x1150] ;  /* 0x0011500001547983 */ /* 0x000ee20000100a00 */
[----:B-1----:R-:W-:-:S02]  /*3c3d0*/  VIADD R26, R27, 0xfffffddc ;  /* 0xfffffddc1b1a7836 */ /* 0x002fc40000000000 */
[----:B------:R-:W1:Y:S03]  /*3c3e0*/  LDC R27, c[0x0][0x230] ;  /* 0x00008c00ff1b7b82 */ /* 0x000e660000000800 */
[----:B------:R-:W-:Y:S02]  /*3c3f0*/  ISETP.GE.U32.AND P2, PT, R26, 0x7ffffd5d, PT ;  /* 0x7ffffd5d1a00780c */ /* 0x000fe40003f46070 */
[----:B------:R-:W-:-:S03]  /*3c400*/  IADD3 R26, R29, -0x241, RZ ;  /* 0xfffffdbf1d1a7810 */ /* 0x000fc60007ffe0ff */
[----:B------:R-:W1:Y:S01]  /*3c410*/  LDC R29, c[0x0][0x230] ;  /* 0x00008c00ff1d7b82 */ /* 0x000e620000000800 */
[----:B------:R-:W-:Y:S01]  /*3c420*/  ISETP.GE.U32.AND P3, PT, R26, 0x7ffffd40, PT ;  /* 0x7ffffd401a00780c */ /* 0x000fe20003f66070 */
[----:B----4-:R-:W-:Y:S04]  /*3c430*/  LDGSTS.E [R16+0x14008], desc[UR8][R132.64], !P1 ;  /* 0x1400800084107fae */ /* 0x010fe8000c921848 */
        /* <DEDUP_REMOVED lines=17> */
[----:B------:R-:W-:-:S02]  /*3c550*/  VIADD R26, R30, 0xfffffdbe ;  /* 0xfffffdbe1e1a7836 */ /* 0x000fc40000000000 */
        /* <DEDUP_REMOVED lines=29> */
[----:B----4-:R-:W-:Y:S06]  /*3c730*/  LDGSTS.E [R24+0x2c008], desc[UR8][R132.64], !P2 ;  /* 0x2c00800084187fae */ /* 0x010fec000d121848 */
        /* <DEDUP_REMOVED lines=18> */
[----:B------:R-:W3:Y:S03]  /*3c860*/  LDC R29, c[0x0][0x230] ;  /* 0x00008c00ff1d7b82 */ /* 0x000ee60000000800 */
[----:B------:R-:W-:Y:S02]  /*3c870*/  ISETP.GE.U32.AND P2, PT, R26, 0x7ffffd1f, PT ;  /* 0x7ffffd1f1a00780c */ /* 0x000fe40003f46070 */
[----:B------:R-:W-:Y:S02]  /*3c880*/  IADD3 R26, R28, -0x263, RZ ;  /* 0xfffffd9d1c1a7810 */ /* 0x000fe40007ffe0ff */
[----:B------:R-:W-:Y:S01]  /*3c890*/  IADD3 R243, R243, 0x100000, RZ ;  /* 0x00100000f3f37810 */ /* 0x000fe20007ffe0ff */
[----:B------:R-:W3:Y:S01]  /*3c8a0*/  LDC R28, c[0x0][0x230] ;  /* 0x00008c00ff1c7b82 */ /* 0x000ee20000000800 */
[----:B------:R-:W-:Y:S01]  /*3c8b0*/  ISETP.GE.U32.AND P3, PT, R26, 0x7ffffd1e, PT ;  /* 0x7ffffd1e1a00780c */ /* 0x000fe20003f66070 */
[----:B-1----:R-:W-:-:S06]  /*3c8c0*/  VIADD R26, R27, 0xfffffd9c ;  /* 0xfffffd9c1b1a7836 */ /* 0x002fcc0000000000 */
[----:B----4-:R-:W-:Y:S01]  /*3c8d0*/  LDGSTS.E [R17+0x30004], desc[UR8][R132.64], !P2 ;  /* 0x3000400084117fae */ /* 0x010fe2000d121848 */
[----:B------:R-:W-:Y:S01]  /*3c8e0*/  ISETP.GE.U32.AND P4, PT, R26, 0x7ffffd1d, PT ;  /* 0x7ffffd1d1a00780c */ /* 0x000fe20003f86070 */
[----:B------:R-:W1:Y:S02]  /*3c8f0*/  LDC R27, c[0x0][0x230] ;  /* 0x00008c00ff1b7b82 */ /* 0x000e640000000800 */
        /* <DEDUP_REMOVED lines=9> */
[----:B------:R2:W-:Y:S04]  /*3c990*/  LDGSTS.E [R25+0x38008], desc[UR8][R102.64], !P3 ;  /* 0x3800800066197fae */ /* 0x0005e8000d921848 */
[----:B------:R-:W4:Y:S04]  /*3c9a0*/  LDL.64 R114, [R1+0x9d0] ;  /* 0x0009d00001727983 */ /* 0x000f280000100a00 */
[----:B------:R-:W4:Y:S04]  /*3c9b0*/  LDL.64 R146, [R1+0x9d8] ;  /* 0x0009d80001927983 */ /* 0x000f280000100a00 */
[----:B------:R-:W4:Y:S04]  /*3c9c0*/  LDL.64 R102, [R1+0x9e0] ;  /* 0x0009e00001667983 */ /* 0x000f280000100a00 */
[----:B---3--:R-:W-:Y:S04]  /*3c9d0*/  LDGSTS.E [R24+0x3c008], desc[UR8][R164.64], !P3 ;  /* 0x3c008000a4187fae */ /* 0x008fe8000d921848 */
[----:B------:R3:W-:Y:S04]  /*3c9e0*/  LDGSTS.E [R17+0x3000c], desc[UR8][R84.64], !P4 ;  /* 0x3000c00054117fae */ /* 0x0007e8000e121848 */
[----:B------:R-:W4:Y:S04]  /*3c9f0*/  LDL.64 R164, [R1+0x9e8] ;  /* 0x0009e80001a47983 */ /* 0x000f280000100a00 */
[----:B------:R-:W4:Y:S01]  /*3ca00*/  LDL.64 R84, [R1+0x9f0] ;  /* 0x0009f00001547983 */ /* 0x000f220000100a00 */
[----:B------:R-:W-:Y:S01]  /*3ca10*/  IADD3 R26, R30, -0x205, RZ ;  /* 0xfffffdfb1e1a7810 */ /* 0x000fe20007ffe0ff */
[----:B--2---:R-:W-:Y:S01]  /*3ca20*/  VIADD R25, R29, 0xfffffdfa ;  /* 0xfffffdfa1d197836 */ /* 0x004fe20000000000 */
[----:B------:R-:W2:Y:S02]  /*3ca30*/  LDC R30, c[0x0][0x230] ;  /* 0x00008c00ff1e7b82 */ /* 0x000ea40000000800 */
[----:B------:R-:W-:Y:S01]  /*3ca40*/  ISETP.GE.U32.AND P1, PT, R26, 0x7ffffd7c, PT ;  /* 0x7ffffd7c1a00780c */ /* 0x000fe20003f26070 */
[C---:B---3--:R-:W-:Y:S01]  /*3ca50*/  VIADD R17, R242.reuse, 0x100000 ;  /* 0x00100000f2117836 */ /* 0x048fe20000000000 */
[----:B------:R-:W-:Y:S01]  /*3ca60*/  ISETP.GE.U32.AND P2, PT, R25, 0x7ffffd7b, PT ;  /* 0x7ffffd7b1900780c */ /* 0x000fe20003f46070 */
[C---:B------:R-:W-:Y:S01]  /*3ca70*/  VIADD R25, R242.reuse, 0x100000 ;  /* 0x00100000f2197836 */ /* 0x040fe20000000000 */
[----:B----4-:R3:W-:Y:S02]  /*3ca80*/  LDGSTS.E [R16+0x3400c], desc[UR8][R132.64], !P4 ;  /* 0x3400c00084107fae */ /* 0x0107e4000e121848 */
[----:B------:R-:W4:Y:S02]  /*3ca90*/  LDC R29, c[0x0][0x230] ;  /* 0x00008c00ff1d7b82 */ /* 0x000f240000000800 */
[----:B------:R1:W-:Y:S04]  /*3caa0*/  LDGSTS.E [R24+0x3800c], desc[UR8][R130.64], !P4 ;  /* 0x3800c00082187fae */ /* 0x0003e8000e121848 */
[----:B------:R-:W-:Y:S04]  /*3cab0*/  LDGSTS.E [R243+0x3c00c], desc[UR8][R148.64], !P4 ;  /* 0x3c00c00094f37fae */ /* 0x000fe8000e121848 */
[----:B------:R-:W4:Y:S01]  /*3cac0*/  LDL.64 R132, [R1+0x9f8] ;  /* 0x0009f80001847983 */ /* 0x000f220000100a00 */
[----:B---3--:R-:W-:-:S03]  /*3cad0*/  IADD3 R16, R242, 0x100000, RZ ;  /* 0x00100000f2107810 */ /* 0x008fc60007ffe0ff */
[----:B------:R-:W3:Y:S01]  /*3cae0*/  LDL.64 R130, [R1+0x938] ;  /* 0x0009380001827983 */ /* 0x000ee20000100a00 */
[----:B-1----:R-:W-:-:S03]  /*3caf0*/  VIADD R24, R242, 0x100000 ;  /* 0x00100000f2187836 */ /* 0x002fc60000000000 */
[----:B------:R-:W3:Y:S04]  /*3cb00*/  LDL.64 R148, [R1+0x8f8] ;  /* 0x0008f80001947983 */ /* 0x000ee80000100a00 */
[----:B------:R-:W-:Y:S04]  /*3cb10*/  LDGSTS.E [R17], desc[UR8][R116.64], !P1 ;  /* 0x0000000074117fae */ /* 0x000fe8000c921848 */
[----:B------:R-:W3:Y:S04]  /*3cb20*/  LDL.64 R116, [R1+0x8a8] ;  /* 0x0008a80001747983 */ /* 0x000ee80000100a00 */
[----:B------:R-:W-:Y:S04]  /*3cb30*/  LDGSTS.E [R16+0x4000], desc[UR8][R114.64], !P1 ;  /* 0x0400000072107fae */ /* 0x000fe8000c921848 */
[----:B------:R-:W-:Y:S04]  /*3cb40*/  LDGSTS.E [R25+0x8000], desc[UR8][R146.64], !P1 ;  /* 0x0800000092197fae */ /* 0x000fe8000c921848 */
[----:B------:R-:W-:Y:S04]  /*3cb50*/  LDGSTS.E [R24+0xc000], desc[UR8][R102.64], !P1 ;  /* 0x0c00000066187fae */ /* 0x000fe8000c921848 */
[----:B------:R-:W3:Y:S04]  /*3cb60*/  LDL.64 R114, [R1+0x8a0] ;  /* 0x0008a00001727983 */ /* 0x000ee80000100a00 */
[----:B------:R-:W3:Y:S04]  /*3cb70*/  LDL.64 R146, [R1+0x898] ;  /* 0x0008980001927983 */ /* 0x000ee80000100a00 */
[----:B------:R-:W3:Y:S04]  /*3cb80*/  LDL.64 R102, [R1+0x890] ;  /* 0x0008900001667983 */ /* 0x000ee80000100a00 */
[----:B------:R-:W-:Y:S04]  /*3cb90*/  LDGSTS.E [R17+0x4], desc[UR8][R164.64], !P2 ;  /* 0x00004000a4117fae */ /* 0x000fe8000d121848 */
[----:B------:R-:W-:Y:S04]  /*3cba0*/  LDGSTS.E [R16+0x4004], desc[UR8][R84.64], !P2 ;  /* 0x0400400054107fae */ /* 0x000fe8000d121848 */
[----:B------:R-:W3:Y:S04]  /*3cbb0*/  LDL.64 R164, [R1+0x888] ;  /* 0x0008880001a47983 */ /* 0x000ee80000100a00 */
[----:B------:R-:W3:Y:S01]  /*3cbc0*/  LDL.64 R84, [R1+0x880] ;  /* 0x0008800001547983 */ /* 0x000ee20000100a00 */
[----:B------:R-:W-:-:S02]  /*3cbd0*/  IADD3 R26, R28, -0x207, RZ ;  /* 0xfffffdf91c1a7810 */ /* 0x000fc40007ffe0ff */
[----:B------:R-:W1:Y:S02]  /*3cbe0*/  LDC R28, c[0x0][0x230] ;  /* 0x00008c00ff1c7b82 */ /* 0x000e640000000800 */
[----:B------:R-:W-:Y:S02]  /*3cbf0*/  ISETP.GE.U32.AND P3, PT, R26, 0x7ffffd7a, PT ;  /* 0x7ffffd7a1a00780c */ /* 0x000fe40003f66070 */
[----:B--2---:R-:W-:-:S04]  /*3cc00*/  IADD3 R26, R30, -0x208, RZ ;  /* 0xfffffdf81e1a7810 */ /* 0x004fc80007ffe0ff */
[----:B------:R-:W-:Y:S01]  /*3cc10*/  ISETP.GE.U32.AND P1, PT, R26, 0x7ffffd79, PT ;  /* 0x7ffffd791a00780c */ /* 0x000fe20003f26070 */
[----:B----4-:R-:W-:Y:S01]  /*3cc20*/  LDGSTS.E [R25+0x8004], desc[UR8][R132.64], !P2 ;  /* 0x0800400084197fae */ /* 0x010fe2000d121848 */
[----:B------:R-:W2:Y:S03]  /*3cc30*/  LDC R30, c[0x0][0x230] ;  /* 0x00008c00ff1e7b82 */ /* 0x000ea60000000800 */
[----:B---3--:R-:W-:Y:S04]  /*3cc40*/  LDGSTS.E [R24+0xc004], desc[UR8][R130.64], !P2 ;  /* 0x0c00400082187fae */ /* 0x008fe8000d121848 */
[----:B------:R-:W-:Y:S04]  /*3cc50*/  LDGSTS.E [R17+0x8], desc[UR8][R148.64], !P3 ;  /* 0x0000800094117fae */ /* 0x000fe8000d921848 */
[----:B------:R-:W3:Y:S04]  /*3cc60*/  LDL.64 R132, [R1+0x878] ;  /* 0x0008780001847983 */ /* 0x000ee80000100a00 */
[----:B------:R-:W4:Y:S04]  /*3cc70*/  LDL.64 R130, [R1+0xdc8] ;  /* 0x000dc80001827983 */ /* 0x000f280000100a00 */
[----:B------:R-:W2:Y:S04]  /*3cc80*/  LDL.64 R148, [R1+0xdd0] ;  /* 0x000dd00001947983 */ /* 0x000ea80000100a00 */
[----:B------:R-:W-:Y:S04]  /*3cc90*/  LDGSTS.E [R16+0x4008], desc[UR8][R116.64], !P3 ;  /* 0x0400800074107fae */ /* 0x000fe8000d921848 */
[----:B------:R-:W2:Y:S04]  /*3cca0*/  LDL.64 R116, [R1+0xdd8] ;  /* 0x000dd80001747983 */ /* 0x000ea80000100a00 */
[----:B------:R-:W-:Y:S04]  /*3ccb0*/  LDGSTS.E [R25+0x8008], desc[UR8][R114.64], !P3 ;  /* 0x0800800072197fae */ /* 0x000fe8000d921848 */
[----:B------:R-:W-:Y:S04]  /*3ccc0*/  LDGSTS.E [R24+0xc008], desc[UR8][R146.64], !P3 ;  /* 0x0c00800092187fae */ /* 0x000fe8000d921848 */
[----:B------:R-:W-:Y:S04]  /*3ccd0*/  LDGSTS.E [R17+0xc], desc[UR8][R102.64], !P1 ;  /* 0x0000c00066117fae */ /* 0x000fe8000c921848 */
[----:B------:R-:W2:Y:S04]  /*3cce0*/  LDL.64 R114, [R1+0xde0] ;  /* 0x000de00001727983 */ /* 0x000ea80000100a00 */
[----:B------:R-:W2:Y:S04]  /*3ccf0*/  LDL.64 R146, [R1+0xde8] ;  /* 0x000de80001927983 */ /* 0x000ea80000100a00 */
[----:B------:R-:W2:Y:S04]  /*3cd00*/  LDL.64 R102, [R1+0xdf0] ;  /* 0x000df00001667983 */ /* 0x000ea80000100a00 */
[----:B------:R-:W-:Y:S04]  /*3cd10*/  LDGSTS.E [R16+0x400c], desc[UR8][R164.64], !P1 ;  /* 0x0400c000a4107fae */ /* 0x000fe8000c921848 */
[----:B------:R-:W-:Y:S04]  /*3cd20*/  LDGSTS.E [R25+0x800c], desc[UR8][R84.64], !P1 ;  /* 0x0800c00054197fae */ /* 0x000fe8000c921848 */
[----:B------:R-:W2:Y:S04]  /*3cd30*/  LDL.64 R164, [R1+0xdf8] ;  /* 0x000df80001a47983 */ /* 0x000ea80000100a00 */
[----:B------:R-:W2:Y:S01]  /*3cd40*/  LDL.64 R84, [R1+0xe00] ;  /* 0x000e000001547983 */ /* 0x000ea20000100a00 */
[----:B------:R-:W-:-:S02]  /*3cd50*/  VIADD R26, R27, 0xfffffddb ;  /* 0xfffffddb1b1a7836 */ /* 0x000fc40000000000 */
[----:B------:R-:W2:Y:S03]  /*3cd60*/  LDC R27, c[0x0][0x230] ;  /* 0x00008c00ff1b7b82 */ /* 0x000ea60000000800 */
[----:B------:R-:W-:Y:S02]  /*3cd70*/  ISETP.GE.U32.AND P2, PT, R26, 0x7ffffd5c, PT ;  /* 0x7ffffd5c1a00780c */ /* 0x000fe40003f46070 */
[----:B-1----:R-:W-:-:S03]  /*3cd80*/  IADD3 R26, R28, -0x226, RZ ;  /* 0xfffffdda1c1a7810 */ /* 0x002fc60007ffe0ff */
[----:B------:R-:W1:Y:S01]  /*3cd90*/  LDC R28, c[0x0][0x230] ;  /* 0x00008c00ff1c7b82 */ /* 0x000e620000000800 */
[----:B------:R-:W-:Y:S01]  /*3cda0*/  ISETP.GE.U32.AND P3, PT, R26, 0x7ffffd5b, PT ;  /* 0x7ffffd5b1a00780c */ /* 0x000fe20003f66070 */
[----:B---3--:R-:W-:Y:S06]  /*3cdb0*/  LDGSTS.E [R24+0xc00c], desc[UR8][R132.64], !P1 ;  /* 0x0c00c00084187fae */ /* 0x008fec000c921848 */
[----:B----4-:R-:W-:Y:S04]  /*3cdc0*/  LDGSTS.E [R17+0x10000], desc[UR8][R130.64], !P2 ;  /* 0x1000000082117fae */ /* 0x010fe8000d121848 */
[----:B--2---:R-:W-:Y:S04]  /*3cdd0*/  LDGSTS.E [R16+0x14000], desc[UR8][R148.64], !P2 ;  /* 0x1400000094107fae */ /* 0x004fe8000d121848 */
[----:B------:R-:W2:Y:S04]  /*3cde0*/  LDL.64 R132, [R1+0xe08] ;  /* 0x000e080001847983 */ /* 0x000ea80000100a00 */
[----:B------:R-:W3:Y:S04]  /*3cdf0*/  LDL.64 R130, [R1+0xe10] ;  /* 0x000e100001827983 */ /* 0x000ee80000100a00 */
[----:B------:R-:W4:Y:S04]  /*3ce00*/  LDL.64 R148, [R1+0xe18] ;  /* 0x000e180001947983 */ /* 0x000f280000100a00 */
[----:B------:R-:W-:Y:S04]  /*3ce10*/  LDGSTS.E [R25+0x18000], desc[UR8][R116.64], !P2 ;  /* 0x1800000074197fae */ /* 0x000fe8000d121848 */
[----:B------:R-:W4:Y:S04]  /*3ce20*/  LDL.64 R116, [R1+0xe20] ;  /* 0x000e200001747983 */ /* 0x000f280000100a00 */
[----:B------:R-:W-:Y:S04]  /*3ce30*/  LDGSTS.E [R24+0x1c000], desc[UR8][R114.64], !P2 ;  /* 0x1c00000072187fae */ /* 0x000fe8000d121848 */
[----:B------:R-:W-:Y:S04]  /*3ce40*/  LDGSTS.E [R17+0x10004], desc[UR8][R146.64], !P3 ;  /* 0x1000400092117fae */ /* 0x000fe8000d921848 */
[----:B------:R-:W-:Y:S04]  /*3ce50*/  LDGSTS.E [R16+0x14004], desc[UR8][R102.64], !P3 ;  /* 0x1400400066107fae */ /* 0x000fe8000d921848 */
[----:B------:R-:W4:Y:S04]  /*3ce60*/  LDL.64 R114, [R1+0xe28] ;  /* 0x000e280001727983 */ /* 0x000f280000100a00 */
[----:B------:R-:W4:Y:S04]  /*3ce70*/  LDL.64 R146, [R1+0xe30] ;  /* 0x000e300001927983 */ /* 0x000f280000100a00 */
[----:B------:R-:W4:Y:S04]  /*3ce80*/  LDL.64 R102, [R1+0xe38] ;  /* 0x000e380001667983 */ /* 0x000f280000100a00 */
[----:B------:R-:W-:Y:S04]  /*3ce90*/  LDGSTS.E [R25+0x18004], desc[UR8][R164.64], !P3 ;  /* 0x18004000a4197fae */ /* 0x000fe8000d921848 */
[----:B------:R-:W-:Y:S04]  /*3cea0*/  LDGSTS.E [R24+0x1c004], desc[UR8][R84.64], !P3 ;  /* 0x1c00400054187fae */ /* 0x000fe8000d921848 */
[----:B------:R-:W4:Y:S04]  /*3ceb0*/  LDL.64 R164, [R1+0x870] ;  /* 0x0008700001a47983 */ /* 0x000f280000100a00 */
[----:B------:R-:W4:Y:S01]  /*3cec0*/  LDL.64 R84, [R1+0x11c8] ;  /* 0x0011c80001547983 */ /* 0x000f220000100a00 */
[----:B------:R-:W-:-:S02]  /*3ced0*/  VIADD R26, R30, 0xfffffdd9 ;  /* 0xfffffdd91e1a7836 */ /* 0x000fc40000000000 */
[----:B------:R-:W1:Y:S03]  /*3cee0*/  LDC R30, c[0x0][0x230] ;  /* 0x00008c00ff1e7b82 */ /* 0x000e660000000800 */
[----:B------:R-:W-:Y:S02]  /*3cef0*/  ISETP.GE.U32.AND P1, PT, R26, 0x7ffffd5a, PT ;  /* 0x7ffffd5a1a00780c */ /* 0x000fe40003f26070 */
[----:B------:R-:W-:-:S03]  /*3cf00*/  IADD3 R26, R27, -0x228, RZ ;  /* 0xfffffdd81b1a7810 */ /* 0x000fc60007ffe0ff */
[----:B------:R-:W1:Y:S01]  /*3cf10*/  LDC R27, c[0x0][0x230] ;  /* 0x00008c00ff1b7b82 */ /* 0x000e620000000800 */
[----:B------:R-:W-:Y:S01]  /*3cf20*/  ISETP.GE.U32.AND P2, PT, R26, 0x7ffffd59, PT ;  /* 0x7ffffd591a00780c */ /* 0x000fe20003f46070 */
[----:B------:R-:W-:-:S06]  /*3cf30*/  VIADD R26, R29, 0xfffffdbb ;  /* 0xfffffdbb1d1a7836 */ /* 0x000fcc0000000000 */
[----:B--2---:R-:W-:Y:S01]  /*3cf40*/  LDGSTS.E [R17+0x10008], desc[UR8][R132.64], !P1 ;  /* 0x1000800084117fae */ /* 0x004fe2000c921848 */
[----:B------:R-:W-:Y:S01]  /*3cf50*/  ISETP.GE.U32.AND P3, PT, R26, 0x7ffffd3c, PT ;  /* 0x7ffffd3c1a00780c */ /* 0x000fe20003f66070 */
[----:B------:R-:W2:Y:S02]  /*3cf60*/  LDC R29, c[0x0][0x230] ;  /* 0x00008c00ff1d7b82 */ /* 0x000ea40000000800 */
[----:B---3--:R-:W-:Y:S04]  /*3cf70*/  LDGSTS.E [R16+0x14008], desc[UR8][R130.64], !P1 ;  /* 0x1400800082107fae */ /* 0x008fe8000c921848 */
[----:B----4-:R-:W-:Y:S04]  /*3cf80*/  LDGSTS.E [R25+0x18008], desc[UR8][R148.64], !P1 ;  /* 0x1800800094197fae */ /* 0x010fe8000c921848 */
        /* <DEDUP_REMOVED lines=12> */
[----:B------:R-:W-:Y:S01]  /*3d050*/  LDGSTS.E [R17+0x20000], desc[UR8][R84.64], !P3 ;  /* 0x2000000054117fae */ /* 0x000fe2000d921848 */
[----:B-1----:R-:W-:-:S02]  /*3d060*/  IADD3 R26, R30, -0x246, RZ ;  /* 0xfffffdba1e1a7810 */ /* 0x002fc40007ffe0ff */
[----:B------:R-:W1:Y:S01]  /*3d070*/  LDC R30, c[0x0][0x230] ;  /* 0x00008c00ff1e7b82 */ /* 0x000e620000000800 */
[----:B------:R-:W2:Y:S04]  /*3d080*/  LDL.64 R164, [R1+0x1218] ;  /* 0x0012180001a47983 */ /* 0x000ea80000100a00 */
[----:B------:R-:W2:Y:S01]  /*3d090*/  LDL.64 R84, [R1+0x1210] ;  /* 0x0012100001547983 */ /* 0x000ea20000100a00 */
[----:B------:R-:W-:Y:S01]  /*3d0a0*/  ISETP.GE.U32.AND P1, PT, R26, 0x7ffffd3b, PT ;  /* 0x7ffffd3b1a00780c */ /* 0x000fe20003f26070 */
[----:B------:R-:W-:Y:S02]  /*3d0b0*/  VIADD R26, R28, 0xfffffdb9 ;  /* 0xfffffdb91c1a7836 */ /* 0x000fe40000000000 */
[----:B------:R-:W1:Y:S03]  /*3d0c0*/  LDC R28, c[0x0][0x230] ;  /* 0x00008c00ff1c7b82 */ /* 0x000e660000000800 */
[----:B------:R-:W-:Y:S01]  /*3d0d0*/  ISETP.GE.U32.AND P2, PT, R26, 0x7ffffd3a, PT ;  /* 0x7ffffd3a1a00780c */ /* 0x000fe20003f46070 */
[----:B---3--:R-:W-:Y:S04]  /*3d0e0*/  LDGSTS.E [R16+0x24000], desc[UR8][R132.64], !P3 ;  /* 0x2400000084107fae */ /* 0x008fe8000d921848 */
[----:B----4-:R-:W-:Y:S04]  /*3d0f0*/  LDGSTS.E [R25+0x28000], desc[UR8][R130.64], !P3 ;  /* 0x2800000082197fae */ /* 0x010fe8000d921848 */
[----:B------:R-:W-:Y:S04]  /*3d100*/  LDGSTS.E [R24+0x2c000], desc[UR8][R166.64], !P3 ;  /* 0x2c000000a6187fae */ /* 0x000fe8000d921848 */
[----:B------:R-:W3:Y:S04]  /*3d110*/  LDL.64 R132, [R1+0x1220] ;  /* 0x0012200001847983 */ /* 0x000ee80000100a00 */
[----:B------:R-:W4:Y:S01]  /*3d120*/  LDL.64 R130, [R1+0x1228] ;  /* 0x0012280001827983 */ /* 0x000f220000100a00 */
[----:B------:R-:W-:-:S02]  /*3d130*/  IADD3 R26, R27, -0x248, RZ ;  /* 0xfffffdb81b1a7810 */ /* 0x000fc40007ffe0ff */
[----:B------:R-:W4:Y:S01]  /*3d140*/  LDC R27, c[0x0][0x230] ;  /* 0x00008c00ff1b7b82 */ /* 0x000f220000000800 */
[----:B------:R-:W4:Y:S04]  /*3d150*/  LDL.64 R166, [R1+0x15e8] ;  /* 0x0015e80001a67983 */ /* 0x000f280000100a00 */
[----:B--2---:R-:W-:Y:S04]  /*3d160*/  LDGSTS.E [R17+0x20004], desc[UR8][R116.64], !P1 ;  /* 0x2000400074117fae */ /* 0x004fe8000c921848 */
[----:B------:R-:W2:Y:S04]  /*3d170*/  LDL.64 R116, [R1+0x1230] ;  /* 0x0012300001747983 */ /* 0x000ea80000100a00 */
[----:B------:R-:W-:Y:S04]  /*3d180*/  LDGSTS.E [R16+0x24004], desc[UR8][R114.64], !P1 ;  /* 0x2400400072107fae */ /* 0x000fe8000c921848 */
[----:B------:R-:W-:Y:S04]  /*3d190*/  LDGSTS.E [R25+0x28004], desc[UR8][R148.64], !P1 ;  /* 0x2800400094197fae */ /* 0x000fe8000c921848 */
[----:B------:R-:W-:Y:S04]  /*3d1a0*/  LDGSTS.E [R24+0x2c004], desc[UR8][R146.64], !P1 ;  /* 0x2c00400092187fae */ /* 0x000fe8000c921848 */
[----:B------:R-:W2:Y:S04]  /*3d1b0*/  LDL.64 R114, [R1+0x1238] ;  /* 0x0012380001727983 */ /* 0x000ea80000100a00 */
[----:B------:R-:W2:Y:S04]  /*3d1c0*/  LDL.64 R148, [R1+0x1240] ;  /* 0x0012400001947983 */ /* 0x000ea80000100a00 */
[----:B------:R-:W-:Y:S04]  /*3d1d0*/  LDGSTS.E [R17+0x20008], desc[UR8][R102.64], !P2 ;  /* 0x2000800066117fae */ /* 0x000fe8000d121848 */
[----:B------:R-:W2:Y:S04]  /*3d1e0*/  LDL.64 R146, [R1+0x15c8] ;  /* 0x0015c80001927983 */ /* 0x000ea80000100a00 */
[----:B------:R-:W-:Y:S04]  /*3d1f0*/  LDGSTS.E [R16+0x24008], desc[UR8][R84.64], !P2 ;  /* 0x2400800054107fae */ /* 0x000fe8000d121848 */
[----:B------:R-:W2:Y:S01]  /*3d200*/  LDL.64 R102, [R1+0x15d0] ;  /* 0x0015d00001667983 */ /* 0x000ea20000100a00 */
[----:B------:R-:W-:-:S03]  /*3d210*/  ISETP.GE.U32.AND P3, PT, R26, 0x7ffffd39, PT ;  /* 0x7ffffd391a00780c */ /* 0x000fc60003f66070 */
[----:B------:R-:W2:Y:S01]  /*3d220*/  LDL.64 R84, [R1+0x15d8] ;  /* 0x0015d80001547983 */ /* 0x000ea20000100a00 */
[----:B-1----:R-:W-:Y:S02]  /*3d230*/  VIADD R26, R30, 0xfffffd9b ;  /* 0xfffffd9b1e1a7836 */ /* 0x002fe40000000000 */
[----:B------:R-:W1:Y:S01]  /*3d240*/  LDC R30, c[0x0][0x230] ;  /* 0x00008c00ff1e7b82 */ /* 0x000e620000000800 */
[----:B------:R-:W-:Y:S02]  /*3d250*/  LDGSTS.E [R25+0x28008], desc[UR8][R164.64], !P2 ;  /* 0x28008000a4197fae */ /* 0x000fe4000d121848 */
[----:B------:R-:W-:Y:S02]  /*3d260*/  ISETP.GE.U32.AND P1, PT, R26, 0x7ffffd1c, PT ;  /* 0x7ffffd1c1a00780c */ /* 0x000fe40003f26070 */
[----:B------:R-:W2:Y:S04]  /*3d270*/  LDL.64 R164, [R1+0x1600] ;  /* 0x0016000001a47983 */ /* 0x000ea80000100a00 */
[----:B---3--:R-:W-:Y:S04]  /*3d280*/  LDGSTS.E [R24+0x2c008], desc[UR8][R132.64], !P2 ;  /* 0x2c00800084187fae */ /* 0x008fe8000d121848 */
[----:B----4-:R-:W-:Y:S04]  /*3d290*/  LDGSTS.E [R17+0x2000c], desc[UR8][R130.64], !P3 ;  /* 0x2000c00082117fae */ /* 0x010fe8000d921848 */
[----:B------:R-:W3:Y:S04]  /*3d2a0*/  LDL.64 R132, [R1+0x15e0] ;  /* 0x0015e00001847983 */ /* 0x000ee80000100a00 */
[----:B------:R-:W4:Y:S04]  /*3d2b0*/  LDL.64 R130, [R1+0x15f0] ;  /* 0x0015f00001827983 */ /* 0x000f280000100a00 */
[----:B--2---:R-:W-:Y:S04]  /*3d2c0*/  LDGSTS.E [R16+0x2400c], desc[UR8][R116.64], !P3 ;  /* 0x2400c00074107fae */ /* 0x004fe8000d921848 */
[----:B------:R-:W2:Y:S04]  /*3d2d0*/  LDL.64 R116, [R1+0x15f8] ;  /* 0x0015f80001747983 */ /* 0x000ea80000100a00 */
[----:B------:R-:W-:Y:S04]  /*3d2e0*/  LDGSTS.E [R25+0x2800c], desc[UR8][R114.64], !P3 ;  /* 0x2800c00072197fae */ /* 0x000fe8000d921848 */
[----:B------:R-:W-:Y:S04]  /*3d2f0*/  LDGSTS.E [R24+0x2c00c], desc[UR8][R148.64], !P3 ;  /* 0x2c00c00094187fae */ /* 0x000fe8000d921848 */
[----:B------:R-:W2:Y:S04]  /*3d300*/  LDL.64 R114, [R1+0x1610] ;  /* 0x0016100001727983 */ /* 0x000ea80000100a00 */
[----:B------:R-:W-:Y:S04]  /*3d310*/  LDGSTS.E [R17+0x30000], desc[UR8][R146.64], !P1 ;  /* 0x3000000092117fae */ /* 0x000fe8000c921848 */
[----:B------:R-:W2:Y:S04]  /*3d320*/  LDL.64 R148, [R1+0x1618] ;  /* 0x0016180001947983 */ /* 0x000ea80000100a00 */
[----:B------:R-:W-:Y:S04]  /*3d330*/  LDGSTS.E [R16+0x34000], desc[UR8][R102.64], !P1 ;  /* 0x3400000066107fae */ /* 0x000fe8000c921848 */
[----:B------:R-:W-:Y:S01]  /*3d340*/  LDGSTS.E [R25+0x38000], desc[UR8][R84.64], !P1 ;  /* 0x3800000054197fae */ /* 0x000fe2000c921848 */
[----:B------:R-:W-:-:S02]  /*3d350*/  IADD3 R26, R29, -0x266, RZ ;  /* 0xfffffd9a1d1a7810 */ /* 0x000fc40007ffe0ff */
[----:B------:R-:W1:Y:S01]  /*3d360*/  LDC R29, c[0x0][0x230] ;  /* 0x00008c00ff1d7b82 */ /* 0x000e620000000800 */
[----:B------:R-:W2:Y:S04]  /*3d370*/  LDL.64 R146, [R1+0x1640] ;  /* 0x0016400001927983 */ /* 0x000ea80000100a00 */
[----:B------:R-:W2:Y:S04]  /*3d380*/  LDL.64 R102, [R1+0x1630] ;  /* 0x0016300001667983 */ /* 0x000ea80000100a00 */
[----:B------:R-:W2:Y:S01]  /*3d390*/  LDL.64 R84, [R1+0x1638] ;  /* 0x0016380001547983 */ /* 0x000ea20000100a00 */
[----:B------:R-:W-:Y:S01]  /*3d3a0*/  ISETP.GE.U32.AND P2, PT, R26, 0x7ffffd1b, PT ;  /* 0x7ffffd1b1a00780c */ /* 0x000fe20003f46070 */
[----:B------:R-:W-:-:S02]  /*3d3b0*/  VIADD R26, R28, 0xfffffd99 ;  /* 0xfffffd991c1a7836 */ /* 0x000fc40000000000 */
[----:B------:R-:W-:Y:S01]  /*3d3c0*/  VIADD R242, R242, 0x100000 ;  /* 0x00100000f2f27836 */ /* 0x000fe20000000000 */
[----:B------:R-:W1:Y:S02]  /*3d3d0*/  LDC R28, c[0x0][0x230] ;  /* 0x00008c00ff1c7b82 */ /* 0x000e640000000800 */
[----:B------:R-:W-:Y:S01]  /*3d3e0*/  ISETP.GE.U32.AND P3, PT, R26, 0x7ffffd1a, PT ;  /* 0x7ffffd1a1a00780c */ /* 0x000fe20003f66070 */
[----:B---3--:R-:W-:Y:S06]  /*3d3f0*/  LDGSTS.E [R24+0x3c000], desc[UR8][R132.64], !P1 ;  /* 0x3c00000084187fae */ /* 0x008fec000c921848 */
[----:B------:R-:W-:Y:S04]  /*3d400*/  LDGSTS.E [R17+0x30004], desc[UR8][R166.64], !P2 ;  /* 0x30004000a6117fae */ /* 0x000fe8000d121848 */
[----:B----4-:R-:W-:Y:S04]  /*3d410*/  LDGSTS.E [R16+0x34004], desc[UR8][R130.64], !P2 ;  /* 0x3400400082107fae */ /* 0x010fe8000d121848 */
[----:B------:R-:W3:Y:S01]  /*3d420*/  LDL.64 R132, [R1+0x1648] ;  /* 0x0016480001847983 */ /* 0x000ee20000100a00 */
[----:B------:R-:W-:-:S02]  /*3d430*/  IADD3 R26, R27, -0x268, RZ ;  /* 0xfffffd981b1a7810 */ /* 0x000fc40007ffe0ff */
[----:B------:R-:W4:Y:S01]  /*3d440*/  LDC R27, c[0x0][0x230] ;  /* 0x00008c00ff1b7b82 */ /* 0x000f220000000800 */
[----:B------:R-:W4:Y:S04]  /*3d450*/  LDL.64 R166, [R1+0x1440] ;  /* 0x0014400001a67983 */ /* 0x000f280000100a00 */
[----:B------:R-:W4:Y:S04]  /*3d460*/  LDL.64 R130, [R1+0x1650] ;  /* 0x0016500001827983 */ /* 0x000f280000100a00 */
[----:B--2---:R-:W-:Y:S04]  /*3d470*/  LDGSTS.E [R25+0x38004], desc[UR8][R116.64], !P2 ;  /* 0x3800400074197fae */ /* 0x004fe8000d121848 */
[----:B------:R-:W-:Y:S04]  /*3d480*/  LDGSTS.E [R24+0x3c004], desc[UR8][R164.64], !P2 ;  /* 0x3c004000a4187fae */ /* 0x000fe8000d121848 */
[----:B------:R-:W2:Y:S01]  /*3d490*/  LDL.64 R116, [R1+0x1658] ;  /* 0x0016580001747983 */ /* 0x000ea20000100a00 */
[----:B------:R-:W-:-:S03]  /*3d4a0*/  ISETP.GE.U32.AND P4, PT, R26, 0x7ffffd19, PT ;  /* 0x7ffffd191a00780c */ /* 0x000fc60003f86070 */
[----:B------:R-:W2:Y:S04]  /*3d4b0*/  LDL.64 R164, [R1+0x848] ;  /* 0x0008480001a47983 */ /* 0x000ea80000100a00 */
[----:B------:R-:W-:Y:S04]  /*3d4c0*/  LDGSTS.E [R17+0x30008], desc[UR8][R114.64], !P3 ;  /* 0x3000800072117fae */ /* 0x000fe8000d921848 */
[----:B------:R-:W-:Y:S04]  /*3d4d0*/  LDGSTS.E [R16+0x34008], desc[UR8][R148.64], !P3 ;  /* 0x3400800094107fae */ /* 0x000fe8000d921848 */
[----:B------:R-:W2:Y:S04]  /*3d4e0*/  LDL.64 R114, [R1+0x868] ;  /* 0x0008680001727983 */ /* 0x000ea80000100a00 */
[----:B------:R-:W2:Y:S04]  /*3d4f0*/  LDL.64 R148, [R1+0x860] ;  /* 0x0008600001947983 */ /* 0x000ea80000100a00 */
[----:B------:R1:W-:Y:S04]  /*3d500*/  LDGSTS.E [R25+0x38008], desc[UR8][R102.64], !P3 ;  /* 0x3800800066197fae */ /* 0x0003e8000d921848 */
[----:B------:R-:W-:Y:S01]  /*3d510*/  LDGSTS.E [R24+0x3c008], desc[UR8][R84.64], !P3 ;  /* 0x3c00800054187fae */ /* 0x000fe2000d921848 */
[----:B-1----:R-:W-:-:S02]  /*3d520*/  VIADD R26, R30, 0xfffffdf7 ;  /* 0xfffffdf71e1a7836 */ /* 0x002fc40000000000 */
[----:B------:R-:W1:Y:S01]  /*3d530*/  LDC R30, c[0x0][0x230] ;  /* 0x00008c00ff1e7b82 */ /* 0x000e620000000800 */
[----:B------:R3:W-:Y:S04]  /*3d540*/  LDGSTS.E [R17+0x3000c], desc[UR8][R146.64], !P4 ;  /* 0x3000c00092117fae */ /* 0x0007e8000e121848 */
[----:B------:R-:W2:Y:S04]  /*3d550*/  LDL.64 R102, [R1+0x858] ;  /* 0x0008580001667983 */ /* 0x000ea80000100a00 */
[----:B------:R-:W2:Y:S01]  /*3d560*/  LDL.64 R84, [R1+0x850] ;  /* 0x0008500001547983 */ /* 0x000ea20000100a00 */
[----:B------:R-:W-:-:S03]  /*3d570*/  ISETP.GE.U32.AND P1, PT, R26, 0x7ffffd78, PT ;  /* 0x7ffffd781a00780c */ /* 0x000fc60003f26070 */
[----:B------:R-:W2:Y:S01]  /*3d580*/  LDL.64 R146, [R1+0x840] ;  /* 0x0008400001927983 */ /* 0x000ea20000100a00 */
[----:B------:R-:W-:Y:S02]  /*3d590*/  IADD3 R25, R29, -0x20a, RZ ;  /* 0xfffffdf61d197810 */ /* 0x000fe40007ffe0ff */
[----:B---3--:R-:W-:Y:S01]  /*3d5a0*/  IADD3 R17, R241, 0x100000, RZ ;  /* 0x00100000f1117810 */ /* 0x008fe20007ffe0ff */
[----:B------:R3:W-:Y:S01]  /*3d5b0*/  LDGSTS.E [R16+0x3400c], desc[UR8][R132.64], !P4 ;  /* 0x3400c00084107fae */ /* 0x0007e2000e121848 */
[----:B------:R-:W-:Y:S01]  /*3d5c0*/  ISETP.GE.U32.AND P2, PT, R25, 0x7ffffd77, PT ;  /* 0x7ffffd771900780c */ /* 0x000fe20003f46070 */
[----:B------:R-:W-:Y:S01]  /*3d5d0*/  VIADD R26, R28, 0xfffffdf5 ;  /* 0xfffffdf51c1a7836 */ /* 0x000fe20000000000 */
[C---:B------:R-:W-:Y:S01]  /*3d5e0*/  IADD3 R25, R241.reuse, 0x100000, RZ ;  /* 0x00100000f1197810 */ /* 0x040fe20007ffe0ff */
[----:B------:R-:W1:Y:S01]  /*3d5f0*/  LDC R28, c[0x0][0x230] ;  /* 0x00008c00ff1c7b82 */ /* 0x000e620000000800 */
[----:B----4-:R4:W-:Y:S04]  /*3d600*/  LDGSTS.E [R24+0x3800c], desc[UR8][R130.64], !P4 ;  /* 0x3800c00082187fae */ /* 0x0109e8000e121848 */
[----:B------:R-:W2:Y:S01]  /*3d610*/  LDL.64 R132, [R1+0x838] ;  /* 0x0008380001847983 */ /* 0x000ea20000100a00 */
[----:B---3--:R-:W-:-:S02]  /*3d620*/  VIADD R16, R241, 0x100000 ;  /* 0x00100000f1107836 */ /* 0x008fc40000000000 */
[----:B------:R-:W3:Y:S01]  /*3d630*/  LDC R29, c[0x0][0x230] ;  /* 0x00008c00ff1d7b82 */ /* 0x000ee20000000800 */
[----:B------:R-:W3:Y:S01]  /*3d640*/  LDL.64 R130, [R1+0x830] ;  /* 0x0008300001827983 */ /* 0x000ee20000100a00 */
[----:B----4-:R-:W-:-:S03]  /*3d650*/  IADD3 R24, R241, 0x100000, RZ ;  /* 0x00100000f1187810 */ /* 0x010fc60007ffe0ff */
[----:B--2---:R-:W-:Y:S04]  /*3d660*/  LDGSTS.E [R242+0x3c00c], desc[UR8][R116.64], !P4 ;  /* 0x3c00c00074f27fae */ /* 0x004fe8000e121848 */
[----:B------:R-:W2:Y:S01]  /*3d670*/  LDL.64 R116, [R1+0x828] ;  /* 0x0008280001747983 */ /* 0x000ea20000100a00 */
[----:B------:R-:W-:Y:S02]  /*3d680*/  ISETP.GE.U32.AND P3, PT, R26, 0x7ffffd76, PT ;  /* 0x7ffffd761a00780c */ /* 0x000fe40003f66070 */
[----:B------:R-:W-:Y:S01]  /*3d690*/  IADD3 R241, R241, 0x100000, RZ ;  /* 0x00100000f1f17810 */ /* 0x000fe20007ffe0ff */
[----:B------:R-:W4:Y:S04]  /*3d6a0*/  LDL.64 R242, [R1+0x1898] ;  /* 0x0018980001f27983 */ /* 0x000f280000100a00 */
[----:B------:R-:W-:Y:S04]  /*3d6b0*/  LDGSTS.E [R17], desc[UR8][R114.64], !P1 ;  /* 0x0000000072117fae */ /* 0x000fe8000c921848 */
[----:B------:R-:W-:Y:S04]  /*3d6c0*/  LDGSTS.E [R16+0x4000], desc[UR8][R148.64], !P1 ;  /* 0x0400000094107fae */ /* 0x000fe8000c921848 */
[----:B------:R-:W4:Y:S04]  /*3d6d0*/  LDL.64 R114, [R1+0x820] ;  /* 0x0008200001727983 */ /* 0x000f280000100a00 */
[----:B------:R-:W4:Y:S04]  /*3d6e0*/  LDL.64 R148, [R1+0x818] ;  /* 0x0008180001947983 */ /* 0x000f280000100a00 */
[----:B------:R-:W-:Y:S04]  /*3d6f0*/  LDGSTS.E [R25+0x8000], desc[UR8][R102.64], !P1 ;  /* 0x0800000066197fae */ /* 0x000fe8000c921848 */
[----:B------:R-:W-:Y:S01]  /*3d700*/  LDGSTS.E [R24+0xc000], desc[UR8][R84.64], !P1 ;  /* 0x0c00000054187fae */ /* 0x000fe2000c921848 */
[----:B-1----:R-:W-:-:S02]  /*3d710*/  VIADD R26, R30, 0xfffffdf4 ;  /* 0xfffffdf41e1a7836 */ /* 0x002fc40000000000 */
[----:B------:R-:W1:Y:S01]  /*3d720*/  LDC R30, c[0x0][0x230] ;  /* 0x00008c00ff1e7b82 */ /* 0x000e620000000800 */
[----:B------:R-:W-:Y:S04]  /*3d730*/  LDGSTS.E [R17+0x4], desc[UR8][R164.64], !P2 ;  /* 0x00004000a4117fae */ /* 0x000fe8000d121848 */
[----:B------:R-:W4:Y:S04]  /*3d740*/  LDL.64 R102, [R1+0x810] ;  /* 0x0008100001667983 */ /* 0x000f280000100a00 */
[----:B------:R-:W4:Y:S04]  /*3d750*/  LDL.64 R84, [R1+0x808] ;  /* 0x0008080001547983 */ /* 0x000f280000100a00 */
[----:B------:R-:W4:Y:S04]  /*3d760*/  LDL.64 R164, [R1+0x800] ;  /* 0x0008000001a47983 */ /* 0x000f280000100a00 */
[----:B------:R-:W-:Y:S01]  /*3d770*/  LDGSTS.E [R16+0x4004], desc[UR8][R146.64], !P2 ;  /* 0x0400400092107fae */ /* 0x000fe2000d121848 */
[----:B------:R-:W-:-:S03]  /*3d780*/  ISETP.GE.U32.AND P1, PT, R26, 0x7ffffd75, PT ;  /* 0x7ffffd751a00780c */ /* 0x000fc60003f26070 */
[----:B------:R-:W4:Y:S04]  /*3d790*/  LDL.64 R146, [R1+0x7f8] ;  /* 0x0007f80001927983 */ /* 0x000f280000100a00 */
[----:B------:R-:W-:Y:S04]  /*3d7a0*/  LDGSTS.E [R25+0x8004], desc[UR8][R132.64], !P2 ;  /* 0x0800400084197fae */ /* 0x000fe8000d121848 */
[----:B---3--:R-:W-:Y:S04]  /*3d7b0*/  LDGSTS.E [R24+0xc004], desc[UR8][R130.64], !P2 ;  /* 0x0c00400082187fae */ /* 0x008fe8000d121848 */
[----:B------:R-:W3:Y:S04]  /*3d7c0*/  LDL.64 R132, [R1+0x7f0] ;  /* 0x0007f00001847983 */ /* 0x000ee80000100a00 */
[----:B------:R-:W3:Y:S04]  /*3d7d0*/  LDL.64 R130, [R1+0x7e8] ;  /* 0x0007e80001827983 */ /* 0x000ee80000100a00 */
[----:B--2---:R-:W-:Y:S04]  /*3d7e0*/  LDGSTS.E [R17+0x8], desc[UR8][R116.64], !P3 ;  /* 0x0000800074117fae */ /* 0x004fe8000d921848 */
[----:B------:R-:W2:Y:S04]  /*3d7f0*/  LDL.64 R116, [R1+0x7e0] ;  /* 0x0007e00001747983 */ /* 0x000ea80000100a00 */
[----:B----4-:R-:W-:Y:S04]  /*3d800*/  LDGSTS.E [R16+0x4008], desc[UR8][R114.64], !P3 ;  /* 0x0400800072107fae */ /* 0x010fe8000d921848 */
[----:B------:R-:W-:Y:S04]  /*3d810*/  LDGSTS.E [R25+0x8008], desc[UR8][R148.64], !P3 ;  /* 0x0800800094197fae */ /* 0x000fe8000d921848 */
[----:B------:R-:W4:Y:S04]  /*3d820*/  LDL.64 R114, [R1+0x7d8] ;  /* 0x0007d80001727983 */ /* 0x000f280000100a00 */
[----:B------:R-:W4:Y:S04]  /*3d830*/  LDL.64 R148, [R1+0x7d0] ;  /* 0x0007d00001947983 */ /* 0x000f280000100a00 */
[----:B------:R-:W-:Y:S04]  /*3d840*/  LDGSTS.E [R24+0xc008], desc[UR8][R102.64], !P3 ;  /* 0x0c00800066187fae */ /* 0x000fe8000d921848 */
[----:B------:R-:W-:Y:S01]  /*3d850*/  LDGSTS.E [R17+0xc], desc[UR8][R84.64], !P1 ;  /* 0x0000c00054117fae */ /* 0x000fe2000c921848 */
[----:B------:R-:W-:-:S02]  /*3d860*/  IADD3 R26, R27, -0x229, RZ ;  /* 0xfffffdd71b1a7810 */ /* 0x000fc40007ffe0ff */
[----:B------:R-:W1:Y:S01]  /*3d870*/  LDC R27, c[0x0][0x230] ;  /* 0x00008c00ff1b7b82 */ /* 0x000e620000000800 */
[----:B------:R-:W-:Y:S04]  /*3d880*/  LDGSTS.E [R16+0x400c], desc[UR8][R164.64], !P1 ;  /* 0x0400c000a4107fae */ /* 0x000fe8000c921848 */
[----:B------:R-:W4:Y:S04]  /*3d890*/  LDL.64 R102, [R1+0x7c8] ;  /* 0x0007c80001667983 */ /* 0x000f280000100a00 */
[----:B------:R-:W4:Y:S01]  /*3d8a0*/  LDL.64 R84, [R1+0x7c0] ;  /* 0x0007c00001547983 */ /* 0x000f220000100a00 */
[----:B------:R-:W-:Y:S01]  /*3d8b0*/  ISETP.GE.U32.AND P2, PT, R26, 0x7ffffd58, PT ;  /* 0x7ffffd581a00780c */ /* 0x000fe20003f46070 */
[----:B------:R-:W-:-:S02]  /*3d8c0*/  VIADD R26, R28, 0xfffffdd6 ;  /* 0xfffffdd61c1a7836 */ /* 0x000fc40000000000 */
[----:B------:R-:W4:Y:S01]  /*3d8d0*/  LDL.64 R164, [R1+0x7b8] ;  /* 0x0007b80001a47983 */ /* 0x000f220000100a00 */
[----:B------:R-:W1:Y:S03]  /*3d8e0*/  LDC R28, c[0x0][0x230] ;  /* 0x00008c00ff1c7b82 */ /* 0x000e660000000800 */
[----:B------:R-:W-:Y:S01]  /*3d8f0*/  LDGSTS.E [R25+0x800c], desc[UR8][R146.64], !P1 ;  /* 0x0800c00092197fae */ /* 0x000fe2000c921848 */
[----:B------:R-:W-:-:S03]  /*3d900*/  ISETP.GE.U32.AND P3, PT, R26, 0x7ffffd57, PT ;  /* 0x7ffffd571a00780c */ /* 0x000fc60003f66070 */
[----:B------:R-:W4:Y:S04]  /*3d910*/  LDL.64 R146, [R1+0x7b0] ;  /* 0x0007b00001927983 */ /* 0x000f280000100a00 */
[----:B---3--:R-:W-:Y:S04]  /*3d920*/  LDGSTS.E [R24+0xc00c], desc[UR8][R132.64], !P1 ;  /* 0x0c00c00084187fae */ /* 0x008fe8000c921848 */
[----:B------:R-:W-:Y:S04]  /*3d930*/  LDGSTS.E [R17+0x10000], desc[UR8][R130.64], !P2 ;  /* 0x1000000082117fae */ /* 0x000fe8000d121848 */
        /* <DEDUP_REMOVED lines=10> */
[----:B-1----:R-:W-:-:S02]  /*3d9e0*/  IADD3 R26, R30, -0x22b, RZ ;  /* 0xfffffdd51e1a7810 */ /* 0x002fc40007ffe0ff */
[----:B------:R-:W1:Y:S01]  /*3d9f0*/  LDC R30, c[0x0][0x230] ;  /* 0x00008c00ff1e7b82 */ /* 0x000e620000000800 */
[----:B------:R-:W-:Y:S04]  /*3da00*/  LDGSTS.E [R25+0x18004], desc[UR8][R164.64], !P3 ;  /* 0x18004000a4197fae */ /* 0x000fe8000d921848 */
[----:B------:R-:W4:Y:S04]  /*3da10*/  LDL.64 R102, [R1+0x780] ;  /* 0x0007800001667983 */ /* 0x000f280000100a00 */
[----:B------:R-:W4:Y:S01]  /*3da20*/  LDL.64 R84, [R1+0x778] ;  /* 0x0007780001547983 */ /* 0x000f220000100a00 */
[----:B------:R-:W-:Y:S01]  /*3da30*/  ISETP.GE.U32.AND P1, PT, R26, 0x7ffffd56, PT ;  /* 0x7ffffd561a00780c */ /* 0x000fe20003f26070 */
[----:B------:R-:W-:-:S02]  /*3da40*/  VIADD R26, R27, 0xfffffdd4 ;  /* 0xfffffdd41b1a7836 */ /* 0x000fc40000000000 */
[----:B------:R-:W4:Y:S01]  /*3da50*/  LDL.64 R164, [R1+0x770] ;  /* 0x0007700001a47983 */ /* 0x000f220000100a00 */
[----:B------:R-:W1:Y:S02]  /*3da60*/  LDC R27, c[0x0][0x230] ;  /* 0x00008c00ff1b7b82 */ /* 0x000e640000000800 */
[----:B------:R-:W-:Y:S01]  /*3da70*/  ISETP.GE.U32.AND P2, PT, R26, 0x7ffffd55, PT ;  /* 0x7ffffd551a00780c */ /* 0x000fe20003f46070 */
[----:B------:R-:W-:Y:S04]  /*3da80*/  LDGSTS.E [R24+0x1c004], desc[UR8][R146.64], !P3 ;  /* 0x1c00400092187fae */ /* 0x000fe8000d921848 */
        /* <DEDUP_REMOVED lines=14> */
[----:B------:R-:W4:Y:S01]  /*3db70*/  LDC R29, c[0x0][0x230] ;  /* 0x00008c00ff1d7b82 */ /* 0x000f220000000800 */
[----:B------:R-:W-:Y:S04]  /*3db80*/  LDGSTS.E [R24+0x1c00c], desc[UR8][R164.64], !P2 ;  /* 0x1c00c000a4187fae */ /* 0x000fe8000d121848 */
[----:B------:R-:W4:Y:S04]  /*3db90*/  LDL.64 R102, [R1+0x738] ;  /* 0x0007380001667983 */ /* 0x000f280000100a00 */
[----:B------:R-:W4:Y:S01]  /*3dba0*/  LDL.64 R84, [R1+0x730] ;  /* 0x0007300001547983 */ /* 0x000f220000100a00 */
[----:B------:R-:W-:Y:S01]  /*3dbb0*/  ISETP.GE.U32.AND P3, PT, R26, 0x7ffffd38, PT ;  /* 0x7ffffd381a00780c */ /* 0x000fe20003f66070 */
[----:B-1----:R-:W-:-:S02]  /*3dbc0*/  VIADD R26, R30, 0xfffffdb6 ;  /* 0xfffffdb61e1a7836 */ /* 0x002fc40000000000 */
[----:B------:R-:W4:Y:S01]  /*3dbd0*/  LDL.64 R164, [R1+0x728] ;  /* 0x0007280001a47983 */ /* 0x000f220000100a00 */
[----:B------:R-:W1:Y:S02]  /*3dbe0*/  LDC R30, c[0x0][0x230] ;  /* 0x00008c00ff1e7b82 */ /* 0x000e640000000800 */
[----:B------:R-:W-:-:S07]  /*3dbf0*/  ISETP.GE.U32.AND P1, PT, R26, 0x7ffffd37, PT ;  /* 0x7ffffd371a00780c */ /* 0x000fce0003f26070 */
[----:B------:R-:W-:Y:S04]  /*3dc00*/  LDGSTS.E [R17+0x20000], desc[UR8][R146.64], !P3 ;  /* 0x2000000092117fae */ /* 0x000fe8000d921848 */
[----:B---3--:R-:W-:Y:S04]  /*3dc10*/  LDGSTS.E [R16+0x24000], desc[UR8][R132.64], !P3 ;  /* 0x2400000084107fae */ /* 0x008fe8000d921848 */
[----:B------:R-:W3:Y:S04]  /*3dc20*/  LDL.64 R146, [R1+0x720] ;  /* 0x0007200001927983 */ /* 0x000ee80000100a00 */
        /* <DEDUP_REMOVED lines=10> */
[----:B------:R-:W-:Y:S04]  /*3dcd0*/  LDGSTS.E [R24+0x2c004], desc[UR8][R84.64], !P1 ;  /* 0x2c00400054187fae */ /* 0x000fe8000c921848 */
[----:B------:R-:W4:Y:S04]  /*3dce0*/  LDL.64 R102, [R1+0x6f0] ;  /* 0x0006f00001667983 */ /* 0x000f280000100a00 */
[----:B------:R-:W4:Y:S01]  /*3dcf0*/  LDL.64 R84, [R1+0x6e8] ;  /* 0x0006e80001547983 */ /* 0x000f220000100a00 */
[----:B------:R-:W-:-:S02]  /*3dd00*/  IADD3 R26, R28, -0x24b, RZ ;  /* 0xfffffdb51c1a7810 */ /* 0x000fc40007ffe0ff */
[----:B------:R-:W4:Y:S02]  /*3dd10*/  LDC R28, c[0x0][0x230] ;  /* 0x00008c00ff1c7b82 */ /* 0x000f240000000800 */
[----:B------:R-:W-:Y:S01]  /*3dd20*/  ISETP.GE.U32.AND P2, PT, R26, 0x7ffffd36, PT ;  /* 0x7ffffd361a00780c */ /* 0x000fe20003f46070 */
[----:B------:R-:W-:-:S05]  /*3dd30*/  VIADD R26, R27, 0xfffffdb4 ;  /* 0xfffffdb41b1a7836 */ /* 0x000fca0000000000 */
[----:B------:R-:W-:Y:S01]  /*3dd40*/  ISETP.GE.U32.AND P3, PT, R26, 0x7ffffd35, PT ;  /* 0x7ffffd351a00780c */ /* 0x000fe20003f66070 */
[----:B------:R-:W4:Y:S01]  /*3dd50*/  LDC R27, c[0x0][0x230] ;  /* 0x00008c00ff1b7b82 */ /* 0x000f220000000800 */
[----:B-1----:R-:W-:-:S05]  /*3dd60*/  IADD3 R26, R30, -0x269, RZ ;  /* 0xfffffd971e1a7810 */ /* 0x002fca0007ffe0ff */
[----:B------:R-:W-:Y:S02]  /*3dd70*/  LDGSTS.E [R17+0x20008], desc[UR8][R164.64], !P2 ;  /* 0x20008000a4117fae */ /* 0x000fe4000d121848 */
[----:B------:R-:W1:Y:S02]  /*3dd80*/  LDC R30, c[0x0][0x230] ;  /* 0x00008c00ff1e7b82 */ /* 0x000e640000000800 */
[----:B---3--:R-:W-:Y:S01]  /*3dd90*/  LDGSTS.E [R16+0x24008], desc[UR8][R146.64], !P2 ;  /* 0x2400800092107fae */ /* 0x008fe2000d121848 */
[----:B------:R-:W-:-:S03]  /*3dda0*/  ISETP.GE.U32.AND P1, PT, R26, 0x7ffffd18, PT ;  /* 0x7ffffd181a00780c */ /* 0x000fc60003f26070 */
[----:B------:R-:W-:Y:S04]  /*3ddb0*/  LDGSTS.E [R25+0x28008], desc[UR8][R132.64], !P2 ;  /* 0x2800800084197fae */ /* 0x000fe8000d121848 */
[----:B------:R-:W3:Y:S04]  /*3ddc0*/  LDL.64 R164, [R1+0x6e0] ;  /* 0x0006e00001a47983 */ /* 0x000ee80000100a00 */
[----:B------:R-:W3:Y:S04]  /*3ddd0*/  LDL.64 R146, [R1+0x6d8] ;  /* 0x0006d80001927983 */ /* 0x000ee80000100a00 */
[----:B------:R-:W3:Y:S04]  /*3dde0*/  LDL.64 R132, [R1+0x6d0] ;  /* 0x0006d00001847983 */ /* 0x000ee80000100a00 */
[----:B------:R-:W-:Y:S04]  /*3ddf0*/  LDGSTS.E [R24+0x2c008], desc[UR8][R130.64], !P2 ;  /* 0x2c00800082187fae */ /* 0x000fe8000d121848 */
        /* <DEDUP_REMOVED lines=17> */
[----:B---3--:R-:W-:Y:S04]  /*3df10*/  LDGSTS.E [R16+0x34000], desc[UR8][R164.64], !P1 ;  /* 0x34000000a4107fae */ /* 0x008fe8000c921848 */
[----:B------:R-:W-:Y:S04]  /*3df20*/  LDGSTS.E [R25+0x38000], desc[UR8][R146.64], !P1 ;  /* 0x3800000092197fae */ /* 0x000fe8000c921848 */
        /* <DEDUP_REMOVED lines=17> */
[----:B------:R-:W4:Y:S03]  /*3e040*/  LDC R27, c[0x0][0x230] ;  /* 0x00008c00ff1b7b82 */ /* 0x000f260000000800 */
[----:B------:R-:W-:Y:S02]  /*3e050*/  ISETP.GE.U32.AND P4, PT, R26, 0x7ffffd15, PT ;  /* 0x7ffffd151a00780c */ /* 0x000fe40003f86070 */
[----:B-1----:R-:W-:-:S03]  /*3e060*/  IADD3 R26, R30, -0x20d, RZ ;  /* 0xfffffdf31e1a7810 */ /* 0x002fc60007ffe0ff */
[----:B------:R-:W1:Y:S01]  /*3e070*/  LDC R30, c[0x0][0x230] ;  /* 0x00008c00ff1e7b82 */ /* 0x000e620000000800 */
[----:B------:R-:W-:Y:S01]  /*3e080*/  ISETP.GE.U32.AND P1, PT, R26, 0x7ffffd74, PT ;  /* 0x7ffffd741a00780c */ /* 0x000fe20003f26070 */
[----:B---3--:R3:W-:Y:S04]  /*3e090*/  LDGSTS.E [R25+0x38008], desc[UR8][R164.64], !P3 ;  /* 0x38008000a4197fae */ /* 0x0087e8000d921848 */
[----:B------:R-:W-:Y:S04]  /*3e0a0*/  LDGSTS.E [R24+0x3c008], desc[UR8][R146.64], !P3 ;  /* 0x3c00800092187fae */ /* 0x000fe8000d921848 */
[----:B------:R3:W-:Y:S04]  /*3e0b0*/  LDGSTS.E [R17+0x3000c], desc[UR8][R132.64], !P4 ;  /* 0x3000c00084117fae */ /* 0x0007e8000e121848 */
[----:B------:R-:W4:Y:S04]  /*3e0c0*/  LDL.64 R164, [R1+0x650] ;  /* 0x0006500001a47983 */ /* 0x000f280000100a00 */
[----:B------:R-:W4:Y:S01]  /*3e0d0*/  LDL.64 R146, [R1+0x648] ;  /* 0x0006480001927983 */ /* 0x000f220000100a00 */
[----:B---3--:R-:W-:Y:S01]  /*3e0e0*/  VIADD R25, R29, 0xfffffdf2 ;  /* 0xfffffdf21d197836 */ /* 0x008fe20000000000 */
[----:B------:R-:W-:Y:S01]  /*3e0f0*/  IADD3 R26, R28, -0x20f, RZ ;  /* 0xfffffdf11c1a7810 */ /* 0x000fe20007ffe0ff */
[----:B------:R-:W3:Y:S01]  /*3e100*/  LDC R29, c[0x0][0x230] ;  /* 0x00008c00ff1d7b82 */ /* 0x000ee20000000800 */
[----:B------:R-:W3:Y:S04]  /*3e110*/  LDL.64 R132, [R1+0x640] ;  /* 0x0006400001847983 */ /* 0x000ee80000100a00 */
[----:B------:R1:W-:Y:S01]  /*3e120*/  LDGSTS.E [R16+0x3400c], desc[UR8][R130.64], !P4 ;  /* 0x3400c00082107fae */ /* 0x0003e2000e121848 */
[C---:B------:R-:W-:Y:S01]  /*3e130*/  VIADD R17, R6.reuse, 0x100000 ;  /* 0x0010000006117836 */ /* 0x040fe20000000000 */
[----:B------:R-:W-:Y:S01]  /*3e140*/  ISETP.GE.U32.AND P2, PT, R25, 0x7ffffd73, PT ;  /* 0x7ffffd731900780c */ /* 0x000fe20003f46070 */
[C---:B------:R-:W-:Y:S01]  /*3e150*/  VIADD R25, R6.reuse, 0x100000 ;  /* 0x0010000006197836 */ /* 0x040fe20000000000 */
[----:B------:R-:W3:Y:S01]  /*3e160*/  LDC R28, c[0x0][0x230] ;  /* 0x00008c00ff1c7b82 */ /* 0x000ee20000000800 */
[----:B------:R-:W3:Y:S01]  /*3e170*/  LDL.64 R130, [R1+0x638] ;  /* 0x0006380001827983 */ /* 0x000ee20000100a00 */
[----:B-1----:R-:W-:-:S03]  /*3e180*/  IADD3 R16, R6, 0x100000, RZ ;  /* 0x0010000006107810 */ /* 0x002fc60007ffe0ff */
[----:B--2---:R1:W-:Y:S04]  /*3e190*/  LDGSTS.E [R24+0x3800c], desc[UR8][R116.64], !P4 ;  /* 0x3800c00074187fae */ /* 0x0043e8000e121848 */
[----:B------:R-:W2:Y:S04]  /*3e1a0*/  LDL.64 R116, [R1+0x630] ;  /* 0x0006300001747983 */ /* 0x000ea80000100a00 */
[----:B----4-:R-:W-:Y:S04]  /*3e1b0*/  LDGSTS.E [R241+0x3c00c], desc[UR8][R114.64], !P4 ;  /* 0x3c00c00072f17fae */ /* 0x010fe8000e121848 */
[----:B------:R-:W-:Y:S04]  /*3e1c0*/  LDGSTS.E [R17], desc[UR8][R148.64], !P1 ;  /* 0x0000000094117fae */ /* 0x000fe8000c921848 */
[----:B------:R-:W4:Y:S04]  /*3e1d0*/  LDL.64 R114, [R1+0x628] ;  /* 0x0006280001727983 */ /* 0x000f280000100a00 */
[----:B------:R-:W4:Y:S04]  /*3e1e0*/  LDL.64 R148, [R1+0x620] ;  /* 0x0006200001947983 */ /* 0x000f280000100a00 */
[----:B------:R-:W-:Y:S04]  /*3e1f0*/  LDGSTS.E [R16+0x4000], desc[UR8][R102.64], !P1 ;  /* 0x0400000066107fae */ /* 0x000fe8000c921848 */
[----:B------:R-:W-:Y:S04]  /*3e200*/  LDGSTS.E [R25+0x8000], desc[UR8][R84.64], !P1 ;  /* 0x0800000054197fae */ /* 0x000fe8000c921848 */
[----:B------:R-:W4:Y:S04]  /*3e210*/  LDL.64 R102, [R1+0x618] ;  /* 0x0006180001667983 */ /* 0x000f280000100a00 */
[----:B------:R-:W4:Y:S01]  /*3e220*/  LDL.64 R84, [R1+0x610] ;  /* 0x0006100001547983 */ /* 0x000f220000100a00 */
[----:B-1----:R-:W-:Y:S01]  /*3e230*/  VIADD R24, R6, 0x100000 ;  /* 0x0010000006187836 */ /* 0x002fe20000000000 */
[----:B------:R-:W-:-:S04]  /*3e240*/  ISETP.GE.U32.AND P3, PT, R26, 0x7ffffd72, PT ;  /* 0x7ffffd721a00780c */ /* 0x000fc80003f66070 */
[----:B------:R-:W-:Y:S04]  /*3e250*/  LDGSTS.E [R24+0xc000], desc[UR8][R164.64], !P1 ;  /* 0x0c000000a4187fae */ /* 0x000fe8000c921848 */
[----:B------:R-:W-:Y:S04]  /*3e260*/  LDGSTS.E [R17+0x4], desc[UR8][R146.64], !P2 ;  /* 0x0000400092117fae */ /* 0x000fe8000d121848 */
[----:B---3--:R-:W-:Y:S04]  /*3e270*/  LDGSTS.E [R16+0x4004], desc[UR8][R132.64], !P2 ;  /* 0x0400400084107fae */ /* 0x008fe8000d121848 */
        /* <DEDUP_REMOVED lines=16> */
[----:B------:R-:W1:Y:S02]  /*3e380*/  LDC R30, c[0x0][0x230] ;  /* 0x00008c00ff1e7b82 */ /* 0x000e640000000800 */
[----:B------:R-:W-:Y:S01]  /*3e390*/  ISETP.GE.U32.AND P1, PT, R26, 0x7ffffd71, PT ;  /* 0x7ffffd711a00780c */ /* 0x000fe20003f26070 */
[----:B------:R-:W-:-:S05]  /*3e3a0*/  VIADD R26, R27, 0xfffffdd3 ;  /* 0xfffffdd31b1a7836 */ /* 0x000fca0000000000 */
[----:B------:R-:W-:Y:S01]  /*3e3b0*/  ISETP.GE.U32.AND P2, PT, R26, 0x7ffffd54, PT ;  /* 0x7ffffd541a00780c */ /* 0x000fe20003f46070 */
[----:B------:R-:W1:Y:S01]  /*3e3c0*/  LDC R27, c[0x0][0x230] ;  /* 0x00008c00ff1b7b82 */ /* 0x000e620000000800 */
[----:B------:R-:W-:-:S05]  /*3e3d0*/  IADD3 R26, R28, -0x22e, RZ ;  /* 0xfffffdd21c1a7810 */ /* 0x000fca0007ffe0ff */
[----:B---3--:R-:W-:Y:S02]  /*3e3e0*/  LDGSTS.E [R17+0xc], desc[UR8][R164.64], !P1 ;  /* 0x0000c000a4117fae */ /* 0x008fe4000c921848 */
[----:B------:R-:W3:Y:S02]  /*3e3f0*/  LDC R28, c[0x0][0x230] ;  /* 0x00008c00ff1c7b82 */ /* 0x000ee40000000800 */
[----:B------:R-:W-:Y:S01]  /*3e400*/  LDGSTS.E [R16+0x400c], desc[UR8][R146.64], !P1 ;  /* 0x0400c00092107fae */ /* 0x000fe2000c921848 */
        /* <DEDUP_REMOVED lines=17> */
[----:B-1----:R-:W-:-:S02]  /*3e520*/  VIADD R26, R30, 0xfffffdd1 ;  /* 0xfffffdd11e1a7836 */ /* 0x002fc40000000000 */
        /* <DEDUP_REMOVED lines=53> */
[----:B---3--:R-:W-:Y:S06]  /*3e880*/  LDGSTS.E [R24+0x2c004], desc[UR8][R164.64], !P1 ;  /* 0x2c004000a4187fae */ /* 0x008fec000c921848 */
        /* <DEDUP_REMOVED lines=17> */
[----:B-1----:R-:W-:Y:S01]  /*3e9a0*/  VIADD R26, R30, 0xfffffd93 ;  /* 0xfffffd931e1a7836 */ /* 0x002fe20000000000 */
[----:B------:R-:W-:Y:S01]  /*3e9b0*/  IADD3 R6, R5, 0x100000, RZ ;  /* 0x0010000005067810 */ /* 0x000fe20007ffe0ff */
[----:B------:R-:W1:Y:S03]  /*3e9c0*/  LDC R30, c[0x0][0x230] ;  /* 0x00008c00ff1e7b82 */ /* 0x000e660000000800 */
[----:B------:R-:W-:-:S02]  /*3e9d0*/  ISETP.GE.U32.AND P1, PT, R26, 0x7ffffd14, PT ;  /* 0x7ffffd141a00780c */ /* 0x000fc40003f26070 */
[----:B------:R-:W-:-:S03]  /*3e9e0*/  IADD3 R26, R29, -0x26e, RZ ;  /* 0xfffffd921d1a7810 */ /* 0x000fc60007ffe0ff */
[----:B------:R-:W1:Y:S01]  /*3e9f0*/  LDC R29, c[0x0][0x230] ;  /* 0x00008c00ff1d7b82 */ /* 0x000e620000000800 */
[----:B------:R-:W-:Y:S01]  /*3ea00*/  ISETP.GE.U32.AND P2, PT, R26, 0x7ffffd13, PT ;  /* 0x7ffffd131a00780c */ /* 0x000fe20003f46070 */
[----:B------:R-:W-:-:S06]  /*3ea10*/  VIADD R26, R28, 0xfffffd91 ;  /* 0xfffffd911c1a7836 */ /* 0x000fcc0000000000 */
[----:B---3--:R-:W-:Y:S01]  /*3ea20*/  LDGSTS.E [R17+0x30000], desc[UR8][R164.64], !P1 ;  /* 0x30000000a4117fae */ /* 0x008fe2000c921848 */
[----:B------:R-:W3:Y:S03]  /*3ea30*/  LDC R28, c[0x0][0x230] ;  /* 0x00008c00ff1c7b82 */ /* 0x000ee60000000800 */
        /* <DEDUP_REMOVED lines=21> */
[----:B-1----:R-:W-:-:S05]  /*3eb90*/  VIADD R26, R29, 0xfffffdef ;  /* 0xfffffdef1d1a7836 */ /* 0x002fca0000000000 */
[----:B------:R-:W-:Y:S01]  /*3eba0*/  ISETP.GE.U32.AND P1, PT, R26, 0x7ffffd70, PT ;  /* 0x7ffffd701a00780c */ /* 0x000fe20003f26070 */
[----:B------:R-:W1:Y:S01]  /*3ebb0*/  LDC R29, c[0x0][0x230] ;  /* 0x00008c00ff1d7b82 */ /* 0x000e620000000800 */
[----:B---3--:R-:W-:Y:S07]  /*3ebc0*/  LDGSTS.E [R16+0x34008], desc[UR8][R164.64], !P3 ;  /* 0x34008000a4107fae */ /* 0x008fee000d921848 */
[----:B------:R-:W3:Y:S01]  /*3ebd0*/  LDC R26, c[0x0][0x230] ;  /* 0x00008c00ff1a7b82 */ /* 0x000ee20000000800 */
[----:B------:R-:W-:Y:S04]  /*3ebe0*/  LDGSTS.E [R25+0x38008], desc[UR8][R146.64], !P3 ;  /* 0x3800800092197fae */ /* 0x000fe8000d921848 */
[----:B------:R-:W-:Y:S04]  /*3ebf0*/  LDGSTS.E [R24+0x3c008], desc[UR8][R132.64], !P3 ;  /* 0x3c00800084187fae */ /* 0x000fe8000d921848 */
[----:B------:R-:W3:Y:S04]  /*3ec00*/  LDL.64 R164, [R1+0xb58] ;  /* 0x000b580001a47983 */ /* 0x000ee80000100a00 */
[----:B------:R-:W3:Y:S04]  /*3ec10*/  LDL.64 R146, [R1+0xb60] ;  /* 0x000b600001927983 */ /* 0x000ee80000100a00 */
[----:B------:R-:W3:Y:S04]  /*3ec20*/  LDL.64 R132, [R1+0xb68] ;  /* 0x000b680001847983 */ /* 0x000ee80000100a00 */
[----:B------:R-:W-:Y:S04]  /*3ec30*/  LDGSTS.E [R17+0x3000c], desc[UR8][R130.64], !P4 ;  /* 0x3000c00082117fae */ /* 0x000fe8000e121848 */
[----:B------:R-:W3:Y:S04]  /*3ec40*/  LDL.64 R130, [R1+0xb70] ;  /* 0x000b700001827983 */ /* 0x000ee80000100a00 */
[----:B--2---:R2:W-:Y:S02]  /*3ec50*/  LDGSTS.E [R16+0x3400c], desc[UR8][R116.64], !P4 ;  /* 0x3400c00074107fae */ /* 0x0045e4000e121848 */
[----:B--2---:R-:W-:-:S02]  /*3ec60*/  VIADD R16, R5, 0x100000 ;  /* 0x0010000005107836 */ /* 0x004fc40000000000 */
[----:B------:R-:W2:Y:S04]  /*3ec70*/  LDL.64 R116, [R1+0xb78] ;  /* 0x000b780001747983 */ /* 0x000ea80000100a00 */
[----:B----4-:R4:W-:Y:S04]  /*3ec80*/  LDGSTS.E [R24+0x3800c], desc[UR8][R114.64], !P4 ;  /* 0x3800c00072187fae */ /* 0x0109e8000e121848 */
[----:B------:R1:W-:Y:S04]  /*3ec90*/  LDGSTS.E [R17+0x3c00c], desc[UR8][R148.64], !P4 ;  /* 0x3c00c00094117fae */ /* 0x0003e8000e121848 */
[----:B------:R-:W2:Y:S04]  /*3eca0*/  LDL.64 R114, [R1+0xb80] ;  /* 0x000b800001727983 */ /* 0x000ea80000100a00 */
[----:B------:R-:W2:Y:S04]  /*3ecb0*/  LDL.64 R148, [R1+0xb88] ;  /* 0x000b880001947983 */ /* 0x000ea80000100a00 */
[----:B------:R-:W-:Y:S04]  /*3ecc0*/  LDGSTS.E [R16], desc[UR8][R102.64], !P1 ;  /* 0x0000000066107fae */ /* 0x000fe8000c921848 */
[----:B------:R-:W-:Y:S04]  /*3ecd0*/  LDGSTS.E [R6+0x4000], desc[UR8][R84.64], !P1 ;  /* 0x0400000054067fae */ /* 0x000fe8000c921848 */
[----:B------:R-:W2:Y:S04]  /*3ece0*/  LDL.64 R102, [R1+0xb90] ;  /* 0x000b900001667983 */ /* 0x000ea80000100a00 */
[----:B------:R-:W2:Y:S01]  /*3ecf0*/  LDL.64 R84, [R1+0xb98] ;  /* 0x000b980001547983 */ /* 0x000ea20000100a00 */
[----:B------:R-:W-:Y:S01]  /*3ed00*/  IADD3 R25, R28, -0x212, RZ ;  /* 0xfffffdee1c197810 */ /* 0x000fe20007ffe0ff */
[----:B----4-:R-:W-:Y:S01]  /*3ed10*/  VIADD R24, R5, 0x100000 ;  /* 0x0010000005187836 */ /* 0x010fe20000000000 */
[----:B------:R-:W4:Y:S02]  /*3ed20*/  LDC R28, c[0x0][0x230] ;  /* 0x00008c00ff1c7b82 */ /* 0x000f240000000800 */
[----:B------:R-:W-:Y:S01]  /*3ed30*/  ISETP.GE.U32.AND P2, PT, R25, 0x7ffffd6f, PT ;  /* 0x7ffffd6f1900780c */ /* 0x000fe20003f46070 */
[----:B-1----:R-:W-:Y:S01]  /*3ed40*/  VIADD R17, R5, 0x100000 ;  /* 0x0010000005117836 */ /* 0x002fe20000000000 */
[----:B------:R-:W-:-:S04]  /*3ed50*/  IADD3 R25, R27, -0x213, RZ ;  /* 0xfffffded1b197810 */ /* 0x000fc80007ffe0ff */
[----:B------:R-:W-:Y:S01]  /*3ed60*/  ISETP.GE.U32.AND P3, PT, R25, 0x7ffffd6e, PT ;  /* 0x7ffffd6e1900780c */ /* 0x000fe20003f66070 */
[----:B------:R-:W1:Y:S01]  /*3ed70*/  LDC R27, c[0x0][0x230] ;  /* 0x00008c00ff1b7b82 */ /* 0x000e620000000800 */
[----:B---3--:R-:W-:Y:S04]  /*3ed80*/  LDGSTS.E [R24+0x8000], desc[UR8][R164.64], !P1 ;  /* 0x08000000a4187fae */ /* 0x008fe8000c921848 */
[----:B------:R-:W-:Y:S04]  /*3ed90*/  LDGSTS.E [R17+0xc000], desc[UR8][R146.64], !P1 ;  /* 0x0c00000092117fae */ /* 0x000fe8000c921848 */
[----:B------:R-:W-:Y:S04]  /*3eda0*/  LDGSTS.E [R16+0x4], desc[UR8][R132.64], !P2 ;  /* 0x0000400084107fae */ /* 0x000fe8000d121848 */
[----:B------:R-:W3:Y:S04]  /*3edb0*/  LDL.64 R164, [R1+0xba0] ;  /* 0x000ba00001a47983 */ /* 0x000ee80000100a00 */
[----:B------:R-:W4:Y:S04]  /*3edc0*/  LDL.64 R146, [R1+0xba8] ;  /* 0x000ba80001927983 */ /* 0x000f280000100a00 */
[----:B------:R-:W4:Y:S04]  /*3edd0*/  LDL.64 R132, [R1+0xbb0] ;  /* 0x000bb00001847983 */ /* 0x000f280000100a00 */
[----:B------:R-:W-:Y:S04]  /*3ede0*/  LDGSTS.E [R6+0x4004], desc[UR8][R130.64], !P2 ;  /* 0x0400400082067fae */ /* 0x000fe8000d121848 */
[----:B------:R-:W4:Y:S04]  /*3edf0*/  LDL.64 R130, [R1+0xbb8] ;  /* 0x000bb80001827983 */ /* 0x000f280000100a00 */
[----:B--2---:R-:W-:Y:S04]  /*3ee00*/  LDGSTS.E [R24+0x8004], desc[UR8][R116.64], !P2 ;  /* 0x0800400074187fae */ /* 0x004fe8000d121848 */
[----:B------:R-:W2:Y:S04]  /*3ee10*/  LDL.64 R116, [R1+0xbc0] ;  /* 0x000bc00001747983 */ /* 0x000ea80000100a00 */
[----:B------:R-:W-:Y:S04]  /*3ee20*/  LDGSTS.E [R17+0xc004], desc[UR8][R114.64], !P2 ;  /* 0x0c00400072117fae */ /* 0x000fe8000d121848 */
[----:B------:R-:W-:Y:S04]  /*3ee30*/  LDGSTS.E [R16+0x8], desc[UR8][R148.64], !P3 ;  /* 0x0000800094107fae */ /* 0x000fe8000d921848 */
[----:B------:R-:W2:Y:S04]  /*3ee40*/  LDL.64 R114, [R1+0xf48] ;  /* 0x000f480001727983 */ /* 0x000ea80000100a00 */
[----:B------:R-:W2:Y:S04]  /*3ee50*/  LDL.64 R148, [R1+0xf50] ;  /* 0x000f500001947983 */ /* 0x000ea80000100a00 */
[----:B------:R-:W-:Y:S04]  /*3ee60*/  LDGSTS.E [R6+0x4008], desc[UR8][R102.64], !P3 ;  /* 0x0400800066067fae */ /* 0x000fe8000d921848 */
[----:B------:R-:W-:Y:S04]  /*3ee70*/  LDGSTS.E [R24+0x8008], desc[UR8][R84.64], !P3 ;  /* 0x0800800054187fae */ /* 0x000fe8000d921848 */
[----:B------:R-:W2:Y:S04]  /*3ee80*/  LDL.64 R102, [R1+0xf58] ;  /* 0x000f580001667983 */ /* 0x000ea80000100a00 */
[----:B------:R-:W2:Y:S01]  /*3ee90*/  LDL.64 R84, [R1+0xf60] ;  /* 0x000f600001547983 */ /* 0x000ea20000100a00 */
[----:B------:R-:W-:-:S02]  /*3eea0*/  IADD3 R25, R29, -0x214, RZ ;  /* 0xfffffdec1d197810 */ /* 0x000fc40007ffe0ff */
[----:B------:R-:W1:Y:S02]  /*3eeb0*/  LDC R29, c[0x0][0x230] ;  /* 0x00008c00ff1d7b82 */ /* 0x000e640000000800 */
[----:B------:R-:W-:Y:S01]  /*3eec0*/  ISETP.GE.U32.AND P1, PT, R25, 0x7ffffd6d, PT ;  /* 0x7ffffd6d1900780c */ /* 0x000fe20003f26070 */
[----:B------:R-:W-:-:S05]  /*3eed0*/  VIADD R25, R26, 0xfffffdcf ;  /* 0xfffffdcf1a197836 */ /* 0x000fca0000000000 */
[----:B------:R-:W-:Y:S01]  /*3eee0*/  ISETP.GE.U32.AND P2, PT, R25, 0x7ffffd50, PT ;  /* 0x7ffffd501900780c */ /* 0x000fe20003f46070 */
[----:B------:R-:W1:Y:S01]  /*3eef0*/  LDC R26, c[0x0][0x230] ;  /* 0x00008c00ff1a7b82 */ /* 0x000e620000000800 */
[----:B---3--:R-:W-:Y:S05]  /*3ef00*/  LDGSTS.E [R17+0xc008], desc[UR8][R164.64], !P3 ;  /* 0x0c008000a4117fae */ /* 0x008fea000d921848 */
[----:B----4-:R-:W-:Y:S04]  /*3ef10*/  LDGSTS.E [R16+0xc], desc[UR8][R146.64], !P1 ;  /* 0x0000c00092107fae */ /* 0x010fe8000c921848 */
        /* <DEDUP_REMOVED lines=16> */
[----:B-1----:R-:W-:-:S02]  /*3f020*/  IADD3 R25, R27, -0x232, RZ ;  /* 0xfffffdce1b197810 */ /* 0x002fc40007ffe0ff */
        /* <DEDUP_REMOVED lines=8> */
[----:B----4-:R-:W-:Y:S01]  /*3f0b0*/  LDGSTS.E [R6+0x14004], desc[UR8][R146.64], !P3 ;  /* 0x1400400092067fae */ /* 0x010fe2000d921848 */
[----:B------:R-:W-:-:S03]  /*3f0c0*/  ISETP.GE.U32.AND P2, PT, R25, 0x7ffffd4d, PT ;  /* 0x7ffffd4d1900780c */ /* 0x000fc60003f46070 */
[----:B------:R-:W-:Y:S04]  /*3f0d0*/  LDGSTS.E [R24+0x18004], desc[UR8][R132.64], !P3 ;  /* 0x1800400084187fae */ /* 0x000fe8000d921848 */
[----:B------:R-:W4:Y:S04]  /*3f0e0*/  LDL.64 R164, [R1+0xfb0] ;  /* 0x000fb00001a47983 */ /* 0x000f280000100a00 */
[----:B------:R-:W3:Y:S04]  /*3f0f0*/  LDL.64 R146, [R1+0xfb8] ;  /* 0x000fb80001927983 */ /* 0x000ee80000100a00 */
[----:B------:R-:W3:Y:S04]  /*3f100*/  LDL.64 R132, [R1+0xfc0] ;  /* 0x000fc00001847983 */ /* 0x000ee80000100a00 */
[----:B------:R-:W-:Y:S04]  /*3f110*/  LDGSTS.E [R17+0x1c004], desc[UR8][R130.64], !P3 ;  /* 0x1c00400082117fae */ /* 0x000fe8000d921848 */
[----:B------:R-:W3:Y:S04]  /*3f120*/  LDL.64 R130, [R1+0x1348] ;  /* 0x0013480001827983 */ /* 0x000ee80000100a00 */
        /* <DEDUP_REMOVED lines=16> */
[----:B----4-:R-:W-:Y:S04]  /*3f230*/  LDGSTS.E [R6+0x1400c], desc[UR8][R164.64], !P2 ;  /* 0x1400c000a4067fae */ /* 0x010fe8000d121848 */
[----:B---3--:R-:W-:Y:S04]  /*3f240*/  LDGSTS.E [R24+0x1800c], desc[UR8][R146.64], !P2 ;  /* 0x1800c00092187fae */ /* 0x008fe8000d121848 */
        /* <DEDUP_REMOVED lines=17> */
[----:B------:R-:W1:Y:S03]  /*3f360*/  LDC R27, c[0x0][0x230] ;  /* 0x00008c00ff1b7b82 */ /* 0x000e660000000800 */
[----:B------:R-:W-:Y:S02]  /*3f370*/  ISETP.GE.U32.AND P2, PT, R25, 0x7ffffd2e, PT ;  /* 0x7ffffd2e1900780c */ /* 0x000fe40003f46070 */
[----:B------:R-:W-:-:S03]  /*3f380*/  IADD3 R25, R26, -0x254, RZ ;  /* 0xfffffdac1a197810 */ /* 0x000fc60007ffe0ff */
[----:B------:R-:W1:Y:S01]  /*3f390*/  LDC R26, c[0x0][0x230] ;  /* 0x00008c00ff1a7b82 */ /* 0x000e620000000800 */
[----:B------:R-:W-:Y:S01]  /*3f3a0*/  ISETP.GE.U32.AND P3, PT, R25, 0x7ffffd2d, PT ;  /* 0x7ffffd2d1900780c */ /* 0x000fe20003f66070 */
[----:B---3--:R-:W-:Y:S04]  /*3f3b0*/  LDGSTS.E [R24+0x28004], desc[UR8][R164.64], !P1 ;  /* 0x28004000a4187fae */ /* 0x008fe8000c921848 */
        /* <DEDUP_REMOVED lines=17> */
[----:B-1----:R-:W-:Y:S01]  /*3f4d0*/  VIADD R25, R29, 0xfffffd8f ;  /* 0xfffffd8f1d197836 */ /* 0x002fe20000000000 */
[----:B------:R-:W-:Y:S01]  /*3f4e0*/  IADD3 R5, R4, 0x100000, RZ ;  /* 0x0010000004057810 */ /* 0x000fe20007ffe0ff */
[----:B------:R-:W1:Y:S03]  /*3f4f0*/  LDC R29, c[0x0][0x230] ;  /* 0x00008c00ff1d7b82 */ /* 0x000e660000000800 */
[----:B------:R-:W-:-:S02]  /*3f500*/  ISETP.GE.U32.AND P1, PT, R25, 0x7ffffd10, PT ;  /* 0x7ffffd101900780c */ /* 0x000fc40003f26070 */
[----:B------:R-:W-:-:S03]  /*3f510*/  IADD3 R25, R28, -0x272, RZ ;  /* 0xfffffd8e1c197810 */ /* 0x000fc60007ffe0ff */
[----:B------:R-:W1:Y:S01]  /*3f520*/  LDC R28, c[0x0][0x230] ;  /* 0x00008c00ff1c7b82 */ /* 0x000e620000000800 */
[----:B------:R-:W-:Y:S01]  /*3f530*/  ISETP.GE.U32.AND P2, PT, R25, 0x7ffffd0f, PT ;  /* 0x7ffffd0f1900780c */ /* 0x000fe20003f46070 */
[----:B---3--:R-:W-:Y:S06]  /*3f540*/  LDGSTS.E [R17+0x2c00c], desc[UR8][R164.64], !P3 ;  /* 0x2c00c000a4117fae */ /* 0x008fec000d921848 */
        /* <DEDUP_REMOVED lines=20> */
[----:B------:R-:W-:-:S03]  /*3f690*/  IADD3 R25, R26, -0x274, RZ ;  /* 0xfffffd8c1a197810 */ /* 0x000fc60007ffe0ff */
[----:B------:R-:W2:Y:S01]  /*3f6a0*/  LDC R26, c[0x0][0x230] ;  /* 0x00008c00ff1a7b82 */ /* 0x000ea20000000800 */
[----:B------:R-:W-:Y:S01]  /*3f6b0*/  ISETP.GE.U32.AND P4, PT, R25, 0x7ffffd0d, PT ;  /* 0x7ffffd0d1900780c */ /* 0x000fe20003f86070 */
[----:B-1----:R-:W-:-:S06]  /*3f6c0*/  VIADD R25, R28, 0xfffffdeb ;  /* 0xfffffdeb1c197836 */ /* 0x002fcc0000000000 */
[----:B---3--:R-:W-:Y:S01]  /*3f6d0*/  LDGSTS.E [R16+0x30008], desc[UR8][R164.64], !P3 ;  /* 0x30008000a4107fae */ /* 0x008fe2000d921848 */
[----:B------:R-:W1:Y:S03]  /*3f6e0*/  LDC R28, c[0x0][0x230] ;  /* 0x00008c00ff1c7b82 */ /* 0x000e660000000800 */
[----:B----4-:R-:W-:Y:S01]  /*3f6f0*/  LDGSTS.E [R6+0x34008], desc[UR8][R146.64], !P3 ;  /* 0x3400800092067fae */ /* 0x010fe2000d921848 */
[----:B------:R-:W-:-:S03]  /*3f700*/  ISETP.GE.U32.AND P1, PT, R25, 0x7ffffd6c, PT ;  /* 0x7ffffd6c1900780c */ /* 0x000fc60003f26070 */
[----:B------:R-:W-:Y:S01]  /*3f710*/  LDGSTS.E [R24+0x38008], desc[UR8][R132.64], !P3 ;  /* 0x3800800084187fae */ /* 0x000fe2000d921848 */
[----:B------:R-:W3:Y:S03]  /*3f720*/  LDC R25, c[0x0][0x230] ;  /* 0x00008c00ff197b82 */ /* 0x000ee60000000800 */
[----:B------:R-:W4:Y:S04]  /*3f730*/  LDL.64 R164, [R1+0xbd0] ;  /* 0x000bd00001a47983 */ /* 0x000f280000100a00 */
[----:B------:R-:W3:Y:S04]  /*3f740*/  LDL.64 R146, [R1+0xbd8] ;  /* 0x000bd80001927983 */ /* 0x000ee80000100a00 */
[----:B------:R-:W3:Y:S04]  /*3f750*/  LDL.64 R132, [R1+0xbe0] ;  /* 0x000be00001847983 */ /* 0x000ee80000100a00 */
[----:B------:R-:W-:Y:S04]  /*3f760*/  LDGSTS.E [R17+0x3c008], desc[UR8][R130.64], !P3 ;  /* 0x3c00800082117fae */ /* 0x000fe8000d921848 */
[----:B------:R-:W3:Y:S04]  /*3f770*/  LDL.64 R130, [R1+0xbe8] ;  /* 0x000be80001827983 */ /* 0x000ee80000100a00 */
[----:B--2---:R-:W-:Y:S04]  /*3f780*/  LDGSTS.E [R16+0x3000c], desc[UR8][R116.64], !P4 ;  /* 0x3000c00074107fae */ /* 0x004fe8000e121848 */
[----:B------:R-:W2:Y:S04]  /*3f790*/  LDL.64 R116, [R1+0xbf0] ;  /* 0x000bf00001747983 */ /* 0x000ea80000100a00 */
[----:B------:R1:W-:Y:S04]  /*3f7a0*/  LDGSTS.E [R6+0x3400c], desc[UR8][R114.64], !P4 ;  /* 0x3400c00072067fae */ /* 0x0003e8000e121848 */
[----:B------:R1:W-:Y:S04]  /*3f7b0*/  LDGSTS.E [R17+0x3800c], desc[UR8][R148.64], !P4 ;  /* 0x3800c00094117fae */ /* 0x0003e8000e121848 */
[----:B------:R-:W2:Y:S01]  /*3f7c0*/  LDL.64 R114, [R1+0xbf8] ;  /* 0x000bf80001727983 */ /* 0x000ea20000100a00 */
[----:B-1----:R-:W-:-:S03]  /*3f7d0*/  VIADD R6, R4, 0x100000 ;  /* 0x0010000004067836 */ /* 0x002fc60000000000 */
[----:B------:R-:W2:Y:S04]  /*3f7e0*/  LDL.64 R148, [R1+0xc00] ;  /* 0x000c000001947983 */ /* 0x000ea80000100a00 */
[----:B------:R1:W-:Y:S04]  /*3f7f0*/  LDGSTS.E [R16+0x3c00c], desc[UR8][R102.64], !P4 ;  /* 0x3c00c00066107fae */ /* 0x0003e8000e121848 */
[----:B------:R-:W-:Y:S04]  /*3f800*/  LDGSTS.E [R6], desc[UR8][R84.64], !P1 ;  /* 0x0000000054067fae */ /* 0x000fe8000c921848 */
[----:B------:R-:W2:Y:S04]  /*3f810*/  LDL.64 R102, [R1+0xc08] ;  /* 0x000c080001667983 */ /* 0x000ea80000100a00 */
[----:B------:R-:W2:Y:S01]  /*3f820*/  LDL.64 R84, [R1+0xc10] ;  /* 0x000c100001547983 */ /* 0x000ea20000100a00 */
[----:B------:R-:W-:Y:S01]  /*3f830*/  IADD3 R24, R27, -0x216, RZ ;  /* 0xfffffdea1b187810 */ /* 0x000fe20007ffe0ff */
[----:B------:R-:W-:Y:S01]  /*3f840*/  VIADD R17, R4, 0x100000 ;  /* 0x0010000004117836 */ /* 0x000fe20000000000 */
[----:B------:R-:W2:Y:S02]  /*3f850*/  LDC R27, c[0x0][0x230] ;  /* 0x00008c00ff1b7b82 */ /* 0x000ea40000000800 */
[----:B------:R-:W-:Y:S01]  /*3f860*/  ISETP.GE.U32.AND P2, PT, R24, 0x7ffffd6b, PT ;  /* 0x7ffffd6b1800780c */ /* 0x000fe20003f46070 */
[----:B-1----:R-:W-:Y:S01]  /*3f870*/  VIADD R16, R4, 0x100000 ;  /* 0x0010000004107836 */ /* 0x002fe20000000000 */
[----:B------:R-:W-:-:S04]  /*3f880*/  IADD3 R24, R26, -0x217, RZ ;  /* 0xfffffde91a187810 */ /* 0x000fc80007ffe0ff */
[----:B------:R-:W-:Y:S01]  /*3f890*/  ISETP.GE.U32.AND P3, PT, R24, 0x7ffffd6a, PT ;  /* 0x7ffffd6a1800780c */ /* 0x000fe20003f66070 */
[----:B------:R-:W1:Y:S01]  /*3f8a0*/  LDC R26, c[0x0][0x230] ;  /* 0x00008c00ff1a7b82 */ /* 0x000e620000000800 */
        /* <DEDUP_REMOVED lines=67> */
[----:B------:R-:W2:Y:S02]  /*3fce0*/  LDC R25, c[0x0][0x230] ;  /* 0x00008c00ff197b82 */ /* 0x000ea40000000800 */
[----:B------:R-:W-:Y:S01]  /*3fcf0*/  ISETP.GE.U32.AND P2, PT, R24, 0x7ffffd49, PT ;  /* 0x7ffffd491800780c */ /* 0x000fe20003f46070 */
[----:B-1----:R-:W-:-:S05]  /*3fd00*/  VIADD R24, R26, 0xfffffdab ;  /* 0xfffffdab1a187836 */ /* 0x002fca0000000000 */
        /* <DEDUP_REMOVED lines=53> */
[----:B----4-:R-:W-:Y:S04]  /*40060*/  LDGSTS.E [R17+0x2800c], desc[UR8][R146.64], !P3 ;  /* 0x2800c00092117fae */ /* 0x010fe8000d921848 */
[----:B------:R-:W-:Y:S04]  /*40070*/  LDGSTS.E [R16+0x2c00c], desc[UR8][R166.64], !P3 ;  /* 0x2c00c000a6107fae */ /* 0x000fe8000d921848 */
[----:B---3--:R-:W-:Y:S04]  /*40080*/  LDGSTS.E [R6+0x30000], desc[UR8][R132.64], !P1 ;  /* 0x3000000084067fae */ /* 0x008fe8000c921848 */
[----:B------:R-:W3:Y:S04]  /*40090*/  LDL.64 R146, [R1+0x1808] ;  /* 0x0018080001927983 */ /* 0x000ee80000100a00 */
[----:B------:R-:W-:Y:S04]  /*400a0*/  LDGSTS.E [R5+0x34000], desc[UR8][R164.64], !P1 ;  /* 0x34000000a4057fae */ /* 0x000fe8000c921848 */
[----:B------:R-:W4:Y:S04]  /*400b0*/  LDL.64 R132, [R1+0x1810] ;  /* 0x0018100001847983 */ /* 0x000f280000100a00 */
[----:B------:R-:W-:Y:S04]  /*400c0*/  LDGSTS.E [R17+0x38000], desc[UR8][R130.64], !P1 ;  /* 0x3800000082117fae */ /* 0x000fe8000c921848 */
[----:B------:R-:W4:Y:S01]  /*400d0*/  LDL.64 R164, [R1+0x1820] ;  /* 0x0018200001a47983 */ /* 0x000f220000100a00 */
[----:B-1----:R-:W-:-:S02]  /*400e0*/  VIADD R24, R26, 0xfffffd89 ;  /* 0xfffffd891a187836 */ /* 0x002fc40000000000 */
[----:B------:R-:W1:Y:S01]  /*400f0*/  LDC R26, c[0x0][0x230] ;  /* 0x00008c00ff1a7b82 */ /* 0x000e620000000800 */
[----:B------:R-:W4:Y:S04]  /*40100*/  LDL.64 R166, [R1+0xc48] ;  /* 0x000c480001a67983 */ /* 0x000f280000100a00 */
[----:B------:R-:W4:Y:S04]  /*40110*/  LDL.64 R130, [R1+0x1818] ;  /* 0x0018180001827983 */ /* 0x000f280000100a00 */
[----:B--2---:R-:W-:Y:S04]  /*40120*/  LDGSTS.E [R16+0x3c000], desc[UR8][R116.64], !P1 ;  /* 0x3c00000074107fae */ /* 0x004fe8000c921848 */
[----:B------:R-:W2:Y:S04]  /*40130*/  LDL.64 R116, [R1+0x1828] ;  /* 0x0018280001747983 */ /* 0x000ea80000100a00 */
[----:B------:R-:W-:Y:S04]  /*40140*/  LDGSTS.E [R6+0x30004], desc[UR8][R114.64], !P2 ;  /* 0x3000400072067fae */ /* 0x000fe8000d121848 */
[----:B------:R-:W2:Y:S04]  /*40150*/  LDL.64 R114, [R1+0x1830] ;  /* 0x0018300001727983 */ /* 0x000ea80000100a00 */
[----:B------:R-:W-:Y:S04]  /*40160*/  LDGSTS.E [R5+0x34004], desc[UR8][R102.64], !P2 ;  /* 0x3400400066057fae */ /* 0x000fe8000d121848 */
[----:B------:R-:W-:Y:S04]  /*40170*/  LDGSTS.E [R17+0x38004], desc[UR8][R148.64], !P2 ;  /* 0x3800400094117fae */ /* 0x000fe8000d121848 */
[----:B------:R-:W-:Y:S04]  /*40180*/  LDGSTS.E [R16+0x3c004], desc[UR8][R84.64], !P2 ;  /* 0x3c00400054107fae */ /* 0x000fe8000d121848 */
[----:B------:R-:W2:Y:S01]  /*40190*/  LDL.64 R102, [R1+0x1838] ;  /* 0x0018380001667983 */ /* 0x000ea20000100a00 */
[----:B------:R-:W-:-:S03]  /*401a0*/  ISETP.GE.U32.AND P3, PT, R24, 0x7ffffd0a, PT ;  /* 0x7ffffd0a1800780c */ /* 0x000fc60003f66070 */
[----:B------:R-:W2:Y:S04]  /*401b0*/  LDL.64 R148, [R1+0xc50] ;  /* 0x000c500001947983 */ /* 0x000ea80000100a00 */
[----:B------:R-:W2:Y:S01]  /*401c0*/  LDL.64 R84, [R1+0x1840] ;  /* 0x0018400001547983 */ /* 0x000ea20000100a00 */
[----:B------:R-:W-:Y:S02]  /*401d0*/  IADD3 R24, R27, -0x278, RZ ;  /* 0xfffffd881b187810 */ /* 0x000fe40007ffe0ff */
[----:B------:R-:W1:Y:S02]  /*401e0*/  LDC R27, c[0x0][0x230] ;  /* 0x00008c00ff1b7b82 */ /* 0x000e640000000800 */
[----:B------:R-:W-:Y:S01]  /*401f0*/  ISETP.GE.U32.AND P4, PT, R24, 0x7ffffd09, PT ;  /* 0x7ffffd091800780c */ /* 0x000fe20003f86070 */
[----:B---3--:R-:W-:Y:S04]  /*40200*/  LDGSTS.E [R6+0x30008], desc[UR8][R146.64], !P3 ;  /* 0x3000800092067fae */ /* 0x008fe8000d921848 */
[----:B----4-:R-:W-:Y:S04]  /*40210*/  LDGSTS.E [R5+0x34008], desc[UR8][R132.64], !P3 ;  /* 0x3400800084057fae */ /* 0x010fe8000d921848 */
[----:B------:R-:W3:Y:S04]  /*40220*/  LDL.64 R146, [R1+0xc58] ;  /* 0x000c580001927983 */ /* 0x000ee80000100a00 */
[----:B------:R-:W4:Y:S04]  /*40230*/  LDL.64 R132, [R1+0xc60] ;  /* 0x000c600001847983 */ /* 0x000f280000100a00 */
[----:B------:R1:W-:Y:S04]  /*40240*/  LDGSTS.E [R17+0x38008], desc[UR8][R130.64], !P3 ;  /* 0x3800800082117fae */ /* 0x0003e8000d921848 */
[----:B------:R-:W-:Y:S04]  /*40250*/  LDGSTS.E [R16+0x3c008], desc[UR8][R164.64], !P3 ;  /* 0x3c008000a4107fae */ /* 0x000fe8000d921848 */
[----:B------:R-:W4:Y:S04]  /*40260*/  LDL.64 R130, [R1+0xc68] ;  /* 0x000c680001827983 */ /* 0x000f280000100a00 */
[----:B------:R-:W4:Y:S04]  /*40270*/  LDL.64 R164, [R1+0xc78] ;  /* 0x000c780001a47983 */ /* 0x000f280000100a00 */
[----:B--2---:R-:W-:Y:S04]  /*40280*/  LDGSTS.E [R6+0x3000c], desc[UR8][R116.64], !P4 ;  /* 0x3000c00074067fae */ /* 0x004fe8000e121848 */
[----:B------:R-:W2:Y:S04]  /*40290*/  LDL.64 R116, [R1+0xc70] ;  /* 0x000c700001747983 */ /* 0x000ea80000100a00 */
[----:B------:R1:W-:Y:S04]  /*402a0*/  LDGSTS.E [R5+0x3400c], desc[UR8][R114.64], !P4 ;  /* 0x3400c00072057fae */ /* 0x0003e8000e121848 */
[----:B------:R-:W2:Y:S04]  /*402b0*/  LDL.64 R114, [R1+0xc80] ;  /* 0x000c800001727983 */ /* 0x000ea80000100a00 */
[----:B------:R-:W-:Y:S04]  /*402c0*/  LDGSTS.E [R16+0x3800c], desc[UR8][R102.64], !P4 ;  /* 0x3800c00066107fae */ /* 0x000fe8000e121848 */
[----:B------:R1:W-:Y:S04]  /*402d0*/  LDGSTS.E [R6+0x3c00c], desc[UR8][R84.64], !P4 ;  /* 0x3c00c00054067fae */ /* 0x0003e8000e121848 */
[----:B------:R-:W2:Y:S04]  /*402e0*/  LDL.64 R102, [R1+0xc88] ;  /* 0x000c880001667983 */ /* 0x000ea80000100a00 */
[----:B------:R-:W2:Y:S01]  /*402f0*/  LDL.64 R84, [R1+0xc90] ;  /* 0x000c900001547983 */ /* 0x000ea20000100a00 */
[----:B------:R-:W-:Y:S01]  /*40300*/  VIADD R24, R25, 0xfffffde7 ;  /* 0xfffffde719187836 */ /* 0x000fe20000000000 */
[----:B-1----:R-:W-:Y:S01]  /*40310*/  IADD3 R17, R26, -0x21a, RZ ;  /* 0xfffffde61a117810 */ /* 0x002fe20007ffe0ff */
[C---:B------:R-:W-:Y:S01]  /*40320*/  VIADD R5, R2.reuse, 0x100000 ;  /* 0x0010000002057836 */ /* 0x040fe20000000000 */
[C---:B------:R-:W-:Y:S01]  /*40330*/  IADD3 R4, R2.reuse, 0x100000, RZ ;  /* 0x0010000002047810 */ /* 0x040fe20007ffe0ff */
[----:B------:R-:W-:Y:S01]  /*40340*/  VIADD R6, R2, 0x100000 ;  /* 0x0010000002067836 */ /* 0x000fe20000000000 */
[----:B------:R-:W-:Y:S01]  /*40350*/  ISETP.GE.U32.AND P1, PT, R24, 0x7ffffd68, PT ;  /* 0x7ffffd681800780c */ /* 0x000fe20003f26070 */
[----:B------:R-:W1:Y:S01]  /*40360*/  LDC R25, c[0x0][0x230] ;  /* 0x00008c00ff197b82 */ /* 0x000e620000000800 */
[----:B------:R-:W-:-:S02]  /*40370*/  ISETP.GE.U32.AND P2, PT, R17, 0x7ffffd67, PT ;  /* 0x7ffffd671100780c */ /* 0x000fc40003f46070 */
[----:B------:R-:W-:-:S04]  /*40380*/  IADD3 R16, R27, -0x21b, RZ ;  /* 0xfffffde51b107810 */ /* 0x000fc80007ffe0ff */
[----:B------:R-:W-:Y:S01]  /*40390*/  ISETP.GE.U32.AND P3, PT, R16, 0x7ffffd66, PT ;  /* 0x7ffffd661000780c */ /* 0x000fe20003f66070 */
[----:B------:R-:W1:Y:S04]  /*403a0*/  LDC R24, c[0x0][0x230] ;  /* 0x00008c00ff187b82 */ /* 0x000e680000000800 */
[----:B------:R-:W-:Y:S04]  /*403b0*/  LDGSTS.E [R5], desc[UR8][R166.64], !P1 ;  /* 0x00000000a6057fae */ /* 0x000fe8000c921848 */
[----:B------:R-:W-:Y:S01]  /*403c0*/  LDGSTS.E [R4+0x4000], desc[UR8][R148.64], !P1 ;  /* 0x0400000094047fae */ /* 0x000fe2000c921848 */
[C---:B------:R-:W-:Y:S01]  /*403d0*/  IADD3 R17, R2.reuse, 0x100000, RZ ;  /* 0x0010000002117810 */ /* 0x040fe20007ffe0ff */
[----:B------:R-:W1:Y:S02]  /*403e0*/  LDC R26, c[0x0][0x230] ;  /* 0x00008c00ff1a7b82 */ /* 0x000e640000000800 */
[----:B---3--:R3:W-:Y:S01]  /*403f0*/  LDGSTS.E [R6+0x8000], desc[UR8][R146.64], !P1 ;  /* 0x0800000092067fae */ /* 0x0087e2000c921848 */
[----:B------:R-:W-:-:S03]  /*40400*/  VIADD R16, R2, 0x100000 ;  /* 0x0010000002107836 */ /* 0x000fc60000000000 */
[----:B----4-:R-:W-:Y:S02]  /*40410*/  LDGSTS.E [R5+0xc000], desc[UR8][R132.64], !P1 ;  /* 0x0c00000084057fae */ /* 0x010fe4000c921848 */
[----:B------:R-:W4:Y:S02]  /*40420*/  LDC R27, c[0x0][0x230] ;  /* 0x00008c00ff1b7b82 */ /* 0x000f240000000800 */
[----:B------:R-:W4:Y:S01]  /*40430*/  LDL.64 R148, [R1+0xca0] ;  /* 0x000ca00001947983 */ /* 0x000f220000100a00 */
[----:B---3--:R-:W-:-:S03]  /*40440*/  VIADD R6, R28, 0xfffffde4 ;  /* 0xfffffde41c067836 */ /* 0x008fc60000000000 */
[----:B------:R-:W3:Y:S02]  /*40450*/  LDL.64 R146, [R1+0xca8] ;  /* 0x000ca80001927983 */ /* 0x000ee40000100a00 */
[----:B------:R-:W3:Y:S02]  /*40460*/  LDC R28, c[0x0][0x230] ;  /* 0x00008c00ff1c7b82 */ /* 0x000ee40000000800 */
[----:B------:R-:W-:Y:S01]  /*40470*/  LDGSTS.E [R4+0x4], desc[UR8][R130.64], !P2 ;  /* 0x0000400082047fae */ /* 0x000fe2000d121848 */
[----:B------:R-:W-:-:S03]  /*40480*/  ISETP.GE.U32.AND P1, PT, R6, 0x7ffffd65, PT ;  /* 0x7ffffd650600780c */ /* 0x000fc60003f26070 */
[----:B------:R-:W3:Y:S01]  /*40490*/  LDL.64 R132, [R1+0xcb0] ;  /* 0x000cb00001847983 */ /* 0x000ee20000100a00 */
[----:B------:R-:W-:-:S03]  /*404a0*/  IADD3 R6, R2, 0x100000, RZ ;  /* 0x0010000002067810 */ /* 0x000fc60007ffe0ff */
[----:B------:R-:W3:Y:S04]  /*404b0*/  LDL.64 R166, [R1+0x1050] ;  /* 0x0010500001a67983 */ /* 0x000ee80000100a00 */
[----:B------:R-:W3:Y:S04]  /*404c0*/  LDL.64 R130, [R1+0xcb8] ;  /* 0x000cb80001827983 */ /* 0x000ee80000100a00 */
[----:B--2---:R2:W-:Y:S04]  /*404d0*/  LDGSTS.E [R17+0x4004], desc[UR8][R116.64], !P2 ;  /* 0x0400400074117fae */ /* 0x0045e8000d121848 */
[----:B------:R1:W-:Y:S04]  /*404e0*/  LDGSTS.E [R16+0x8004], desc[UR8][R164.64], !P2 ;  /* 0x08004000a4107fae */ /* 0x0003e8000d121848 */
[----:B------:R-:W3:Y:S01]  /*404f0*/  LDL.64 R116, [R1+0xcc0] ;  /* 0x000cc00001747983 */ /* 0x000ee20000100a00 */
[----:B--2---:R-:W2:Y:S03]  /*40500*/  LDC R17, c[0x0][0x230] ;  /* 0x00008c00ff117b82 */ /* 0x004ea60000000800 */
[----:B------:R-:W2:Y:S04]  /*40510*/  LDL.64 R164, [R1+0x1058] ;  /* 0x0010580001a47983 */ /* 0x000ea80000100a00 */
[----:B------:R-:W-:Y:S04]  /*40520*/  LDGSTS.E [R6+0xc004], desc[UR8][R114.64], !P2 ;  /* 0x0c00400072067fae */ /* 0x000fe8000d121848 */
[----:B------:R-:W2:Y:S04]  /*40530*/  LDL.64 R114, [R1+0x1048] ;  /* 0x0010480001727983 */ /* 0x000ea80000100a00 */
[----:B------:R-:W-:Y:S04]  /*40540*/  LDGSTS.E [R5+0x8], desc[UR8][R102.64], !P3 ;  /* 0x0000800066057fae */ /* 0x000fe8000d921848 */
[----:B------:R-:W-:Y:S04]  /*40550*/  LDGSTS.E [R4+0x4008], desc[UR8][R84.64], !P3 ;  /* 0x0400800054047fae */ /* 0x000fe8000d921848 */
[----:B------:R-:W2:Y:S01]  /*40560*/  LDL.64 R102, [R1+0x1060] ;  /* 0x0010600001667983 */ /* 0x000ea20000100a00 */
[----:B-1----:R-:W-:-:S02]  /*40570*/  VIADD R16, R25, 0xfffffdc7 ;  /* 0xfffffdc719107836 */ /* 0x002fc40000000000 */
[----:B------:R-:W1:Y:S01]  /*40580*/  LDC R25, c[0x0][0x230] ;  /* 0x00008c00ff197b82 */ /* 0x000e620000000800 */
[----:B------:R-:W-:Y:S04]  /*40590*/  LDGSTS.E [R6+0x8008], desc[UR8][R168.64], !P3 ;  /* 0x08008000a8067fae */ /* 0x000fe8000d921848 */
[----:B------:R-:W2:Y:S01]  /*405a0*/  LDL.64 R84, [R1+0x1068] ;  /* 0x0010680001547983 */ /* 0x000ea20000100a00 */
[----:B------:R-:W-:Y:S02]  /*405b0*/  ISETP.GE.U32.AND P2, PT, R16, 0x7ffffd48, PT ;  /* 0x7ffffd481000780c */ /* 0x000fe40003f46070 */
[----:B------:R-:W-:Y:S02]  /*405c0*/  IADD3 R16, R24, -0x23a, RZ ;  /* 0xfffffdc618107810 */ /* 0x000fe40007ffe0ff */
[----:B------:R-:W1:Y:S01]  /*405d0*/  LDC R24, c[0x0][0x230] ;  /* 0x00008c00ff187b82 */ /* 0x000e620000000800 */
[----:B------:R-:W2:Y:S04]  /*405e0*/  LDL.64 R168, [R1+0x1490] ;  /* 0x0014900001a87983 */ /* 0x000ea80000100a00 */
[----:B----4-:R-:W-:Y:S01]  /*405f0*/  LDGSTS.E [R5+0xc008], desc[UR8][R148.64], !P3 ;  /* 0x0c00800094057fae */ /* 0x010fe2000d921848 */
[----:B------:R-:W-:-:S03]  /*40600*/  ISETP.GE.U32.AND P3, PT, R16, 0x7ffffd47, PT ;  /* 0x7ffffd471000780c */ /* 0x000fc60003f66070 */
[----:B---3--:R-:W-:Y:S04]  /*40610*/  LDGSTS.E [R4+0xc], desc[UR8][R146.64], !P1 ;  /* 0x0000c00092047fae */ /* 0x008fe8000c921848 */
[----:B------:R-:W3:Y:S04]  /*40620*/  LDL.64 R148, [R1+0x1070] ;  /* 0x0010700001947983 */ /* 0x000ee80000100a00 */
[----:B------:R-:W-:Y:S04]  /*40630*/  LDGSTS.E [R5+0x400c], desc[UR8][R132.64], !P1 ;  /* 0x0400c00084057fae */ /* 0x000fe8000c921848 */
[----:B------:R-:W4:Y:S01]  /*40640*/  LDL.64 R146, [R1+0x1078] ;  /* 0x0010780001927983 */ /* 0x000f220000100a00 */
[----:B------:R-:W-:-:S03]  /*40650*/  VIADD R16, R2, 0x100000 ;  /* 0x0010000002107836 */ /* 0x000fc60000000000 */
[----:B------:R-:W-:Y:S04]  /*40660*/  LDGSTS.E [R4+0x800c], desc[UR8][R130.64], !P1 ;  /* 0x0800c00082047fae */ /* 0x000fe8000c921848 */
[----:B------:R-:W4:Y:S04]  /*40670*/  LDL.64 R132, [R1+0x1080] ;  /* 0x0010800001847983 */ /* 0x000f280000100a00 */
[----:B------:R-:W4:Y:S04]  /*40680*/  LDL.64 R130, [R1+0x1088] ;  /* 0x0010880001827983 */ /* 0x000f280000100a00 */
[----:B------:R-:W-:Y:S04]  /*40690*/  LDGSTS.E [R6+0xc00c], desc[UR8][R116.64], !P1 ;  /* 0x0c00c00074067fae */ /* 0x000fe8000c921848 */
[----:B------:R-:W4:Y:S04]  /*406a0*/  LDL.64 R116, [R1+0x1090] ;  /* 0x0010900001747983 */ /* 0x000f280000100a00 */
[----:B--2---:R-:W-:Y:S04]  /*406b0*/  LDGSTS.E [R4+0x10000], desc[UR8][R114.64], !P2 ;  /* 0x1000000072047fae */ /* 0x004fe8000d121848 */
[----:B------:R2:W-:Y:S04]  /*406c0*/  LDGSTS.E [R16+0x14000], desc[UR8][R166.64], !P2 ;  /* 0x14000000a6107fae */ /* 0x0005e8000d121848 */
        /* <DEDUP_REMOVED lines=8> */
[----:B--2---:R-:W-:-:S02]  /*40750*/  IADD3 R16, R17, -0x23b, RZ ;  /* 0xfffffdc511107810 */ /* 0x004fc40007ffe0ff */
[----:B------:R-:W2:Y:S02]  /*40760*/  LDC R17, c[0x0][0x230] ;  /* 0x00008c00ff117b82 */ /* 0x000ea40000000800 */
[----:B------:R-:W-:Y:S01]  /*40770*/  ISETP.GE.U32.AND P1, PT, R16, 0x7ffffd46, PT ;  /* 0x7ffffd461000780c */ /* 0x000fe20003f26070 */
[----:B-1----:R-:W-:-:S05]  /*40780*/  VIADD R16, R25, 0xfffffdc4 ;  /* 0xfffffdc419107836 */ /* 0x002fca0000000000 */
[----:B------:R-:W-:Y:S01]  /*40790*/  ISETP.GE.U32.AND P2, PT, R16, 0x7ffffd45, PT ;  /* 0x7ffffd451000780c */ /* 0x000fe20003f46070 */
[----:B------:R-:W-:Y:S01]  /*407a0*/  VIADD R16, R2, 0x100000 ;  /* 0x0010000002107836 */ /* 0x000fe20000000000 */
[----:B------:R-:W1:Y:S01]  /*407b0*/  LDC R25, c[0x0][0x230] ;  /* 0x00008c00ff197b82 */ /* 0x000e620000000800 */
[----:B---3--:R-:W-:Y:S04]  /*407c0*/  LDGSTS.E [R6+0x14004], desc[UR8][R148.64], !P3 ;  /* 0x1400400094067fae */ /* 0x008fe8000d921848 */
[----:B----4-:R-:W-:Y:S04]  /*407d0*/  LDGSTS.E [R5+0x18004], desc[UR8][R146.64], !P3 ;  /* 0x1800400092057fae */ /* 0x010fe8000d921848 */
[----:B------:R-:W3:Y:S04]  /*407e0*/  LDL.64 R148, [R1+0x10c0] ;  /* 0x0010c00001947983 */ /* 0x000ee80000100a00 */
[----:B------:R-:W-:Y:S04]  /*407f0*/  LDGSTS.E [R4+0x1c004], desc[UR8][R132.64], !P3 ;  /* 0x1c00400084047fae */ /* 0x000fe8000d921848 */
[----:B------:R-:W4:Y:S04]  /*40800*/  LDL.64 R146, [R1+0x1448] ;  /* 0x0014480001927983 */ /* 0x000f280000100a00 */
[----:B------:R2:W-:Y:S04]  /*40810*/  LDGSTS.E [R6+0x10008], desc[UR8][R130.64], !P1 ;  /* 0x1000800082067fae */ /* 0x0005e8000c921848 */
[----:B------:R-:W4:Y:S01]  /*40820*/  LDL.64 R132, [R1+0x1450] ;  /* 0x0014500001847983 */ /* 0x000f220000100a00 */
[----:B--2---:R-:W-:-:S03]  /*40830*/  IADD3 R6, R24, -0x259, RZ ;  /* 0xfffffda718067810 */ /* 0x004fc60007ffe0ff */
[----:B------:R-:W2:Y:S01]  /*40840*/  LDL.64 R130, [R1+0x1458] ;  /* 0x0014580001827983 */ /* 0x000ea20000100a00 */
[----:B------:R-:W2:Y:S01]  /*40850*/  LDC R24, c[0x0][0x230] ;  /* 0x00008c00ff187b82 */ /* 0x000ea20000000800 */
[----:B------:R-:W-:Y:S02]  /*40860*/  ISETP.GE.U32.AND P3, PT, R6, 0x7ffffd28, PT ;  /* 0x7ffffd280600780c */ /* 0x000fe40003f66070 */
[----:B------:R-:W-:Y:S01]  /*40870*/  IADD3 R6, R2, 0x100000, RZ ;  /* 0x0010000002067810 */ /* 0x000fe20007ffe0ff */
[----:B------:R-:W-:Y:S04]  /*40880*/  LDGSTS.E [R5+0x14008], desc[UR8][R116.64], !P1 ;  /* 0x1400800074057fae */ /* 0x000fe8000c921848 */
[----:B------:R-:W2:Y:S04]  /*40890*/  LDL.64 R116, [R1+0x1460] ;  /* 0x0014600001747983 */ /* 0x000ea80000100a00 */
[----:B------:R-:W-:Y:S04]  /*408a0*/  LDGSTS.E [R4+0x18008], desc[UR8][R114.64], !P1 ;  /* 0x1800800072047fae */ /* 0x000fe8000c921848 */
[----:B------:R-:W2:Y:S04]  /*408b0*/  LDL.64 R114, [R1+0x1468] ;  /* 0x0014680001727983 */ /* 0x000ea80000100a00 */
[----:B------:R1:W-:Y:S04]  /*408c0*/  LDGSTS.E [R16+0x1c008], desc[UR8][R102.64], !P1 ;  /* 0x1c00800066107fae */ /* 0x0003e8000c921848 */
[----:B------:R-:W-:Y:S04]  /*408d0*/  LDGSTS.E [R6+0x1000c], desc[UR8][R166.64], !P2 ;  /* 0x1000c000a6067fae */ /* 0x000fe8000d121848 */
[----:B------:R-:W-:Y:S04]  /*408e0*/  LDGSTS.E [R5+0x1400c], desc[UR8][R164.64], !P2 ;  /* 0x1400c000a4057fae */ /* 0x000fe8000d121848 */
[----:B------:R-:W2:Y:S04]  /*408f0*/  LDL.64 R102, [R1+0x1470] ;  /* 0x0014700001667983 */ /* 0x000ea80000100a00 */
[----:B------:R-:W-:Y:S01]  /*40900*/  LDGSTS.E [R4+0x1800c], desc[UR8][R84.64], !P2 ;  /* 0x1800c00054047fae */ /* 0x000fe2000d121848 */
[----:B-1----:R-:W-:-:S02]  /*40910*/  VIADD R16, R17, 0xfffffda6 ;  /* 0xfffffda611107836 */ /* 0x002fc40000000000 */
[----:B------:R-:W1:Y:S01]  /*40920*/  LDC R17, c[0x0][0x230] ;  /* 0x00008c00ff117b82 */ /* 0x000e620000000800 */
[----:B------:R-:W2:Y:S04]  /*40930*/  LDL.64 R166, [R1+0x1480] ;  /* 0x0014800001a67983 */ /* 0x000ea80000100a00 */
[----:B------:R-:W2:Y:S04]  /*40940*/  LDL.64 R164, [R1+0x1488] ;  /* 0x0014880001a47983 */ /* 0x000ea80000100a00 */
[----:B------:R-:W2:Y:S01]  /*40950*/  LDL.64 R84, [R1+0x1478] ;  /* 0x0014780001547983 */ /* 0x000ea20000100a00 */
[----:B------:R-:W-:-:S02]  /*40960*/  ISETP.GE.U32.AND P1, PT, R16, 0x7ffffd27, PT ;  /* 0x7ffffd271000780c */ /* 0x000fc40003f26070 */
[----:B------:R-:W-:Y:S02]  /*40970*/  IADD3 R16, R25, -0x25b, RZ ;  /* 0xfffffda519107810 */ /* 0x000fe40007ffe0ff */
[----:B------:R-:W1:Y:S01]  /*40980*/  LDC R25, c[0x0][0x230] ;  /* 0x00008c00ff197b82 */ /* 0x000e620000000800 */
[----:B---3--:R-:W-:Y:S04]  /*40990*/  LDGSTS.E [R6+0x1c00c], desc[UR8][R148.64], !P2 ;  /* 0x1c00c00094067fae */ /* 0x008fe8000d121848 */
[----:B----4-:R-:W-:Y:S04]  /*409a0*/  LDGSTS.E [R5+0x20000], desc[UR8][R146.64], !P3 ;  /* 0x2000000092057fae */ /* 0x010fe8000d921848 */
[----:B------:R-:W3:Y:S01]  /*409b0*/  LDL.64 R148, [R1+0x1498] ;  /* 0x0014980001947983 */ /* 0x000ee20000100a00 */
[----:B------:R-:W-:-:S03]  /*409c0*/  ISETP.GE.U32.AND P2, PT, R16, 0x7ffffd26, PT ;  /* 0x7ffffd261000780c */ /* 0x000fc60003f46070 */
[----:B------:R-:W-:Y:S04]  /*409d0*/  LDGSTS.E [R4+0x24000], desc[UR8][R132.64], !P3 ;  /* 0x2400000084047fae */ /* 0x000fe8000d921848 */
[----:B------:R-:W4:Y:S01]  /*409e0*/  LDL.64 R146, [R1+0x14a0] ;  /* 0x0014a00001927983 */ /* 0x000f220000100a00 */
[----:B------:R-:W-:-:S03]  /*409f0*/  VIADD R16, R2, 0x100000 ;  /* 0x0010000002107836 */ /* 0x000fc60000000000 */
[----:B--2---:R-:W-:Y:S04]  /*40a00*/  LDGSTS.E [R6+0x28000], desc[UR8][R130.64], !P3 ;  /* 0x2800000082067fae */ /* 0x004fe8000d921848 */
[----:B------:R-:W2:Y:S04]  /*40a10*/  LDL.64 R132, [R1+0x14a8] ;  /* 0x0014a80001847983 */ /* 0x000ea80000100a00 */
[----:B------:R-:W2:Y:S04]  /*40a20*/  LDL.64 R130, [R1+0x14b0] ;  /* 0x0014b00001827983 */ /* 0x000ea80000100a00 */
[----:B------:R-:W-:Y:S04]  /*40a30*/  LDGSTS.E [R5+0x2c000], desc[UR8][R116.64], !P3 ;  /* 0x2c00000074057fae */ /* 0x000fe8000d921848 */
[----:B------:R-:W2:Y:S04]  /*40a40*/  LDL.64 R116, [R1+0x14b8] ;  /* 0x0014b80001747983 */ /* 0x000ea80000100a00 */
[----:B------:R-:W-:Y:S04]  /*40a50*/  LDGSTS.E [R4+0x20004], desc[UR8][R114.64], !P1 ;  /* 0x2000400072047fae */ /* 0x000fe8000c921848 */
[----:B------:R-:W2:Y:S04]  /*40a60*/  LDL.64 R114, [R1+0x14c0] ;  /* 0x0014c00001727983 */ /* 0x000ea80000100a00 */
[----:B------:R1:W-:Y:S04]  /*40a70*/  LDGSTS.E [R16+0x24004], desc[UR8][R102.64], !P1 ;  /* 0x2400400066107fae */ /* 0x0003e8000c921848 */
[----:B------:R-:W2:Y:S04]  /*40a80*/  LDL.64 R102, [R1+0x1848] ;  /* 0x0018480001667983 */ /* 0x000ea80000100a00 */
[----:B------:R-:W-:Y:S01]  /*40a90*/  LDGSTS.E [R6+0x28004], desc[UR8][R84.64], !P1 ;  /* 0x2800400054067fae */ /* 0x000fe2000c921848 */
[----:B-1----:R-:W-:Y:S01]  /*40aa0*/  IADD3 R16, R24, -0x25c, RZ ;  /* 0xfffffda418107810 */ /* 0x002fe20007ffe0ff */
[----:B------:R-:W-:Y:S01]  /*40ab0*/  VIADD R17, R17, 0xfffffd87 ;  /* 0xfffffd8711117836 */ /* 0x000fe20000000000 */
[----:B------:R-:W1:Y:S01]  /*40ac0*/  LDC R24, c[0x0][0x230] ;  /* 0x00008c00ff187b82 */ /* 0x000e620000000800 */
[----:B------:R-:W-:Y:S04]  /*40ad0*/  LDGSTS.E [R5+0x2c004], desc[UR8][R166.64], !P1 ;  /* 0x2c004000a6057fae */ /* 0x000fe8000c921848 */
[----:B------:R-:W2:Y:S01]  /*40ae0*/  LDL.64 R84, [R1+0x1850] ;  /* 0x0018500001547983 */ /* 0x000ea20000100a00 */
[----:B------:R-:W-:-:S02]  /*40af0*/  ISETP.GE.U32.AND P3, PT, R16, 0x7ffffd25, PT ;  /* 0x7ffffd251000780c */ /* 0x000fc40003f66070 */
[----:B------:R-:W-:Y:S01]  /*40b00*/  IADD3 R16, R2, 0x100000, RZ ;  /* 0x0010000002107810 */ /* 0x000fe20007ffe0ff */
[----:B------:R-:W-:Y:S04]  /*40b10*/  LDGSTS.E [R4+0x20008], desc[UR8][R164.64], !P2 ;  /* 0x20008000a4047fae */ /* 0x000fe8000d121848 */
[----:B------:R-:W2:Y:S04]  /*40b20*/  LDL.64 R166, [R1+0x1858] ;  /* 0x0018580001a67983 */ /* 0x000ea80000100a00 */
[----:B------:R-:W-:Y:S01]  /*40b30*/  LDGSTS.E [R16+0x24008], desc[UR8][R168.64], !P2 ;  /* 0x24008000a8107fae */ /* 0x000fe2000d121848 */
[----:B------:R-:W-:-:S03]  /*40b40*/  ISETP.GE.U32.AND P1, PT, R17, 0x7ffffd08, PT ;  /* 0x7ffffd081100780c */ /* 0x000fc60003f26070 */
[----:B------:R-:W2:Y:S04]  /*40b50*/  LDL.64 R164, [R1+0x1860] ;  /* 0x0018600001a47983 */ /* 0x000ea80000100a00 */
[----:B---3--:R-:W-:Y:S04]  /*40b60*/  LDGSTS.E [R6+0x28008], desc[UR8][R148.64], !P2 ;  /* 0x2800800094067fae */ /* 0x008fe8000d121848 */
[----:B----4-:R-:W-:Y:S01]  /*40b70*/  LDGSTS.E [R5+0x2c008], desc[UR8][R146.64], !P2 ;  /* 0x2c00800092057fae */ /* 0x010fe2000d121848 */
[----:B------:R-:W-:-:S03]  /*40b80*/  VIADD R17, R2, 0x100000 ;  /* 0x0010000002117836 */ /* 0x000fc60000000000 */
[----:B------:R-:W3:Y:S04]  /*40b90*/  LDL.64 R168, [R1+0x1120] ;  /* 0x0011200001a87983 */ /* 0x000ee80000100a00 */
[----:B------:R-:W4:Y:S04]  /*40ba0*/  LDL.64 R148, [R1+0x1868] ;  /* 0x0018680001947983 */ /* 0x000f280000100a00 */
[----:B------:R-:W3:Y:S04]  /*40bb0*/  LDL.64 R146, [R1+0x1878] ;  /* 0x0018780001927983 */ /* 0x000ee80000100a00 */
[----:B--2---:R-:W-:Y:S04]  /*40bc0*/  LDGSTS.E [R4+0x2000c], desc[UR8][R132.64], !P3 ;  /* 0x2000c00084047fae */ /* 0x004fe8000d921848 */
[----:B------:R-:W-:Y:S04]  /*40bd0*/  LDGSTS.E [R17+0x2400c], desc[UR8][R130.64], !P3 ;  /* 0x2400c00082117fae */ /* 0x000fe8000d921848 */
[----:B------:R-:W2:Y:S04]  /*40be0*/  LDL.64 R132, [R1+0x1ce0] ;  /* 0x001ce00001847983 */ /* 0x000ea80000100a00 */
[----:B------:R-:W2:Y:S04]  /*40bf0*/  LDL.64 R130, [R1+0x1cd8] ;  /* 0x001cd80001827983 */ /* 0x000ea80000100a00 */
[----:B------:R-:W-:Y:S04]  /*40c00*/  LDGSTS.E [R16+0x2800c], desc[UR8][R116.64], !P3 ;  /* 0x2800c00074107fae */ /* 0x000fe8000d921848 */
[----:B------:R-:W2:Y:S04]  /*40c10*/  LDL.64 R116, [R1+0x1cd0] ;  /* 0x001cd00001747983 */ /* 0x000ea80000100a00 */
[----:B------:R1:W-:Y:S04]  /*40c20*/  LDGSTS.E [R6+0x2c00c], desc[UR8][R114.64], !P3 ;  /* 0x2c00c00072067fae */ /* 0x0003e8000d921848 */
[----:B------:R-:W2:Y:S04]  /*40c30*/  LDL.64 R114, [R1+0x1cc8] ;  /* 0x001cc80001727983 */ /* 0x000ea80000100a00 */
[----:B------:R-:W-:Y:S04]  /*40c40*/  LDGSTS.E [R5+0x30000], desc[UR8][R102.64], !P1 ;  /* 0x3000000066057fae */ /* 0x000fe8000c921848 */
[----:B------:R-:W2:Y:S04]  /*40c50*/  LDL.64 R102, [R1+0x1cc0] ;  /* 0x001cc00001667983 */ /* 0x000ea80000100a00 */
[----:B------:R-:W-:Y:S01]  /*40c60*/  LDGSTS.E [R4+0x34000], desc[UR8][R84.64], !P1 ;  /* 0x3400000054047fae */ /* 0x000fe2000c921848 */
[----:B-1----:R-:W-:-:S02]  /*40c70*/  IADD3 R6, R24, -0x27a, RZ ;  /* 0xfffffd8618067810 */ /* 0x002fc40007ffe0ff */
[----:B------:R-:W1:Y:S01]  /*40c80*/  LDC R24, c[0x0][0x230] ;  /* 0x00008c00ff187b82 */ /* 0x000e620000000800 */
[----:B------:R-:W2:Y:S01]  /*40c90*/  LDL.64 R84, [R1+0x1cb8] ;  /* 0x001cb80001547983 */ /* 0x000ea20000100a00 */
[----:B------:R-:W-:Y:S01]  /*40ca0*/  ISETP.GE.U32.AND P2, PT, R6, 0x7ffffd07, PT ;  /* 0x7ffffd070600780c */ /* 0x000fe20003f46070 */
[----:B------:R-:W-:Y:S02]  /*40cb0*/  VIADD R6, R26, 0xfffffd85 ;  /* 0xfffffd851a067836 */ /* 0x000fe40000000000 */
[----:B------:R-:W-:Y:S03]  /*40cc0*/  LDGSTS.E [R5+0x38000], desc[UR8][R166.64], !P1 ;  /* 0x38000000a6057fae */ /* 0x000fe6000c921848 */
[----:B------:R-:W1:Y:S01]  /*40cd0*/  LDC R26, c[0x0][0x230] ;  /* 0x00008c00ff1a7b82 */ /* 0x000e620000000800 */
[----:B------:R-:W-:Y:S01]  /*40ce0*/  ISETP.GE.U32.AND P3, PT, R6, 0x7ffffd06, PT ;  /* 0x7ffffd060600780c */ /* 0x000fe20003f66070 */
[----:B------:R-:W-:Y:S01]  /*40cf0*/  LDGSTS.E [R4+0x3c000], desc[UR8][R164.64], !P1 ;  /* 0x3c000000a4047fae */ /* 0x000fe2000c921848 */
[----:B------:R-:W-:-:S03]  /*40d00*/  IADD3 R6, R2, 0x100000, RZ ;  /* 0x0010000002067810 */ /* 0x000fc60007ffe0ff */
[----:B------:R-:W2:Y:S04]  /*40d10*/  LDL.64 R166, [R1+0xcd8] ;  /* 0x000cd80001a67983 */ /* 0x000ea80000100a00 */
[----:B----4-:R-:W-:Y:S04]  /*40d20*/  LDGSTS.E [R17+0x30004], desc[UR8][R148.64], !P2 ;  /* 0x3000400094117fae */ /* 0x010fe8000d121848 */
[----:B---3--:R3:W-:Y:S04]  /*40d30*/  LDGSTS.E [R16+0x34004], desc[UR8][R146.64], !P2 ;  /* 0x3400400092107fae */ /* 0x0087e8000d121848 */
[----:B------:R-:W4:Y:S04]  /*40d40*/  LDL.64 R164, [R1+0xce8] ;  /* 0x000ce80001a47983 */ /* 0x000f280000100a00 */
[----:B------:R-:W4:Y:S04]  /*40d50*/  LDL.64 R148, [R1+0xd00] ;  /* 0x000d000001947983 */ /* 0x000f280000100a00 */
[----:B------:R-:W4:Y:S04]  /*40d60*/  LDL.64 R146, [R1+0x1cb0] ;  /* 0x001cb00001927983 */ /* 0x000f280000100a00 */
        /* <DEDUP_REMOVED lines=8> */
[----:B------:R1:W-:Y:S04]  /*40df0*/  LDGSTS.E [R5+0x38008], desc[UR8][R102.64], !P3 ;  /* 0x3800800066057fae */ /* 0x0003e8000d921848 */
[----:B------:R-:W2:Y:S04]  /*40e00*/  LDL.64 R102, [R1+0xcd0] ;  /* 0x000cd00001667983 */ /* 0x000ea80000100a00 */
[----:B------:R-:W-:Y:S04]  /*40e10*/  LDGSTS.E [R4+0x3c008], desc[UR8][R84.64], !P3 ;  /* 0x3c00800054047fae */ /* 0x000fe8000d921848 */
[----:B------:R-:W2:Y:S01]  /*40e20*/  LDL.64 R84, [R1+0xce0] ;  /* 0x000ce00001547983 */ /* 0x000ea20000100a00 */
[----:B---3--:R-:W-:Y:S01]  /*40e30*/  VIADD R16, R25, 0xfffffd84 ;  /* 0xfffffd8419107836 */ /* 0x008fe20000000000 */
[----:B-1----:R-:W-:Y:S01]  /*40e40*/  IADD3 R6, R28, -0x21d, RZ ;  /* 0xfffffde31c067810 */ /* 0x002fe20007ffe0ff */
[----:B------:R-:W-:Y:S01]  /*40e50*/  VIADD R17, R24, 0xfffffde2 ;  /* 0xfffffde218117836 */ /* 0x000fe20000000000 */
[----:B------:R-:W-:Y:S01]  /*40e60*/  IADD3 R5, R29, -0x23d, RZ ;  /* 0xfffffdc31d057810 */ /* 0x000fe20007ffe0ff */
[----:B------:R-:W1:Y:S01]  /*40e70*/  LDC R25, c[0x0][0x230] ;  /* 0x00008c00ff197b82 */ /* 0x000e620000000800 */
[----:B------:R-:W-:-:S02]  /*40e80*/  ISETP.GE.U32.AND P1, PT, R16, 0x7ffffd05, PT ;  /* 0x7ffffd051000780c */ /* 0x000fc40003f26070 */
[----:B------:R-:W-:Y:S01]  /*40e90*/  ISETP.GE.U32.AND P2, PT, R6, 0x7ffffd64, PT ;  /* 0x7ffffd640600780c */ /* 0x000fe20003f46070 */
[----:B------:R-:W-:Y:S01]  /*40ea0*/  VIADD R6, R27, 0xfffffde0 ;  /* 0xfffffde01b067836 */ /* 0x000fe20000000000 */
[----:B------:R-:W-:-:S03]  /*40eb0*/  ISETP.GE.U32.AND P3, PT, R5, 0x7ffffd44, PT ;  /* 0x7ffffd440500780c */ /* 0x000fc60003f66070 */
[----:B------:R-:W3:Y:S01]  /*40ec0*/  LDC R24, c[0x0][0x230] ;  /* 0x00008c00ff187b82 */ /* 0x000ee20000000800 */
[----:B------:R-:W-:Y:S01]  /*40ed0*/  ISETP.GE.U32.AND P5, PT, R6, 0x7ffffd61, PT ;  /* 0x7ffffd610600780c */ /* 0x000fe20003fa6070 */
[C---:B------:R-:W-:Y:S01]  /*40ee0*/  VIADD R6, R2.reuse, 0x100000 ;  /* 0x0010000002067836 */ /* 0x040fe20000000000 */
[----:B------:R-:W-:-:S03]  /*40ef0*/  IADD3 R5, R2, 0x100000, RZ ;  /* 0x0010000002057810 */ /* 0x000fc60007ffe0ff */
[----:B----4-:R-:W-:Y:S01]  /*40f00*/  LDGSTS.E [R4+0x3000c], desc[UR8][R146.64], !P1 ;  /* 0x3000c00092047fae */ /* 0x010fe2000c921848 */
[----:B------:R-:W-:-:S03]  /*40f10*/  IADD3 R2, R244, 0x100000, RZ ;  /* 0x00100000f4027810 */ /* 0x000fc60007ffe0ff */
[----:B------:R-:W4:Y:S04]  /*40f20*/  LDL.64 R146, [R1+0xcf0] ;  /* 0x000cf00001927983 */ /* 0x000f280000100a00 */
[----:B--2---:R2:W-:Y:S04]  /*40f30*/  LDGSTS.E [R6+0x3400c], desc[UR8][R132.64], !P1 ;  /* 0x3400c00084067fae */ /* 0x0045e8000c921848 */
[----:B------:R1:W-:Y:S04]  /*40f40*/  LDGSTS.E [R5+0x3800c], desc[UR8][R130.64], !P1 ;  /* 0x3800c00082057fae */ /* 0x0003e8000c921848 */
[----:B------:R-:W3:Y:S01]  /*40f50*/  LDL.64 R132, [R1+0xcf8] ;  /* 0x000cf80001847983 */ /* 0x000ee20000100a00 */
[C---:B--2---:R-:W-:Y:S01]  /*40f60*/  VIADD R6, R244.reuse, 0x100000 ;  /* 0x00100000f4067836 */ /* 0x044fe20000000000 */
[----:B-1----:R-:W-:-:S02]  /*40f70*/  IADD3 R5, R244, 0x100000, RZ ;  /* 0x00100000f4057810 */ /* 0x002fc40007ffe0ff */
[----:B------:R-:W2:Y:S04]  /*40f80*/  LDL.64 R130, [R1+0xd08] ;  /* 0x000d080001827983 */ /* 0x000ea80000100a00 */
[----:B------:R1:W-:Y:S02]  /*40f90*/  LDGSTS.E [R4+0x3c00c], desc[UR8][R116.64], !P1 ;  /* 0x3c00c00074047fae */ /* 0x0003e4000c921848 */
[----:B-1----:R-:W-:Y:S02]  /*40fa0*/  VIADD R4, R244, 0x100000 ;  /* 0x00100000f4047836 */ /* 0x002fe40000000000 */
[----:B------:R-:W2:Y:S04]  /*40fb0*/  LDL.64 R116, [R1+0xd10] ;  /* 0x000d100001747983 */ /* 0x000ea80000100a00 */
[----:B------:R-:W-:Y:S04]  /*40fc0*/  LDGSTS.E [R2], desc[UR8][R114.64], !P2 ;  /* 0x0000000072027fae */ /* 0x000fe8000d121848 */
[----:B------:R-:W2:Y:S04]  /*40fd0*/  LDL.64 R114, [R1+0xd18] ;  /* 0x000d180001727983 */ /* 0x000ea80000100a00 */
[----:B------:R-:W-:Y:S04]  /*40fe0*/  LDGSTS.E [R6+0x4000], desc[UR8][R102.64], !P2 ;  /* 0x0400000066067fae */ /* 0x000fe8000d121848 */
[----:B------:R-:W-:Y:S04]  /*40ff0*/  LDGSTS.E [R5+0x8000], desc[UR8][R166.64], !P2 ;  /* 0x08000000a6057fae */ /* 0x000fe8000d121848 */
[----:B------:R-:W2:Y:S04]  /*41000*/  LDL.64 R102, [R1+0xd20] ;  /* 0x000d200001667983 */ /* 0x000ea80000100a00 */
[----:B------:R-:W-:Y:S01]  /*41010*/  LDGSTS.E [R4+0xc000], desc[UR8][R84.64], !P2 ;  /* 0x0c00000054047fae */ /* 0x000fe2000d121848 */
[----:B------:R-:W-:-:S02]  /*41020*/  ISETP.GE.U32.AND P4, PT, R17, 0x7ffffd63, PT ;  /* 0x7ffffd631100780c */ /* 0x000fc40003f86070 */
[----:B------:R-:W-:Y:S01]  /*41030*/  IADD3 R16, R26, -0x21f, RZ ;  /* 0xfffffde11a107810 */ /* 0x000fe20007ffe0ff */
[----:B------:R-:W2:Y:S01]  /*41040*/  LDL.64 R166, [R1+0xd30] ;  /* 0x000d300001a67983 */ /* 0x000ea20000100a00 */
[----:B------:R-:W1:Y:S03]  /*41050*/  LDC R17, c[0x0][0x230] ;  /* 0x00008c00ff117b82 */ /* 0x000e660000000800 */
[----:B------:R-:W2:Y:S01]  /*41060*/  LDL.64 R84, [R1+0xd28] ;  /* 0x000d280001547983 */ /* 0x000ea20000100a00 */
[----:B------:R-:W-:-:S05]  /*41070*/  ISETP.GE.U32.AND P6, PT, R16, 0x7ffffd62, PT ;  /* 0x7ffffd621000780c */ /* 0x000fca0003fc6070 */
[----:B------:R-:W-:Y:S04]  /*41080*/  LDGSTS.E [R2+0x4], desc[UR8][R164.64], !P4 ;  /* 0x00004000a4027fae */ /* 0x000fe8000e121848 */
[----:B------:R-:W2:Y:S04]  /*41090*/  LDL.64 R164, [R1+0x10c8] ;  /* 0x0010c80001a47983 */ /* 0x000ea80000100a00 */
[----:B----4-:R-:W-:Y:S04]  /*410a0*/  LDGSTS.E [R6+0x4004], desc[UR8][R146.64], !P4 ;  /* 0x0400400092067fae */ /* 0x010fe8000e121848 */
[----:B------:R-:W4:Y:S04]  /*410b0*/  LDL.64 R146, [R1+0xd38] ;  /* 0x000d380001927983 */ /* 0x000f280000100a00 */
[----:B---3--:R-:W-:Y:S04]  /*410c0*/  LDGSTS.E [R5+0x8004], desc[UR8][R132.64], !P4 ;  /* 0x0800400084057fae */ /* 0x008fe8000e121848 */
[----:B------:R-:W-:Y:S04]  /*410d0*/  LDGSTS.E [R4+0xc004], desc[UR8][R148.64], !P4 ;  /* 0x0c00400094047fae */ /* 0x000fe8000e121848 */
[----:B--2---:R-:W-:Y:S04]  /*410e0*/  LDGSTS.E [R2+0x8], desc[UR8][R130.64], !P6 ;  /* 0x0000800082027fae */ /* 0x004fe8000f121848 */
[----:B------:R-:W2:Y:S04]  /*410f0*/  LDL.64 R132, [R1+0xd40] ;  /* 0x000d400001847983 */ /* 0x000ea80000100a00 */
[----:B------:R-:W3:Y:S04]  /*41100*/  LDL.64 R148, [R1+0x10d0] ;  /* 0x0010d00001947983 */ /* 0x000ee80000100a00 */
[----:B------:R-:W3:Y:S04]  /*41110*/  LDL.64 R130, [R1+0x10d8] ;  /* 0x0010d80001827983 */ /* 0x000ee80000100a00 */
[----:B------:R-:W-:Y:S04]  /*41120*/  LDGSTS.E [R6+0x4008], desc[UR8][R116.64], !P6 ;  /* 0x0400800074067fae */ /* 0x000fe8000f121848 */
[----:B------:R-:W3:Y:S04]  /*41130*/  LDL.64 R116, [R1+0x10e0] ;  /* 0x0010e00001747983 */ /* 0x000ee80000100a00 */
[----:B------:R-:W-:Y:S04]  /*41140*/  LDGSTS.E [R5+0x8008], desc[UR8][R114.64], !P6 ;  /* 0x0800800072057fae */ /* 0x000fe8000f121848 */
[----:B------:R-:W3:Y:S04]  /*41150*/  LDL.64 R114, [R1+0x10e8] ;  /* 0x0010e80001727983 */ /* 0x000ee80000100a00 */
[----:B------:R-:W-:Y:S04]  /*41160*/  LDGSTS.E [R4+0xc008], desc[UR8][R102.64], !P6 ;  /* 0x0c00800066047fae */ /* 0x000fe8000f121848 */
[----:B------:R-:W3:Y:S04]  /*41170*/  LDL.64 R102, [R1+0x10f0] ;  /* 0x0010f00001667983 */ /* 0x000ee80000100a00 */
[----:B------:R-:W-:Y:S01]  /*41180*/  LDGSTS.E [R2+0xc], desc[UR8][R84.64], !P5 ;  /* 0x0000c00054027fae */ /* 0x000fe2000e921848 */
[----:B------:R-:W-:-:S03]  /*41190*/  VIADD R16, R30, 0xfffffdc2 ;  /* 0xfffffdc21e107836 */ /* 0x000fc60000000000 */
[----:B------:R-:W-:Y:S04]  /*411a0*/  LDGSTS.E [R6+0x400c], desc[UR8][R166.64], !P5 ;  /* 0x0400c000a6067fae */ /* 0x000fe8000e921848 */
[----:B------:R-:W3:Y:S01]  /*411b0*/  LDL.64 R84, [R1+0x10f8] ;  /* 0x0010f80001547983 */ /* 0x000ee20000100a00 */
[----:B------:R-:W-:-:S03]  /*411c0*/  ISETP.GE.U32.AND P1, PT, R16, 0x7ffffd43, PT ;  /* 0x7ffffd431000780c */ /* 0x000fc60003f26070 */
[----:B------:R-:W3:Y:S04]  /*411d0*/  LDL.64 R166, [R1+0x14d8] ;  /* 0x0014d80001a67983 */ /* 0x000ee80000100a00 */
[----:B----4-:R-:W-:Y:S04]  /*411e0*/  LDGSTS.E [R5+0x800c], desc[UR8][R146.64], !P5 ;  /* 0x0800c00092057fae */ /* 0x010fe8000e921848 */
[----:B------:R-:W4:Y:S04]  /*411f0*/  LDL.64 R146, [R1+0x1100] ;  /* 0x0011000001927983 */ /* 0x000f280000100a00 */
[----:B--2---:R-:W-:Y:S04]  /*41200*/  LDGSTS.E [R4+0xc00c], desc[UR8][R132.64], !P5 ;  /* 0x0c00c00084047fae */ /* 0x004fe8000e921848 */
[----:B------:R-:W-:Y:S04]  /*41210*/  LDGSTS.E [R2+0x10000], desc[UR8][R164.64], !P3 ;  /* 0x10000000a4027fae */ /* 0x000fe8000d921848 */
[----:B---3--:R-:W-:Y:S04]  /*41220*/  LDGSTS.E [R6+0x14000], desc[UR8][R148.64], !P3 ;  /* 0x1400000094067fae */ /* 0x008fe8000d921848 */
[----:B------:R-:W2:Y:S04]  /*41230*/  LDL.64 R132, [R1+0x1108] ;  /* 0x0011080001847983 */ /* 0x000ea80000100a00 */
[----:B------:R-:W-:Y:S04]  /*41240*/  LDGSTS.E [R5+0x18000], desc[UR8][R130.64], !P3 ;  /* 0x1800000082057fae */ /* 0x000fe8000d921848 */
[----:B------:R-:W3:Y:S01]  /*41250*/  LDL.64 R164, [R1+0x1128] ;  /* 0x0011280001a47983 */ /* 0x000ee20000100a00 */
[----:B------:R-:W-:-:S02]  /*41260*/  IADD3 R16, R25, -0x23f, RZ ;  /* 0xfffffdc119107810 */ /* 0x000fc40007ffe0ff */
[----:B------:R-:W1:Y:S01]  /*41270*/  LDC R25, c[0x0][0x230] ;  /* 0x00008c00ff197b82 */ /* 0x000e620000000800 */
        /* <DEDUP_REMOVED lines=8> */
[----:B------:R-:W-:Y:S04]  /*41300*/  LDGSTS.E [R5+0x18004], desc[UR8][R84.64], !P1 ;  /* 0x1800400054057fae */ /* 0x000fe8000c921848 */
[----:B------:R-:W3:Y:S01]  /*41310*/  LDL.64 R84, [R1+0x14d0] ;  /* 0x0014d00001547983 */ /* 0x000ee20000100a00 */
[----:B------:R-:W-:Y:S01]  /*41320*/  ISETP.GE.U32.AND P2, PT, R16, 0x7ffffd42, PT ;  /* 0x7ffffd421000780c */ /* 0x000fe20003f46070 */
[----:B------:R-:W-:-:S02]  /*41330*/  VIADD R16, R24, 0xfffffdc0 ;  /* 0xfffffdc018107836 */ /* 0x000fc40000000000 */
[----:B------:R-:W2:Y:S03]  /*41340*/  LDC R24, c[0x0][0x230] ;  /* 0x00008c00ff187b82 */ /* 0x000ea60000000800 */
[----:B------:R-:W-:Y:S02]  /*41350*/  ISETP.GE.U32.AND P4, PT, R16, 0x7ffffd41, PT ;  /* 0x7ffffd411000780c */ /* 0x000fe40003f86070 */
[----:B-1----:R-:W-:-:S03]  /*41360*/  IADD3 R16, R17, -0x25d, RZ ;  /* 0xfffffda311107810 */ /* 0x002fc60007ffe0ff */
[----:B------:R-:W1:Y:S01]  /*41370*/  LDC R17, c[0x0][0x230] ;  /* 0x00008c00ff117b82 */ /* 0x000e620000000800 */
[----:B------:R-:W-:Y:S01]  /*41380*/  ISETP.GE.U32.AND P6, PT, R16, 0x7ffffd24, PT ;  /* 0x7ffffd241000780c */ /* 0x000fe20003fc6070 */
[----:B------:R-:W-:-:S05]  /*41390*/  VIADD R16, R25, 0xfffffda2 ;  /* 0xfffffda219107836 */ /* 0x000fca0000000000 */
[----:B------:R-:W-:Y:S01]  /*413a0*/  ISETP.GE.U32.AND P5, PT, R16, 0x7ffffd23, PT ;  /* 0x7ffffd231000780c */ /* 0x000fe20003fa6070 */
[----:B----4-:R-:W-:Y:S01]  /*413b0*/  LDGSTS.E [R4+0x1c004], desc[UR8][R146.64], !P1 ;  /* 0x1c00400092047fae */ /* 0x010fe2000c921848 */
[----:B--2---:R-:W-:Y:S02]  /*413c0*/  IADD3 R16, R24, -0x25f, RZ ;  /* 0xfffffda118107810 */ /* 0x004fe40007ffe0ff */
[----:B------:R-:W2:Y:S02]  /*413d0*/  LDC R24, c[0x0][0x230] ;  /* 0x00008c00ff187b82 */ /* 0x000ea40000000800 */
[----:B------:R-:W-:Y:S01]  /*413e0*/  ISETP.GE.U32.AND P3, PT, R16, 0x7ffffd22, PT ;  /* 0x7ffffd221000780c */ /* 0x000fe20003f66070 */
[----:B-1----:R-:W-:Y:S01]  /*413f0*/  VIADD R16, R17, 0xfffffda0 ;  /* 0xfffffda011107836 */ /* 0x002fe20000000000 */
[----:B------:R-:W4:Y:S04]  /*41400*/  LDL.64 R146, [R1+0x14e8] ;  /* 0x0014e80001927983 */ /* 0x000f280000100a00 */
[----:B------:R-:W1:Y:S01]  /*41410*/  LDC R17, c[0x0][0x230] ;  /* 0x00008c00ff117b82 */ /* 0x000e620000000800 */
[----:B------:R-:W-:Y:S01]  /*41420*/  ISETP.GE.U32.AND P1, PT, R16, 0x7ffffd21, PT ;  /* 0x7ffffd211000780c */ /* 0x000fe20003f26070 */
[----:B------:R-:W-:Y:S01]  /*41430*/  LDGSTS.E [R2+0x10008], desc[UR8][R132.64], !P2 ;  /* 0x1000800084027fae */ /* 0x000fe2000d121848 */
[----:B------:R-:W-:-:S05]  /*41440*/  IADD3 R16, R244, 0x100000, RZ ;  /* 0x00100000f4107810 */ /* 0x000fca0007ffe0ff */
[----:B------:R3:W-:Y:S04]  /*41450*/  LDGSTS.E [R16+0x14008], desc[UR8][R172.64], !P2 ;  /* 0x14008000ac107fae */ /* 0x0007e8000d121848 */
[----:B------:R-:W-:Y:S04]  /*41460*/  LDGSTS.E [R6+0x18008], desc[UR8][R170.64], !P2 ;  /* 0x18008000aa067fae */ /* 0x000fe8000d121848 */
[----:B------:R-:W-:Y:S04]  /*41470*/  LDGSTS.E [R5+0x1c008], desc[UR8][R168.64], !P2 ;  /* 0x1c008000a8057fae */ /* 0x000fe8000d121848 */
[----:B---3--:R-:W-:Y:S01]  /*41480*/  LDGSTS.E [R4+0x1000c], desc[UR8][R164.64], !P4 ;  /* 0x1000c000a4047fae */ /* 0x008fe2000e121848 */
[----:B------:R-:W3:Y:S03]  /*41490*/  LDC R16, c[0x0][0x230] ;  /* 0x00008c00ff107b82 */ /* 0x000ee60000000800 */
[----:B------:R-:W2:Y:S04]  /*414a0*/  LDL.64 R132, [R1+0x14f0] ;  /* 0x0014f00001847983 */ /* 0x000ea80000100a00 */
[----:B------:R-:W-:Y:S04]  /*414b0*/  LDGSTS.E [R2+0x1400c], desc[UR8][R130.64], !P4 ;  /* 0x1400c00082027fae */ /* 0x000fe8000e121848 */
[----:B------:R-:W3:Y:S04]  /*414c0*/  LDL.64 R170, [R1+0x1500] ;  /* 0x0015000001aa7983 */ /* 0x000ee80000100a00 */
[----:B------:R-:W3:Y:S04]  /*414d0*/  LDL.64 R164, [R1+0x1508] ;  /* 0x0015080001a47983 */ /* 0x000ee80000100a00 */
[----:B------:R-:W3:Y:S04]  /*414e0*/  LDL.64 R130, [R1+0x14f8] ;  /* 0x0014f80001827983 */ /* 0x000ee80000100a00 */
        /* <DEDUP_REMOVED lines=9> */
[----:B------:R-:W-:Y:S04]  /*41580*/  LDGSTS.E [R6+0x28000], desc[UR8][R166.64], !P6 ;  /* 0x28000000a6067fae */ /* 0x000fe8000f121848 */
[----:B------:R-:W-:Y:S04]  /*41590*/  LDGSTS.E [R5+0x2c000], desc[UR8][R148.64], !P6 ;  /* 0x2c00000094057fae */ /* 0x000fe8000f121848 */
[----:B------:R-:W3:Y:S04]  /*415a0*/  LDL.64 R84, [R1+0x1528] ;  /* 0x0015280001547983 */ /* 0x000ee80000100a00 */
[----:B------:R-:W3:Y:S04]  /*415b0*/  LDL.64 R166, [R1+0x1538] ;  /* 0x0015380001a67983 */ /* 0x000ee80000100a00 */
[----:B------:R-:W3:Y:S04]  /*415c0*/  LDL.64 R148, [R1+0x1540] ;  /* 0x0015400001947983 */ /* 0x000ee80000100a00 */
[----:B----4-:R-:W-:Y:S04]  /*415d0*/  LDGSTS.E [R4+0x20004], desc[UR8][R146.64], !P5 ;  /* 0x2000400092047fae */ /* 0x010fe8000e921848 */
[----:B------:R-:W4:Y:S04]  /*415e0*/  LDL.64 R146, [R1+0x1c90] ;  /* 0x001c900001927983 */ /* 0x000f280000100a00 */
[----:B--2---:R-:W-:Y:S04]  /*415f0*/  LDGSTS.E [R2+0x24004], desc[UR8][R132.64], !P5 ;  /* 0x2400400084027fae */ /* 0x004fe8000e921848 */
[----:B------:R-:W2:Y:S04]  /*41600*/  LDL.64 R132, [R1+0x1c88] ;  /* 0x001c880001847983 */ /* 0x000ea80000100a00 */
[----:B---3--:R-:W-:Y:S04]  /*41610*/  LDGSTS.E [R2+0x28004], desc[UR8][R130.64], !P5 ;  /* 0x2800400082027fae */ /* 0x008fe8000e921848 */
[----:B------:R-:W-:Y:S04]  /*41620*/  LDGSTS.E [R6+0x2c004], desc[UR8][R170.64], !P5 ;  /* 0x2c004000aa067fae */ /* 0x000fe8000e921848 */
[----:B------:R-:W-:Y:S04]  /*41630*/  LDGSTS.E [R5+0x20008], desc[UR8][R164.64], !P3 ;  /* 0x20008000a4057fae */ /* 0x000fe8000d921848 */
[----:B------:R-:W3:Y:S04]  /*41640*/  LDL.64 R130, [R1+0x1c80] ;  /* 0x001c800001827983 */ /* 0x000ee80000100a00 */
[----:B------:R-:W3:Y:S04]  /*41650*/  LDL.64 R170, [R1+0x1b38] ;  /* 0x001b380001aa7983 */ /* 0x000ee80000100a00 */
[----:B------:R-:W3:Y:S04]  /*41660*/  LDL.64 R164, [R1+0x1c60] ;  /* 0x001c600001a47983 */ /* 0x000ee80000100a00 */
[----:B------:R1:W-:Y:S04]  /*41670*/  LDGSTS.E [R4+0x24008], desc[UR8][R116.64], !P3 ;  /* 0x2400800074047fae */ /* 0x0003e8000d921848 */
[----:B------:R-:W3:Y:S04]  /*41680*/  LDL.64 R116, [R1+0x1c78] ;  /* 0x001c780001747983 */ /* 0x000ee80000100a00 */
[----:B------:R-:W-:Y:S04]  /*41690*/  LDGSTS.E [R2+0x28008], desc[UR8][R114.64], !P3 ;  /* 0x2800800072027fae */ /* 0x000fe8000d921848 */
[----:B------:R-:W3:Y:S04]  /*416a0*/  LDL.64 R114, [R1+0x1c70] ;  /* 0x001c700001727983 */ /* 0x000ee80000100a00 */
[----:B------:R-:W-:Y:S04]  /*416b0*/  LDGSTS.E [R6+0x2c008], desc[UR8][R102.64], !P3 ;  /* 0x2c00800066067fae */ /* 0x000fe8000d921848 */
[----:B------:R-:W3:Y:S04]  /*416c0*/  LDL.64 R102, [R1+0x1c58] ;  /* 0x001c580001667983 */ /* 0x000ee80000100a00 */
[----:B------:R1:W-:Y:S04]  /*416d0*/  LDGSTS.E [R5+0x2000c], desc[UR8][R84.64], !P1 ;  /* 0x2000c00054057fae */ /* 0x0003e8000c921848 */
[----:B------:R-:W3:Y:S01]  /*416e0*/  LDL.64 R84, [R1+0x1c68] ;  /* 0x001c680001547983 */ /* 0x000ee20000100a00 */
[----:B-1----:R-:W-:-:S02]  /*416f0*/  VIADD R4, R16, 0xfffffd83 ;  /* 0xfffffd8310047836 */ /* 0x002fc40000000000 */
[----:B------:R-:W-:-:S03]  /*41700*/  VIADD R5, R17, 0xfffffd82 ;  /* 0xfffffd8211057836 */ /* 0x000fc60000000000 */
[----:B------:R-:W-:Y:S02]  /*41710*/  ISETP.GE.U32.AND P2, PT, R4, 0x7ffffd04, PT ;  /* 0x7ffffd040400780c */ /* 0x000fe40003f46070 */
[----:B------:R-:W-:Y:S02]  /*41720*/  IADD3 R4, R244, 0x100000, RZ ;  /* 0x00100000f4047810 */ /* 0x000fe40007ffe0ff */
[----:B------:R-:W-:-:S03]  /*41730*/  ISETP.GE.U32.AND P3, PT, R5, 0x7ffffd03, PT ;  /* 0x7ffffd030500780c */ /* 0x000fc60003f66070 */
[----:B------:R-:W-:Y:S04]  /*41740*/  LDGSTS.E [R4+0x2400c], desc[UR8][R168.64], !P1 ;  /* 0x2400c000a8047fae */ /* 0x000fe8000c921848 */
[----:B------:R-:W-:Y:S01]  /*41750*/  LDGSTS.E [R2+0x2800c], desc[UR8][R166.64], !P1 ;  /* 0x2800c000a6027fae */ /* 0x000fe2000c921848 */
[----:B------:R-:W-:-:S03]  /*41760*/  IADD3 R5, R244, 0x100000, RZ ;  /* 0x00100000f4057810 */ /* 0x000fc60007ffe0ff */
[----:B------:R1:W-:Y:S01]  /*41770*/  LDGSTS.E [R6+0x2c00c], desc[UR8][R148.64], !P1 ;  /* 0x2c00c00094067fae */ /* 0x0003e2000c921848 */
[----:B------:R-:W-:-:S03]  /*41780*/  IADD3 R16, R244, 0x100000, RZ ;  /* 0x00100000f4107810 */ /* 0x000fc60007ffe0ff */
[----:B----4-:R-:W-:Y:S04]  /*41790*/  LDGSTS.E [R5+0x30000], desc[UR8][R146.64], !P2 ;  /* 0x3000000092057fae */ /* 0x010fe8000d121848 */
[----:B------:R-:W4:Y:S01]  /*417a0*/  LDL.64 R168, [R1+0x1af8] ;  /* 0x001af80001a87983 */ /* 0x000f220000100a00 */
[----:B-1----:R-:W-:-:S03]  /*417b0*/  VIADD R6, R24, 0xfffffd81 ;  /* 0xfffffd8118067836 */ /* 0x002fc60000000000 */
[----:B------:R-:W4:Y:S02]  /*417c0*/  LDL.64 R148, [R1+0x1c50] ;  /* 0x001c500001947983 */ /* 0x000f240000100a00 */
[----:B------:R-:W-:Y:S01]  /*417d0*/  ISETP.GE.U32.AND P1, PT, R6, 0x7ffffd02, PT ;  /* 0x7ffffd020600780c */ /* 0x000fe20003f26070 */
[----:B------:R-:W-:Y:S01]  /*417e0*/  VIADD R6, R244, 0x100000 ;  /* 0x00100000f4067836 */ /* 0x000fe20000000000 */
[----:B------:R-:W4:Y:S04]  /*417f0*/  LDL.64 R146, [R1+0x1c48] ;  /* 0x001c480001927983 */ /* 0x000f280000100a00 */
[----:B------:R-:W4:Y:S04]  /*41800*/  LDL.64 R166, [R1+0x1ab8] ;  /* 0x001ab80001a67983 */ /* 0x000f280000100a00 */
[----:B--2---:R-:W-:Y:S04]  /*41810*/  LDGSTS.E [R4+0x34000], desc[UR8][R132.64], !P2 ;  /* 0x3400000084047fae */ /* 0x004fe8000d121848 */
[----:B------:R-:W2:Y:S04]  /*41820*/  LDL.64 R132, [R1+0x1c40] ;  /* 0x001c400001847983 */ /* 0x000ea80000100a00 */
[----:B---3--:R-:W-:Y:S04]  /*41830*/  LDGSTS.E [R2+0x38000], desc[UR8][R130.64], !P2 ;  /* 0x3800000082027fae */ /* 0x008fe8000d121848 */
[----:B------:R-:W3:Y:S04]  /*41840*/  LDL.64 R130, [R1+0x1c38] ;  /* 0x001c380001827983 */ /* 0x000ee80000100a00 */
[----:B------:R-:W-:Y:S04]  /*41850*/  LDGSTS.E [R16+0x3c000], desc[UR8][R116.64], !P2 ;  /* 0x3c00000074107fae */ /* 0x000fe8000d121848 */
[----:B------:R-:W3:Y:S01]  /*41860*/  LDL.64 R116, [R1+0x1c30] ;  /* 0x001c300001747983 */ /* 0x000ee20000100a00 */
[----:B------:R-:W-:-:S02]  /*41870*/  PLOP3.LUT P4, PT, PT, PT, UP2, 0x80, 0x0 ;  /* 0x000000000000781c */ /* 0x000fc40003f8f028 */
[----:B------:R-:W-:Y:S01]  /*41880*/  PLOP3.LUT P5, PT, PT, PT, UP2, 0x80, 0x0 ;  /* 0x000000000000781c */ /* 0x000fe20003faf028 */
        /* <DEDUP_REMOVED lines=8> */
[----:B------:R-:W3:Y:S01]  /*41910*/  LDL.64 R102, [R1+0x1a38] ;  /* 0x001a380001667983 */ /* 0x000ee20000100a00 */
[----:B------:R-:W-:-:S02]  /*41920*/  PLOP3.LUT P2, PT, PT, PT, UP2, 0x80, 0x0 ;  /* 0x000000000000781c */ /* 0x000fc40003f4f028 */
[----:B------:R-:W-:Y:S02]  /*41930*/  PLOP3.LUT P3, PT, PT, PT, UP2, 0x80, 0x0 ;  /* 0x000000000000781c */ /* 0x000fe40003f6f028 */
[----:B------:R-:W-:Y:S01]  /*41940*/  IADD3 R244, R244, 0x100000, RZ ;  /* 0x00100000f4f47810 */ /* 0x000fe20007ffe0ff */
[----:B----4-:R-:W-:Y:S04]  /*41950*/  LDGSTS.E [R5+0x30008], desc[UR8][R148.64], !P1 ;  /* 0x3000800094057fae */ /* 0x010fe8000c921848 */
[----:B------:R-:W-:Y:S04]  /*41960*/  LDGSTS.E [R4+0x34008], desc[UR8][R146.64], !P1 ;  /* 0x3400800092047fae */ /* 0x000fe8000c921848 */
[----:B------:R-:W4:Y:S04]  /*41970*/  LDL.64 R148, [R1+0x1bf0] ;  /* 0x001bf00001947983 */ /* 0x000f280000100a00 */
[----:B------:R-:W4:Y:S04]  /*41980*/  LDL.64 R146, [R1+0x1bb0] ;  /* 0x001bb00001927983 */ /* 0x000f280000100a00 */
[----:B--2---:R-:W-:Y:S04]  /*41990*/  LDGSTS.E [R2+0x38008], desc[UR8][R132.64], !P1 ;  /* 0x3800800084027fae */ /* 0x004fe8000c921848 */
[----:B------:R-:W2:Y:S04]  /*419a0*/  LDL.64 R132, [R1+0x1b70] ;  /* 0x001b700001847983 */ /* 0x000ea80000100a00 */
[----:B---3--:R-:W-:Y:S04]  /*419b0*/  LDGSTS.E [R6+0x3c008], desc[UR8][R130.64], !P1 ;  /* 0x3c00800082067fae */ /* 0x008fe8000c921848 */
[----:B------:R-:W3:Y:S04]  /*419c0*/  LDL.64 R130, [R1+0x1b30] ;  /* 0x001b300001827983 */ /* 0x000ee80000100a00 */
[----:B------:R-:W-:Y:S04]  /*419d0*/  LDGSTS.E [R5+0x3000c], desc[UR8][R116.64], !P2 ;  /* 0x3000c00074057fae */ /* 0x000fe8000d121848 */
[----:B------:R-:W3:Y:S04]  /*419e0*/  LDL.64 R116, [R1+0x1af0] ;  /* 0x001af00001747983 */ /* 0x000ee80000100a00 */
[----:B------:R-:W-:Y:S04]  /*419f0*/  LDGSTS.E [R4+0x3400c], desc[UR8][R114.64], !P3 ;  /* 0x3400c00072047fae */ /* 0x000fe8000d921848 */
[----:B------:R-:W3:Y:S04]  /*41a00*/  LDL.64 R114, [R1+0x1ab0] ;  /* 0x001ab00001727983 */ /* 0x000ee80000100a00 */
[----:B------:R-:W3:Y:S04]  /*41a10*/  LDL.64 R4, [R1+0x1890] ;  /* 0x0018900001047983 */ /* 0x000ee80000100a00 */
[----:B------:R-:W-:Y:S04]  /*41a20*/  LDGSTS.E [R2+0x3800c], desc[UR8][R84.64], !P4 ;  /* 0x3800c00054027fae */ /* 0x000fe8000e121848 */
[----:B------:R-:W-:Y:S04]  /*41a30*/  LDGSTS.E [R244+0x3c00c], desc[UR8][R178.64], !P5 ;  /* 0x3c00c000b2f47fae */ /* 0x000fe8000e921848 */
[----:B------:R-:W0:Y:S04]  /*41a40*/  LDGDEPBAR ;  /* 0x00000000000079af */ /* 0x000e280000000000 */
[----:B------:R-:W3:Y:S04]  /*41a50*/  LDL.64 R84, [R1+0x1a70] ;  /* 0x001a700001547983 */ /* 0x000ee80000100a00 */
        /* <DEDUP_REMOVED lines=10> */
[----:B------:R-:W3:Y:S04]  /*41b00*/  LDL.64 R102, [R1+0x1be8] ;  /* 0x001be80001667983 */ /* 0x000ee80000100a00 */
[----:B------:R-:W3:Y:S04]  /*41b10*/  LDL.64 R100, [R1+0x1ba8] ;  /* 0x001ba80001647983 */ /* 0x000ee80000100a00 */
[----:B------:R-:W-:Y:S04]  /*41b20*/  LDGSTS.E [R250+-0x3d800], desc[UR8][R94.64], P0 ;  /* 0xc28000005efa7fae */ /* 0x000fe80008121848 */
        /* <DEDUP_REMOVED lines=8> */
[----:B------:R-:W-:Y:S04]  /*41bb0*/  LDGSTS.E [R250+-0x3c400], desc[UR8][R218.64], P0 ;  /* 0xc3c00000dafa7fae */ /* 0x000fe80008121848 */
[----:B----4-:R-:W-:Y:S04]  /*41bc0*/  LDGSTS.E [R240+-0x3ff80], desc[UR8][R148.64], P0 ;  /* 0xc008000094f07fae */ /* 0x010fe80008121848 */
[----:B------:R-:W-:Y:S04]  /*41bd0*/  LDGSTS.E [R240+-0x3fb80], desc[UR8][R146.64], P0 ;  /* 0xc048000092f07fae */ /* 0x000fe80008121848 */
[----:B--2---:R-:W-:Y:S04]  /*41be0*/  LDGSTS.E [R240+-0x3f780], desc[UR8][R132.64], P0 ;  /* 0xc088000084f07fae */ /* 0x004fe80008121848 */
[----:B---3--:R-:W-:Y:S01]  /*41bf0*/  LDGSTS.E [R240+-0x3f380], desc[UR8][R130.64], P0 ;  /* 0xc0c8000082f07fae */ /* 0x008fe20008121848 */
[----:B------:R-:W-:-:S03]  /*41c00*/  IMAD.WIDE R14, R252, 0x4, R14 ;  /* 0x00000004fc0e7825 */ /* 0x000fc600078e020e */
[----:B------:R-:W2:Y:S04]  /*41c10*/  LDL.64 R250, [R1+0x18c0] ;  /* 0x0018c00001fa7983 */ /* 0x000ea80000100a00 */
        /* <DEDUP_REMOVED lines=8> */
[----:B------:R-:W-:Y:S04]  /*41ca0*/  LDGSTS.E [R240+-0x3d380], desc[UR8][R150.64], P0 ;  /* 0xc2c8000096f07fae */ /* 0x000fe80008121848 */
[----:B------:R-:W4:Y:S04]  /*41cb0*/  LDL.64 R84, [R1+0x1ba0] ;  /* 0x001ba00001547983 */ /* 0x000f280000100a00 */
[----:B------:R-:W-:Y:S04]  /*41cc0*/  LDGSTS.E [R240+-0x3cf80], desc[UR8][R68.64], P0 ;  /* 0xc308000044f07fae */ /* 0x000fe80008121848 */
[----:B------:R-:W2:Y:S04]  /*41cd0*/  LDL.64 R70, [R1+0x1b60] ;  /* 0x001b600001467983 */ /* 0x000ea80000100a00 */
[----:B------:R-:W-:Y:S04]  /*41ce0*/  LDGSTS.E [R240+-0x3cb80], desc[UR8][R66.64], P0 ;  /* 0xc348000042f07fae */ /* 0x000fe80008121848 */
[----:B------:R-:W2:Y:S04]  /*41cf0*/  LDL.64 R68, [R1+0x1b20] ;  /* 0x001b200001447983 */ /* 0x000ea80000100a00 */
[----:B------:R-:W-:Y:S04]  /*41d00*/  LDGSTS.E [R240+-0x3c780], desc[UR8][R232.64], P0 ;  /* 0xc3880000e8f07fae */ /* 0x000fe80008121848 */
        /* <DEDUP_REMOVED lines=8> */
[----:B------:R-:W2:Y:S04]  /*41d90*/  LDL.64 R240, [R1+0x18a0] ;  /* 0x0018a00001f07983 */ /* 0x000ea80000100a00 */
[----:B------:R-:W-:Y:S04]  /*41da0*/  LDGSTS.E [R245+-0x3e700], desc[UR8][R58.64], P0 ;  /* 0xc19000003af57fae */ /* 0x000fe80008121848 */
[----:B------:R-:W-:Y:S04]  /*41db0*/  LDGSTS.E [R245+-0x3e300], desc[UR8][R56.64], P0 ;  /* 0xc1d0000038f57fae */ /* 0x000fe80008121848 */
[----:B------:R-:W-:Y:S04]  /*41dc0*/  LDGSTS.E [R245+-0x3df00], desc[UR8][R104.64], P0 ;  /* 0xc210000068f57fae */ /* 0x000fe80008121848 */
[----:B------:R-:W-:Y:S04]  /*41dd0*/  LDGSTS.E [R245+-0x3db00], desc[UR8][R120.64], P0 ;  /* 0xc250000078f57fae */ /* 0x000fe80008121848 */
[----:B------:R-:W2:Y:S04]  /*41de0*/  LDL.64 R74, [R1+0x1bd8] ;  /* 0x001bd800014a7983 */ /* 0x000ea80000100a00 */
[----:B------:R-:W-:Y:S04]  /*41df0*/  LDGSTS.E [R245+-0x3d700], desc[UR8][R136.64], P0 ;  /* 0xc290000088f57fae */ /* 0x000fe80008121848 */
[----:B------:R-:W2:Y:S04]  /*41e00*/  LDL.64 R62, [R1+0x1b98] ;  /* 0x001b9800013e7983 */ /* 0x000ea80000100a00 */
[----:B------:R1:W-:Y:S04]  /*41e10*/  LDGSTS.E [R245+-0x3d300], desc[UR8][R152.64], P0 ;  /* 0xc2d0000098f57fae */ /* 0x0003e80008121848 */
[----:B------:R-:W2:Y:S04]  /*41e20*/  LDL.64 R58, [R1+0x1b58] ;  /* 0x001b5800013a7983 */ /* 0x000ea80000100a00 */
[----:B------:R-:W-:Y:S04]  /*41e30*/  LDGSTS.E [R245+-0x3cf00], desc[UR8][R54.64], P0 ;  /* 0xc310000036f57fae */ /* 0x000fe80008121848 */
[----:B------:R-:W2:Y:S04]  /*41e40*/  LDL.64 R56, [R1+0x1b18] ;  /* 0x001b180001387983 */ /* 0x000ea80000100a00 */
[----:B------:R-:W-:Y:S04]  /*41e50*/  LDGSTS.E [R245+-0x3cb00], desc[UR8][R88.64], P0 ;  /* 0xc350000058f57fae */ /* 0x000fe80008121848 */
[----:B------:R-:W2:Y:S04]  /*41e60*/  LDL.64 R54, [R1+0x1ad8] ;  /* 0x001ad80001367983 */ /* 0x000ea80000100a00 */
[----:B------:R-:W-:Y:S04]  /*41e70*/  LDGSTS.E [R245+-0x3c700], desc[UR8][R230.64], P0 ;  /* 0xc3900000e6f57fae */ /* 0x000fe80008121848 */
[----:B------:R-:W-:Y:S04]  /*41e80*/  LDGSTS.E [R245+-0x3c300], desc[UR8][R22.64], P0 ;  /* 0xc3d0000016f57fae */ /* 0x000fe80008121848 */
[----:B------:R-:W2:Y:S04]  /*41e90*/  LDL.64 R244, [R1+0x18c8] ;  /* 0x0018c80001f47983 */ /* 0x000ea80000100a00 */
[----:B---3--:R-:W-:Y:S04]  /*41ea0*/  LDGSTS.E [R246+-0x3fe80], desc[UR8][R86.64], P0 ;  /* 0xc018000056f67fae */ /* 0x008fe80008121848 */
[----:B----4-:R-:W-:Y:S04]  /*41eb0*/  LDGSTS.E [R246+-0x3fa80], desc[UR8][R84.64], P0 ;  /* 0xc058000054f67fae */ /* 0x010fe80008121848 */
[----:B--2---:R-:W-:Y:S04]  /*41ec0*/  LDGSTS.E [R246+-0x3f680], desc[UR8][R70.64], P0 ;  /* 0xc098000046f67fae */ /* 0x004fe80008121848 */
        /* <DEDUP_REMOVED lines=12> */
[----:B------:R-:W-:Y:S04]  /*41f90*/  LDGSTS.E [R246+-0x3c680], desc[UR8][R228.64], P0 ;  /* 0xc3980000e4f67fae */ /* 0x000fe80008121848 */
[----:B------:R-:W-:Y:S04]  /*41fa0*/  LDGSTS.E [R246+-0x3c280], desc[UR8][R20.64], P0 ;  /* 0xc3d8000014f67fae */ /* 0x000fe80008121848 */
[----:B------:R-:W4:Y:S04]  /*41fb0*/  LDL.64 R68, [R1+0x1b90] ;  /* 0x001b900001447983 */ /* 0x000f280000100a00 */
        /* <DEDUP_REMOVED lines=20> */
[----:B------:R-:W3:Y:S04]  /*42100*/  LDL.64 R60, [R1+0x1b88] ;  /* 0x001b8800013c7983 */ /* 0x000ee80000100a00 */
[----:B------:R-:W3:Y:S04]  /*42110*/  LDL.64 R58, [R1+0x1b48] ;  /* 0x001b4800013a7983 */ /* 0x000ee80000100a00 */
[----:B------:R-:W3:Y:S04]  /*42120*/  LDL.64 R246, [R1+0x18d0] ;  /* 0x0018d00001f67983 */ /* 0x000ee80000100a00 */
[----:B------:R-:W3:Y:S04]  /*42130*/  LDL.64 R56, [R1+0x1b08] ;  /* 0x001b080001387983 */ /* 0x000ee80000100a00 */
[----:B------:R-:W3:Y:S04]  /*42140*/  LDL.64 R54, [R1+0x1ac8] ;  /* 0x001ac80001367983 */ /* 0x000ee80000100a00 */
[----:B--2---:R-:W-:Y:S04]  /*42150*/  LDGSTS.E [R248+-0x3fd80], desc[UR8][R70.64], P0 ;  /* 0xc028000046f87fae */ /* 0x004fe80008121848 */
[----:B----4-:R-:W-:Y:S04]  /*42160*/  LDGSTS.E [R248+-0x3f980], desc[UR8][R68.64], P0 ;  /* 0xc068000044f87fae */ /* 0x010fe80008121848 */
        /* <DEDUP_REMOVED lines=10> */
[----:B------:R-:W3:Y:S04]  /*42210*/  LDL.64 R52, [R1+0x1bc0] ;  /* 0x001bc00001347983 */ /* 0x000ee80000100a00 */
[----:B------:R-:W4:Y:S04]  /*42220*/  LDL.64 R50, [R1+0x1b80] ;  /* 0x001b800001327983 */ /* 0x000f280000100a00 */
[----:B------:R-:W2:Y:S04]  /*42230*/  LDL.64 R48, [R1+0x1b40] ;  /* 0x001b400001307983 */ /* 0x000ea80000100a00 */
        /* <DEDUP_REMOVED lines=21> */
[----:B------:R-:W2:Y:S04]  /*42390*/  LDL.64 R248, [R1+0x1900] ;  /* 0x0019000001f87983 */ /* 0x000ea80000100a00 */
[----:B------:R1:W-:Y:S04]  /*423a0*/  STL [R1+0x400], RZ ;  /* 0x000400ff01007387 */ /* 0x0003e80000100800 */
        /* <DEDUP_REMOVED lines=255> */
[----:B------:R1:W-:Y:S04]  /*433a0*/  STL [R1], RZ ;  /* 0x000000ff01007387 */ /* 0x0003e80000100800 */
        /* <DEDUP_REMOVED lines=51> */
[----:B---3--:R-:W-:Y:S04]  /*436e0*/  LDGSTS.E [R0+-0x3fc80], desc[UR8][R52.64], P0 ;  /* 0xc038000034007fae */ /* 0x008fe80008121848 */
[----:B------:R3:W-:Y:S04]  /*436f0*/  STL [R1+0xd0], RZ ;  /* 0x0000d0ff01007387 */ /* 0x0007e80000100800 */
[----:B----4-:R-:W-:Y:S04]  /*43700*/  LDGSTS.E [R0+-0x3f880], desc[UR8][R50.64], P0 ;  /* 0xc078000032007fae */ /* 0x010fe80008121848 */
[----:B------:R3:W-:Y:S04]  /*43710*/  STL [R1+0xd4], RZ ;  /* 0x0000d4ff01007387 */ /* 0x0007e80000100800 */
[----:B--2---:R-:W-:Y:S04]  /*43720*/  LDGSTS.E [R0+-0x3f480], desc[UR8][R48.64], P0 ;  /* 0xc0b8000030007fae */ /* 0x004fe80008121848 */
[----:B------:R3:W-:Y:S04]  /*43730*/  STL [R1+0xd8], RZ ;  /* 0x0000d8ff01007387 */ /* 0x0007e80000100800 */
[----:B------:R-:W-:Y:S04]  /*43740*/  LDGSTS.E [R0+-0x3f080], desc[UR8][R46.64], P0 ;  /* 0xc0f800002e007fae */ /* 0x000fe80008121848 */
[----:B------:R3:W-:Y:S04]  /*43750*/  STL [R1+0xdc], RZ ;  /* 0x0000dcff01007387 */ /* 0x0007e80000100800 */
[----:B------:R-:W-:Y:S04]  /*43760*/  LDGSTS.E [R0+-0x3ec80], desc[UR8][R44.64], P0 ;  /* 0xc13800002c007fae */ /* 0x000fe80008121848 */
[----:B------:R3:W-:Y:S04]  /*43770*/  STL [R1+0xe0], RZ ;  /* 0x0000e0ff01007387 */ /* 0x0007e80000100800 */
[----:B------:R-:W-:Y:S04]  /*43780*/  LDGSTS.E [R0+-0x3e880], desc[UR8][R42.64], P0 ;  /* 0xc17800002a007fae */ /* 0x000fe80008121848 */
[----:B------:R3:W-:Y:S04]  /*43790*/  STL [R1+0xe4], RZ ;  /* 0x0000e4ff01007387 */ /* 0x0007e80000100800 */
[----:B------:R-:W-:Y:S04]  /*437a0*/  LDGSTS.E [R0+-0x3e480], desc[UR8][R40.64], P0 ;  /* 0xc1b8000028007fae */ /* 0x000fe80008121848 */
[----:B------:R3:W-:Y:S01]  /*437b0*/  STL [R1+0xe8], RZ ;  /* 0x0000e8ff01007387 */ /* 0x0007e20000100800 */
[----:B------:R-:W-:-:S03]  /*437c0*/  IMAD.WIDE R12, R252, 0x4, R12 ;  /* 0x00000004fc0c7825 */ /* 0x000fc600078e020c */
[----:B------:R-:W-:Y:S04]  /*437d0*/  LDGSTS.E [R0+-0x3e080], desc[UR8][R38.64], P0 ;  /* 0xc1f8000026007fae */ /* 0x000fe80008121848 */
[----:B------:R3:W-:Y:S04]  /*437e0*/  STL [R1+0xec], RZ ;  /* 0x0000ecff01007387 */ /* 0x0007e80000100800 */
[----:B------:R-:W-:Y:S04]  /*437f0*/  LDGSTS.E [R0+-0x3dc80], desc[UR8][R36.64], P0 ;  /* 0xc238000024007fae */ /* 0x000fe80008121848 */
[----:B------:R3:W-:Y:S04]  /*43800*/  STL [R1+0xf0], RZ ;  /* 0x0000f0ff01007387 */ /* 0x0007e80000100800 */
[----:B------:R-:W-:Y:S04]  /*43810*/  LDGSTS.E [R0+-0x3d880], desc[UR8][R34.64], P0 ;  /* 0xc278000022007fae */ /* 0x000fe80008121848 */
[----:B------:R3:W-:Y:S04]  /*43820*/  STL [R1+0xf4], RZ ;  /* 0x0000f4ff01007387 */ /* 0x0007e80000100800 */
[----:B------:R2:W-:Y:S04]  /*43830*/  LDGSTS.E [R0+-0x3d480], desc[UR8][R32.64], P0 ;  /* 0xc2b8000020007fae */ /* 0x0005e80008121848 */
[----:B------:R3:W-:Y:S04]  /*43840*/  STL [R1+0xf8], RZ ;  /* 0x0000f8ff01007387 */ /* 0x0007e80000100800 */
[----:B------:R3:W-:Y:S04]  /*43850*/  LDGSTS.E [R0+-0x3d080], desc[UR8][R248.64], P0 ;  /* 0xc2f80000f8007fae */ /* 0x0007e80008121848 */
[----:B------:R3:W-:Y:S04]  /*43860*/  STL [R1+0xfc], RZ ;  /* 0x0000fcff01007387 */ /* 0x0007e80000100800 */
[----:B------:R3:W-:Y:S04]  /*43870*/  LDGSTS.E [R0+-0x3cc80], desc[UR8][R250.64], P0 ;  /* 0xc3380000fa007fae */ /* 0x0007e80008121848 */
[----:B------:R3:W-:Y:S04]  /*43880*/  LDGSTS.E [R0+-0x3c880], desc[UR8][R236.64], P0 ;  /* 0xc3780000ec007fae */ /* 0x0007e80008121848 */
[----:B------:R3:W-:Y:S04]  /*43890*/  LDGSTS.E [R0+-0x3c480], desc[UR8][R220.64], P0 ;  /* 0xc3b80000dc007fae */ /* 0x0007e80008121848 */
[----:B------:R3:W-:Y:S01]  /*438a0*/  LDGSTS.E [R0+-0x3c080], desc[UR8][R12.64], P0 ;  /* 0xc3f800000c007fae */ /* 0x0007e20008121848 */
[----:B------:R-:W-:-:S03]  /*438b0*/  PLOP3.LUT P0, PT, PT, PT, UP0, 0x40, 0x0 ;  /* 0x000000000000781c */ /* 0x000fc60003f0e808 */
[----:B------:R-:W0:Y:S01]  /*438c0*/  LDGDEPBAR ;  /* 0x00000000000079af */ /* 0x000e220000000000 */
[----:B-1----:R-:W-:Y:S02]  /*438d0*/  CS2R R152, SRZ ;  /* 0x0000000000987805 */ /* 0x002fe4000001ff00 */
[----:B------:R-:W-:Y:S02]  /*438e0*/  CS2R R154, SRZ ;  /* 0x00000000009a7805 */ /* 0x000fe4000001ff00 */
[----:B------:R-:W-:Y:S02]  /*438f0*/  CS2R R156, SRZ ;  /* 0x00000000009c7805 */ /* 0x000fe4000001ff00 */
[----:B------:R-:W-:Y:S02]  /*43900*/  CS2R R158, SRZ ;  /* 0x00000000009e7805 */ /* 0x000fe4000001ff00 */
[----:B------:R-:W-:Y:S02]  /*43910*/  CS2R R160, SRZ ;  /* 0x0000000000a07805 */ /* 0x000fe4000001ff00 */
[----:B------:R-:W-:-:S02]  /*43920*/  CS2R R162, SRZ ;  /* 0x0000000000a27805 */ /* 0x000fc4000001ff00 */
[----:B------:R-:W-:Y:S02]  /*43930*/  CS2R R164, SRZ ;  /* 0x0000000000a47805 */ /* 0x000fe4000001ff00 */
        /* <DEDUP_REMOVED lines=61> */
[----:B--2---:R-:W-:Y:S02]  /*43d10*/  CS2R R32, SRZ ;  /* 0x0000000000207805 */ /* 0x004fe4000001ff00 */
        /* <DEDUP_REMOVED lines=26> */
[----:B------:R-:W-:Y:S01]  /*43ec0*/  CS2R R86, SRZ ;  /* 0x0000000000567805 */ /* 0x000fe2000001ff00 */
[----:B---3--:R-:W-:Y:S06]  /*43ed0*/  @P0 BRA `(.L_x_0) ;  /* 0x00000258007c0947 */ /* 0x008fec0003800000 */
        /* <DEDUP_REMOVED lines=11> */
[----:B--2---:R1:W-:Y:S01]  /*43f90*/  STL [R1+0x944], R76 ;  /* 0x0009444c01007387 */ /* 0x0043e20000100800 */
[----:B------:R-:W-:-:S03]  /*43fa0*/  IMAD.MOV.U32 R0, RZ, RZ, R77 ;  /* 0x000000ffff007224 */ /* 0x000fc600078e004d */
[----:B-1----:R-:W2:Y:S04]  /*43fb0*/  LDL.LU.64 R76, [R1+0x910] ;  /* 0x00091000014c7983 */ /* 0x002ea80000300a00 */
[----:B------:R1:W-:Y:S04]  /*43fc0*/  STL [R1+0x940], R0 ;  /* 0x0009400001007387 */ /* 0x0003e80000100800 */
[----:B---3--:R3:W-:Y:S01]  /*43fd0*/  STL [R1+0x94c], R68 ;  /* 0x00094c4401007387 */ /* 0x0087e20000100800 */
[----:B-1----:R-:W-:-:S03]  /*43fe0*/  MOV R0, R69 ;  /* 0x0000004500007202 */ /* 0x002fc60000000f00 */
[----:B---3--:R-:W3:Y:S04]  /*43ff0*/  LDL.LU.64 R68, [R1+0x918] ;  /* 0x0009180001447983 */ /* 0x008ee80000300a00 */
[----:B------:R1:W-:Y:S04]  /*44000*/  STL [R1+0x948], R0 ;  /* 0x0009480001007387 */ /* 0x0003e80000100800 */
[----:B----4-:R4:W-:Y:S01]  /*44010*/  STL [R1+0x954], R70 ;  /* 0x0009544601007387 */ /* 0x0109e20000100800 */
[----:B-1----:R-:W-:-:S03]  /*44020*/  IMAD.MOV.U32 R0, RZ, RZ, R71 ;  /* 0x000000ffff007224 */ /* 0x002fc600078e0047 */
[----:B----4-:R-:W4:Y:S04]  /*44030*/  LDL.LU.64 R70, [R1+0x920] ;  /* 0x0009200001467983 */ /* 0x010f280000300a00 */
[----:B------:R1:W-:Y:S04]  /*44040*/  STL [R1+0x950], R0 ;  /* 0x0009500001007387 */ /* 0x0003e80000100800 */
[----:B------:R1:W-:Y:S02]  /*44050*/  STL [R1+0x95c], R78 ;  /* 0x00095c4e01007387 */ /* 0x0003e40000100800 */
[----:B-1----:R-:W-:-:S02]  /*44060*/  MOV R0, R79 ;  /* 0x0000004f00007202 */ /* 0x002fc40000000f00 */
[----:B------:R-:W4:Y:S04]  /*44070*/  LDL.LU.64 R78, [R1+0x928] ;  /* 0x00092800014e7983 */ /* 0x000f280000300a00 */
[----:B------:R1:W-:Y:S04]  /*44080*/  STL [R1+0x958], R0 ;  /* 0x0009580001007387 */ /* 0x0003e80000100800 */
[----:B------:R1:W-:Y:S02]  /*44090*/  STL [R1+0x964], R80 ;  /* 0x0009645001007387 */ /* 0x0003e40000100800 */
[----:B-1----:R-:W-:-:S02]  /*440a0*/  IMAD.MOV.U32 R0, RZ, RZ, R81 ;  /* 0x000000ffff007224 */ /* 0x002fc400078e0051 */
[----:B------:R-:W4:Y:S04]  /*440b0*/  LDL.LU.64 R80, [R1+0x930] ;  /* 0x0009300001507983 */ /* 0x000f280000300a00 */
        /* <DEDUP_REMOVED lines=25> */
[----:B--2---:R2:W-:Y:S01]  /*44250*/  STL [R1+0x99c], R76 ;  /* 0x00099c4c01007387 */ /* 0x0045e20000100800 */
[----:B-1----:R-:W-:-:S03]  /*44260*/  MOV R0, R77 ;  /* 0x0000004d00007202 */ /* 0x002fc60000000f00 */
[----:B--2---:R-:W2:Y:S04]  /*44270*/  LDL.LU.64 R76, [R1+0x9f8] ;  /* 0x0009f800014c7983 */ /* 0x004ea80000300a00 */
[----:B------:R1:W-:Y:S04]  /*44280*/  STL [R1+0x998], R0 ;  /* 0x0009980001007387 */ /* 0x0003e80000100800 */
[----:B---3--:R3:W-:Y:S01]  /*44290*/  STL [R1+0x9a4], R68 ;  /* 0x0009a44401007387 */ /* 0x0087e20000100800 */
[----:B-1----:R-:W-:-:S03]  /*442a0*/  IMAD.MOV.U32 R0, RZ, RZ, R69 ;  /* 0x000000ffff007224 */ /* 0x002fc600078e0045 */
[----:B---3--:R-:W3:Y:S04]  /*442b0*/  LDL.LU.64 R68, [R1+0x938] ;  /* 0x0009380001447983 */ /* 0x008ee80000300a00 */
[----:B------:R1:W-:Y:S04]  /*442c0*/  STL [R1+0x9a0], R0 ;  /* 0x0009a00001007387 */ /* 0x0003e80000100800 */
[----:B----4-:R4:W-:Y:S01]  /*442d0*/  STL [R1+0x9ac], R70 ;  /* 0x0009ac4601007387 */ /* 0x0109e20000100800 */
[----:B-1----:R-:W-:-:S03]  /*442e0*/  MOV R0, R71 ;  /* 0x0000004700007202 */ /* 0x002fc60000000f00 */
[----:B----4-:R-:W4:Y:S04]  /*442f0*/  LDL.LU.64 R70, [R1+0x8f8] ;  /* 0x0008f80001467983 */ /* 0x010f280000300a00 */
        /* <DEDUP_REMOVED lines=33> */
[----:B--2---:R2:W-:Y:S01]  /*44510*/  STL [R1+0x9f4], R76 ;  /* 0x0009f44c01007387 */ /* 0x0045e20000100800 */
[----:B-1----:R-:W-:-:S03]  /*44520*/  IMAD.MOV.U32 R0, RZ, RZ, R77 ;  /* 0x000000ffff007224 */ /* 0x002fc600078e004d */
[----:B--2---:R-:W2:Y:S04]  /*44530*/  LDL.LU.64 R76, [R1+0x860] ;  /* 0x00086000014c7983 */ /* 0x004ea80000300a00 */
        /* <DEDUP_REMOVED lines=1589> */
[----:B----4-:R-:W-:Y:S04]  /*4a890*/  STL [R1+0x1664], R70 ;  /* 0x0016644601007387 */ /* 0x010fe80000100800 */
[----:B------:R-:W4:Y:S01]  /*4a8a0*/  LDL.LU.64 R64, [R1+0x670] ;  /* 0x0006700001407983 */ /* 0x000f220000300a00 */
[----:B-1----:R-:W-:-:S05]  /*4a8b0*/  IMAD.MOV.U32 R0, RZ, RZ, R71 ;  /* 0x000000ffff007224 */ /* 0x002fca00078e0047 */
[----:B------:R1:W-:Y:S04]  /*4a8c0*/  STL [R1+0x1660], R0 ;  /* 0x0016600001007387 */ /* 0x0003e80000100800 */
[----:B------:R1:W-:Y:S02]  /*4a8d0*/  STL [R1+0x166c], R78 ;  /* 0x00166c4e01007387 */ /* 0x0003e40000100800 */
[----:B-1----:R-:W-:Y:S02]  /*4a8e0*/  MOV R0, R79 ;  /* 0x0000004f00007202 */ /* 0x002fe40000000f00 */
        /* <DEDUP_REMOVED lines=14> */
[----:B------:R-:W-:Y:S04]  /*4a9d0*/  STL [R1+0x168c], R72 ;  /* 0x00168c4801007387 */ /* 0x000fe80000100800 */
[----:B------:R-:W4:Y:S01]  /*4a9e0*/  LDL.LU.64 R70, [R1+0x16e8] ;  /* 0x0016e80001467983 */ /* 0x000f220000300a00 */
[----:B-1----:R-:W-:-:S05]  /*4a9f0*/  MOV R0, R73 ;  /* 0x0000004900007202 */ /* 0x002fca0000000f00 */
[----:B------:R1:W-:Y:S02]  /*4aa00*/  STL [R1+0x1688], R0 ;  /* 0x0016880001007387 */ /* 0x0003e40000100800 */
[----:B-1----:R-:W-:Y:S02]  /*4aa10*/  IMAD.MOV.U32 R0, RZ, RZ, R87 ;  /* 0x000000ffff007224 */ /* 0x002fe400078e0057 */
[----:B------:R1:W-:Y:S04]  /*4aa20*/  STL [R1+0x1694], R86 ;  /* 0x0016945601007387 */ /* 0x0003e80000100800 */
[----:B-1----:R-:W4:Y:S04]  /*4aa30*/  LDL.LU.64 R86, [R1+0x16f0] ;  /* 0x0016f00001567983 */ /* 0x002f280000300a00 */
[----:B------:R1:W-:Y:S04]  /*4aa40*/  STL [R1+0x1690], R0 ;  /* 0x0016900001007387 */ /* 0x0003e80000100800 */
[----:B------:R1:W-:Y:S04]  /*4aa50*/  STL [R1+0x169c], R66 ;  /* 0x00169c4201007387 */ /* 0x0003e80000100800 */
[----:B------:R-:W4:Y:S01]  /*4aa60*/  LDL.LU.64 R72, [R1+0x16f8] ;  /* 0x0016f80001487983 */ /* 0x000f220000300a00 */
[----:B-1----:R-:W-:-:S03]  /*4aa70*/  MOV R0, R67 ;  /* 0x0000004300007202 */ /* 0x002fc60000000f00 */
[----:B------:R-:W-:Y:S04]  /*4aa80*/  STL [R1+0x16a4], R74 ;  /* 0x0016a44a01007387 */ /* 0x000fe80000100800 */
[----:B------:R1:W-:Y:S04]  /*4aa90*/  STL [R1+0x1698], R0 ;  /* 0x0016980001007387 */ /* 0x0003e80000100800 */
[----:B------:R-:W4:Y:S01]  /*4aaa0*/  LDL.LU.64 R66, [R1+0x1700] ;  /* 0x0017000001427983 */ /* 0x000f220000300a00 */
[----:B-1----:R-:W-:-:S03]  /*4aab0*/  IMAD.MOV.U32 R0, RZ, RZ, R75 ;  /* 0x000000ffff007224 */ /* 0x002fc600078e004b */
[----:B--2---:R-:W-:Y:S04]  /*4aac0*/  STL [R1+0x16ac], R76 ;  /* 0x0016ac4c01007387 */ /* 0x004fe80000100800 */
[----:B------:R1:W-:Y:S04]  /*4aad0*/  STL [R1+0x16a0], R0 ;  /* 0x0016a00001007387 */ /* 0x0003e80000100800 */
[----:B------:R-:W2:Y:S01]  /*4aae0*/  LDL.LU.64 R74, [R1+0x1708] ;  /* 0x00170800014a7983 */ /* 0x000ea20000300a00 */
[----:B-1----:R-:W-:-:S03]  /*4aaf0*/  MOV R0, R77 ;  /* 0x0000004d00007202 */ /* 0x002fc60000000f00 */
[----:B---3--:R-:W-:Y:S04]  /*4ab00*/  STL [R1+0x16b4], R68 ;  /* 0x0016b44401007387 */ /* 0x008fe80000100800 */
[----:B------:R1:W-:Y:S04]  /*4ab10*/  STL [R1+0x16a8], R0 ;  /* 0x0016a80001007387 */ /* 0x0003e80000100800 */
[----:B------:R-:W3:Y:S01]  /*4ab20*/  LDL.LU.64 R76, [R1+0x1710] ;  /* 0x00171000014c7983 */ /* 0x000ee20000300a00 */
[----:B-1----:R-:W-:-:S03]  /*4ab30*/  IMAD.MOV.U32 R0, RZ, RZ, R69 ;  /* 0x000000ffff007224 */ /* 0x002fc600078e0045 */
[----:B----4-:R-:W-:Y:S04]  /*4ab40*/  STL [R1+0x16bc], R64 ;  /* 0x0016bc4001007387 */ /* 0x010fe80000100800 */
[----:B------:R1:W-:Y:S04]  /*4ab50*/  STL [R1+0x16b0], R0 ;  /* 0x0016b00001007387 */ /* 0x0003e80000100800 */
[----:B------:R-:W4:Y:S01]  /*4ab60*/  LDL.LU.64 R68, [R1+0x1718] ;  /* 0x0017180001447983 */ /* 0x000f220000300a00 */
[----:B-1----:R-:W-:-:S03]  /*4ab70*/  MOV R0, R65 ;  /* 0x0000004100007202 */ /* 0x002fc60000000f00 */
[----:B------:R-:W-:Y:S04]  /*4ab80*/  STL [R1+0x16c4], R78 ;  /* 0x0016c44e01007387 */ /* 0x000fe80000100800 */
[----:B------:R1:W-:Y:S02]  /*4ab90*/  STL [R1+0x16b8], R0 ;  /* 0x0016b80001007387 */ /* 0x0003e40000100800 */
[----:B-1----:R-:W-:Y:S02]  /*4aba0*/  IMAD.MOV.U32 R0, RZ, RZ, R79 ;  /* 0x000000ffff007224 */ /* 0x002fe400078e004f */
        /* <DEDUP_REMOVED lines=20> */
[----:B------:R-:W-:Y:S04]  /*4acf0*/  STL [R1+0x16f4], R72 ;  /* 0x0016f44801007387 */ /* 0x000fe80000100800 */
[----:B------:R1:W-:Y:S04]  /*4ad00*/  STL [R1+0x16e8], R0 ;  /* 0x0016e80001007387 */ /* 0x0003e80000100800 */
[----:B------:R-:W4:Y:S01]  /*4ad10*/  LDL.LU.64 R86, [R1+0x1748] ;  /* 0x0017480001567983 */ /* 0x000f220000300a00 */
[----:B-1----:R-:W-:-:S03]  /*4ad20*/  IMAD.MOV.U32 R0, RZ, RZ, R73 ;  /* 0x000000ffff007224 */ /* 0x002fc600078e0049 */
[----:B------:R-:W-:Y:S04]  /*4ad30*/  STL [R1+0x16fc], R66 ;  /* 0x0016fc4201007387 */ /* 0x000fe80000100800 */
[----:B------:R1:W-:Y:S04]  /*4ad40*/  STL [R1+0x16f0], R0 ;  /* 0x0016f00001007387 */ /* 0x0003e80000100800 */
[----:B------:R-:W4:Y:S01]  /*4ad50*/  LDL.LU.64 R72, [R1+0x1750] ;  /* 0x0017500001487983 */ /* 0x000f220000300a00 */
[----:B-1----:R-:W-:-:S03]  /*4ad60*/  MOV R0, R67 ;  /* 0x0000004300007202 */ /* 0x002fc60000000f00 */
[----:B--2---:R-:W-:Y:S04]  /*4ad70*/  STL [R1+0x1704], R74 ;  /* 0x0017044a01007387 */ /* 0x004fe80000100800 */
[----:B------:R1:W-:Y:S04]  /*4ad80*/  STL [R1+0x16f8], R0 ;  /* 0x0016f80001007387 */ /* 0x0003e80000100800 */
[----:B------:R-:W2:Y:S01]  /*4ad90*/  LDL.LU.64 R62, [R1+0x1758] ;  /* 0x00175800013e7983 */ /* 0x000ea20000300a00 */
[----:B-1----:R-:W-:-:S03]  /*4ada0*/  IMAD.MOV.U32 R0, RZ, RZ, R75 ;  /* 0x000000ffff007224 */ /* 0x002fc600078e004b */
[----:B---3--:R-:W-:Y:S04]  /*4adb0*/  STL [R1+0x170c], R76 ;  /* 0x00170c4c01007387 */ /* 0x008fe80000100800 */
[----:B------:R1:W-:Y:S04]  /*4adc0*/  STL [R1+0x1700], R0 ;  /* 0x0017000001007387 */ /* 0x0003e80000100800 */
[----:B------:R-:W3:Y:S01]  /*4add0*/  LDL.LU.64 R74, [R1+0x1760] ;  /* 0x00176000014a7983 */ /* 0x000ee20000300a00 */
[----:B-1----:R-:W-:-:S03]  /*4ade0*/  MOV R0, R77 ;  /* 0x0000004d00007202 */ /* 0x002fc60000000f00 */
[----:B----4-:R-:W-:Y:S04]  /*4adf0*/  STL [R1+0x1714], R68 ;  /* 0x0017144401007387 */ /* 0x010fe80000100800 */
[----:B------:R1:W-:Y:S04]  /*4ae00*/  STL [R1+0x1708], R0 ;  /* 0x0017080001007387 */ /* 0x0003e80000100800 */
[----:B------:R-:W4:Y:S04]  /*4ae10*/  LDL.LU.64 R76, [R1+0x1768] ;  /* 0x00176800014c7983 */ /* 0x000f280000300a00 */
        /* <DEDUP_REMOVED lines=18> */
[----:B------:R-:W-:Y:S04]  /*4af40*/  STL [R1+0x173c], R70 ;  /* 0x00173c4601007387 */ /* 0x000fe80000100800 */
[----:B------:R1:W-:Y:S04]  /*4af50*/  STL [R1+0x1730], R0 ;  /* 0x0017300001007387 */ /* 0x0003e80000100800 */
[----:B------:R-:W4:Y:S04]  /*4af60*/  LDL.LU.64 R84, [R1+0x1798] ;  /* 0x0017980001547983 */ /* 0x000f280000300a00 */
[----:B------:R-:W4:Y:S01]  /*4af70*/  LDL.LU.64 R68, [R1+0x17a0] ;  /* 0x0017a00001447983 */ /* 0x000f220000300a00 */
[----:B-1----:R-:W-:-:S05]  /*4af80*/  MOV R0, R71 ;  /* 0x0000004700007202 */ /* 0x002fca0000000f00 */
[----:B------:R1:W-:Y:S04]  /*4af90*/  STL [R1+0x1738], R0 ;  /* 0x0017380001007387 */ /* 0x0003e80000100800 */
[----:B------:R1:W-:Y:S02]  /*4afa0*/  STL [R1+0x1744], R86 ;  /* 0x0017445601007387 */ /* 0x0003e40000100800 */
[----:B-1----:R-:W-:Y:S02]  /*4afb0*/  IMAD.MOV.U32 R0, RZ, RZ, R87 ;  /* 0x000000ffff007224 */ /* 0x002fe400078e0057 */
[----:B------:R-:W4:Y:S04]  /*4afc0*/  LDL.LU.64 R86, [R1+0x17a8] ;  /* 0x0017a80001567983 */ /* 0x000f280000300a00 */
[----:B------:R1:W-:Y:S04]  /*4afd0*/  STL [R1+0x1740], R0 ;  /* 0x0017400001007387 */ /* 0x0003e80000100800 */
[----:B------:R2:W-:Y:S01]  /*4afe0*/  STL [R1+0x174c], R72 ;  /* 0x00174c4801007387 */ /* 0x0005e20000100800 */
[----:B-1----:R-:W-:-:S03]  /*4aff0*/  MOV R0, R73 ;  /* 0x0000004900007202 */ /* 0x002fc60000000f00 */
[----:B------:R-:W4:Y:S04]  /*4b000*/  LDL.LU.64 R70, [R1+0x17b0] ;  /* 0x0017b00001467983 */ /* 0x000f280000300a00 */
[----:B------:R1:W-:Y:S04]  /*4b010*/  STL [R1+0x1748], R0 ;  /* 0x0017480001007387 */ /* 0x0003e80000100800 */
[----:B--2---:R-:W-:Y:S04]  /*4b020*/  STL [R1+0x1754], R62 ;  /* 0x0017543e01007387 */ /* 0x004fe80000100800 */
[----:B------:R-:W2:Y:S01]  /*4b030*/  LDL.LU.64 R72, [R1+0x17b8] ;  /* 0x0017b80001487983 */ /* 0x000ea20000300a00 */
[----:B-1----:R-:W-:-:S03]  /*4b040*/  IMAD.MOV.U32 R0, RZ, RZ, R63 ;  /* 0x000000ffff007224 */ /* 0x002fc600078e003f */
[----:B---3--:R-:W-:Y:S04]  /*4b050*/  STL [R1+0x175c], R74 ;  /* 0x00175c4a01007387 */ /* 0x008fe80000100800 */
[----:B------:R1:W-:Y:S02]  /*4b060*/  STL [R1+0x1750], R0 ;  /* 0x0017500001007387 */ /* 0x0003e40000100800 */
[----:B-1----:R-:W-:Y:S02]  /*4b070*/  MOV R0, R75 ;  /* 0x0000004b00007202 */ /* 0x002fe40000000f00 */
[----:B------:R-:W3:Y:S04]  /*4b080*/  LDL.LU.64 R74, [R1+0x17c0] ;  /* 0x0017c000014a7983 */ /* 0x000ee80000300a00 */
[----:B------:R1:W-:Y:S04]  /*4b090*/  STL [R1+0x1758], R0 ;  /* 0x0017580001007387 */ /* 0x0003e80000100800 */
[----:B----4-:R4:W-:Y:S01]  /*4b0a0*/  STL [R1+0x1764], R76 ;  /* 0x0017644c01007387 */ /* 0x0109e20000100800 */
[----:B-1----:R-:W-:-:S03]  /*4b0b0*/  IMAD.MOV.U32 R0, RZ, RZ, R77 ;  /* 0x000000ffff007224 */ /* 0x002fc600078e004d */
[----:B------:R-:W-:Y:S04]  /*4b0c0*/  STL [R1+0x176c], R64 ;  /* 0x00176c4001007387 */ /* 0x000fe80000100800 */
[----:B------:R1:W-:Y:S04]  /*4b0d0*/  STL [R1+0x1760], R0 ;  /* 0x0017600001007387 */ /* 0x0003e80000100800 */
[----:B----4-:R-:W4:Y:S01]  /*4b0e0*/  LDL.LU.64 R76, [R1+0x17c8] ;  /* 0x0017c800014c7983 */ /* 0x010f220000300a00 */
        /* <DEDUP_REMOVED lines=13> */
[----:B------:R1:W-:Y:S02]  /*4b1c0*/  STL [R1+0x1780], R0 ;  /* 0x0017800001007387 */ /* 0x0003e40000100800 */
[----:B-1----:R-:W-:Y:S02]  /*4b1d0*/  MOV R0, R83 ;  /* 0x0000005300007202 */ /* 0x002fe40000000f00 */
[----:B------:R-:W4:Y:S04]  /*4b1e0*/  LDL.LU.64 R82, [R1+0x17e0] ;  /* 0x0017e00001527983 */ /* 0x000f280000300a00 */
[----:B------:R1:W-:Y:S04]  /*4b1f0*/  STL [R1+0x1788], R0 ;  /* 0x0017880001007387 */ /* 0x0003e80000100800 */
[----:B------:R1:W-:Y:S02]  /*4b200*/  STL [R1+0x1794], R84 ;  /* 0x0017945401007387 */ /* 0x0003e40000100800 */
[----:B-1----:R-:W-:-:S02]  /*4b210*/  IMAD.MOV.U32 R0, RZ, RZ, R85 ;  /* 0x000000ffff007224 */ /* 0x002fc400078e0055 */
[----:B------:R-:W-:Y:S04]  /*4b220*/  STL [R1+0x179c], R68 ;  /* 0x00179c4401007387 */ /* 0x000fe80000100800 */
        /* <DEDUP_REMOVED lines=8> */
[----:B------:R-:W-:Y:S01]  /*4b2b0*/  STL [R1+0x17ac], R70 ;  /* 0x0017ac4601007387 */ /* 0x000fe20000100800 */
[----:B-1----:R-:W-:-:S03]  /*4b2c0*/  MOV R0, R71 ;  /* 0x0000004700007202 */ /* 0x002fc60000000f00 */
[----:B--2---:R-:W-:Y:S04]  /*4b2d0*/  STL [R1+0x17b4], R72 ;  /* 0x0017b44801007387 */ /* 0x004fe80000100800 */
[----:B------:R1:W-:Y:S04]  /*4b2e0*/  STL [R1+0x17a8], R0 ;  /* 0x0017a80001007387 */ /* 0x0003e80000100800 */
[----:B------:R-:W2:Y:S04]  /*4b2f0*/  LDL.LU.64 R56, [R1+0x17f8] ;  /* 0x0017f80001387983 */ /* 0x000ea80000300a00 */
[----:B------:R-:W2:Y:S01]  /*4b300*/  LDL.LU.64 R58, [R1+0x1800] ;  /* 0x00180000013a7983 */ /* 0x000ea20000300a00 */
[----:B-1----:R-:W-:-:S05]  /*4b310*/  IMAD.MOV.U32 R0, RZ, RZ, R73 ;  /* 0x000000ffff007224 */ /* 0x002fca00078e0049 */
[----:B------:R1:W-:Y:S04]  /*4b320*/  STL [R1+0x17b0], R0 ;  /* 0x0017b00001007387 */ /* 0x0003e80000100800 */
[----:B---3--:R-:W-:Y:S04]  /*4b330*/  STL [R1+0x17bc], R74 ;  /* 0x0017bc4a01007387 */ /* 0x008fe80000100800 */
[----:B------:R-:W3:Y:S01]  /*4b340*/  LDL.LU.64 R60, [R1+0x1808] ;  /* 0x00180800013c7983 */ /* 0x000ee20000300a00 */
[----:B-1----:R-:W-:-:S03]  /*4b350*/  MOV R0, R75 ;  /* 0x0000004b00007202 */ /* 0x002fc60000000f00 */
[----:B------:R-:W3:Y:S04]  /*4b360*/  LDL.LU.64 R62, [R1+0x1810] ;  /* 0x00181000013e7983 */ /* 0x000ee80000300a00 */
[----:B------:R1:W-:Y:S04]  /*4b370*/  STL [R1+0x17b8], R0 ;  /* 0x0017b80001007387 */ /* 0x0003e80000100800 */
[----:B----4-:R-:W-:Y:S04]  /*4b380*/  STL [R1+0x17c4], R76 ;  /* 0x0017c44c01007387 */ /* 0x010fe80000100800 */
[----:B------:R-:W4:Y:S01]  /*4b390*/  LDL.LU.64 R64, [R1+0x1818] ;  /* 0x0018180001407983 */ /* 0x000f220000300a00 */
[----:B-1----:R-:W-:-:S03]  /*4b3a0*/  IMAD.MOV.U32 R0, RZ, RZ, R77 ;  /* 0x000000ffff007224 */ /* 0x002fc600078e004d */
[----:B------:R-:W4:Y:S04]  /*4b3b0*/  LDL.LU.64 R66, [R1+0x1820] ;  /* 0x0018200001427983 */ /* 0x000f280000300a00 */
[----:B------:R1:W-:Y:S04]  /*4b3c0*/  STL [R1+0x17c0], R0 ;  /* 0x0017c00001007387 */ /* 0x0003e80000100800 */
[----:B------:R-:W-:Y:S04]  /*4b3d0*/  STL [R1+0x17cc], R78 ;  /* 0x0017cc4e01007387 */ /* 0x000fe80000100800 */
[----:B------:R-:W4:Y:S01]  /*4b3e0*/  LDL.LU.64 R68, [R1+0x1828] ;  /* 0x0018280001447983 */ /* 0x000f220000300a00 */
[----:B-1----:R-:W-:-:S03]  /*4b3f0*/  MOV R0, R79 ;  /* 0x0000004f00007202 */ /* 0x002fc60000000f00 */
[----:B------:R-:W4:Y:S04]  /*4b400*/  LDL.LU.64 R70, [R1+0x1830] ;  /* 0x0018300001467983 */ /* 0x000f280000300a00 */
[----:B------:R1:W-:Y:S04]  /*4b410*/  STL [R1+0x17c8], R0 ;  /* 0x0017c80001007387 */ /* 0x0003e80000100800 */
[----:B------:R-:W-:Y:S04]  /*4b420*/  STL [R1+0x17d4], R80 ;  /* 0x0017d45001007387 */ /* 0x000fe80000100800 */
        /* <DEDUP_REMOVED lines=9> */
[----:B------:R1:W-:Y:S04]  /*4b4c0*/  STL [R1+0x17e4], R84 ;  /* 0x0017e45401007387 */ /* 0x0003e80000100800 */
[----:B------:R-:W4:Y:S01]  /*4b4d0*/  LDL.LU.64 R80, [R1+0x1858] ;  /* 0x0018580001507983 */ /* 0x000f220000300a00 */
[----:B-1----:R-:W-:-:S03]  /*4b4e0*/  IMAD.MOV.U32 R0, RZ, RZ, R85 ;  /* 0x000000ffff007224 */ /* 0x002fc600078e0055 */
[----:B------:R-:W4:Y:S04]  /*4b4f0*/  LDL.LU.64 R82, [R1+0x1860] ;  /* 0x0018600001527983 */ /* 0x000f280000300a00 */
[----:B------:R1:W-:Y:S04]  /*4b500*/  STL [R1+0x17e0], R0 ;  /* 0x0017e00001007387 */ /* 0x0003e80000100800 */
[----:B------:R1:W-:Y:S04]  /*4b510*/  STL [R1+0x17ec], R86 ;  /* 0x0017ec5601007387 */ /* 0x0003e80000100800 */
[----:B------:R-:W4:Y:S01]  /*4b520*/  LDL.LU.64 R84, [R1+0x1868] ;  /* 0x0018680001547983 */ /* 0x000f220000300a00 */
[----:B-1----:R-:W-:-:S03]  /*4b530*/  MOV R0, R87 ;  /* 0x0000005700007202 */ /* 0x002fc60000000f00 */
[----:B------:R-:W4:Y:S04]  /*4b540*/  LDL.LU.64 R86, [R1+0x1878] ;  /* 0x0018780001567983 */ /* 0x000f280000300a00 */
[----:B------:R2:W-:Y:S02]  /*4b550*/  STL [R1+0x17e8], R0 ;  /* 0x0017e80001007387 */ /* 0x0005e40000100800 */
[----:B--2---:R-:W-:Y:S02]  /*4b560*/  IMAD.MOV.U32 R0, RZ, RZ, R57 ;  /* 0x000000ffff007224 */ /* 0x004fe400078e0039 */
[----:B------:R-:W-:Y:S04]  /*4b570*/  STL [R1+0x17f4], R56 ;  /* 0x0017f43801007387 */ /* 0x000fe80000100800 */
[----:B------:R-:W-:Y:S04]  /*4b580*/  STL [R1+0x17fc], R58 ;  /* 0x0017fc3a01007387 */ /* 0x000fe80000100800 */
[----:B------:R1:W-:Y:S02]  /*4b590*/  STL [R1+0x17f0], R0 ;  /* 0x0017f00001007387 */ /* 0x0003e40000100800 */
[----:B-1----:R-:W-:-:S02]  /*4b5a0*/  MOV R0, R59 ;  /* 0x0000003b00007202 */ /* 0x002fc40000000f00 */
[----:B---3--:R-:W-:Y:S04]  /*4b5b0*/  STL [R1+0x1804], R60 ;  /* 0x0018043c01007387 */ /* 0x008fe80000100800 */
[----:B------:R1:W-:Y:S04]  /*4b5c0*/  STL [R1+0x17f8], R0 ;  /* 0x0017f80001007387 */ /* 0x0003e80000100800 */
[----:B------:R-:W-:Y:S01]  /*4b5d0*/  STL [R1+0x180c], R62 ;  /* 0x00180c3e01007387 */ /* 0x000fe20000100800 */
[----:B-1----:R-:W-:-:S05]  /*4b5e0*/  IMAD.MOV.U32 R0, RZ, RZ, R61 ;  /* 0x000000ffff007224 */ /* 0x002fca00078e003d */
[----:B------:R1:W-:Y:S04]  /*4b5f0*/  STL [R1+0x1800], R0 ;  /* 0x0018000001007387 */ /* 0x0003e80000100800 */
[----:B----4-:R-:W-:Y:S01]  /*4b600*/  STL [R1+0x1814], R64 ;  /* 0x0018144001007387 */ /* 0x010fe20000100800 */
[----:B-1----:R-:W-:-:S05]  /*4b610*/  MOV R0, R63 ;  /* 0x0000003f00007202 */ /* 0x002fca0000000f00 */
[----:B------:R1:W-:Y:S04]  /*4b620*/  STL [R1+0x1808], R0 ;  /* 0x0018080001007387 */ /* 0x0003e80000100800 */
[----:B------:R-:W-:Y:S01]  /*4b630*/  STL [R1+0x181c], R66 ;  /* 0x00181c4201007387 */ /* 0x000fe20000100800 */
[----:B-1----:R-:W-:-:S05]  /*4b640*/  IMAD.MOV.U32 R0, RZ, RZ, R65 ;  /* 0x000000ffff007224 */ /* 0x002fca00078e0041 */
[----:B------:R1:W-:Y:S04]  /*4b650*/  STL [R1+0x1810], R0 ;  /* 0x0018100001007387 */ /* 0x0003e80000100800 */
[----:B------:R-:W-:Y:S01]  /*4b660*/  STL [R1+0x1824], R68 ;  /* 0x0018244401007387 */ /* 0x000fe20000100800 */
        /* <DEDUP_REMOVED lines=29> */
[----:B------:R-:W2:Y:S01]  /*4b840*/  LDL.LU.64 R26, [R1+0x1ce0] ;  /* 0x001ce000011a7983 */ /* 0x000ea20000300a00 */
[----:B-1----:R-:W-:-:S05]  /*4b850*/  MOV R0, R87 ;  /* 0x0000005700007202 */ /* 0x002fca0000000f00 */
[----:B------:R-:W-:Y:S04]  /*4b860*/  STL [R1+0x1868], R0 ;  /* 0x0018680001007387 */ /* 0x000fe80000100800 */
[----:B------:R-:W3:Y:S04]  /*4b870*/  LDL.LU.64 R24, [R1+0x1cd8] ;  /* 0x001cd80001187983 */ /* 0x000ee80000300a00 */
[----:B--2---:R1:W-:Y:S04]  /*4b880*/  STL.64 [R1+0x908], R26 ;  /* 0x0009081a01007387 */ /* 0x0043e80000100a00 */
[----:B-1----:R-:W2:Y:S04]  /*4b890*/  LDL.LU.64 R26, [R1+0x1cd0] ;  /* 0x001cd000011a7983 */ /* 0x002ea80000300a00 */
[----:B---3--:R1:W-:Y:S04]  /*4b8a0*/  STL.64 [R1+0x900], R24 ;  /* 0x0009001801007387 */ /* 0x0083e80000100a00 */
[----:B-1----:R-:W3:Y:S04]  /*4b8b0*/  LDL.LU.64 R24, [R1+0x1cc8] ;  /* 0x001cc80001187983 */ /* 0x002ee80000300a00 */
        /* <DEDUP_REMOVED lines=232> */
[----:B--2---:R-:W-:Y:S04]  /*4c740*/  STL.64 [R1+0x558], R26 ;  /* 0x0005581a01007387 */ /* 0x004fe80000100a00 */
[----:B------:R-:W2:Y:S04]  /*4c750*/  LDL.LU.64 R28, [R1+0x1908] ;  /* 0x00190800011c7983 */ /* 0x000ea80000300a00 */
[----:B---3--:R1:W-:Y:S04]  /*4c760*/  STL.64 [R1+0x550], R24 ;  /* 0x0005501801007387 */ /* 0x0083e80000100a00 */
[----:B-1----:R-:W3:Y:S01]  /*4c770*/  LDL.LU.64 R24, [R1+0x18f8] ;  /* 0x0018f80001187983 */ /* 0x002ee20000300a00 */
[----:B------:R-:W-:Y:S01]  /*4c780*/  IMAD.MOV.U32 R26, RZ, RZ, R248 ;  /* 0x000000ffff1a7224 */ /* 0x000fe200078e00f8 */
[----:B------:R-:W-:-:S02]  /*4c790*/  MOV R27, R249 ;  /* 0x000000f9001b7202 */ /* 0x000fc40000000f00 */
[----:B--2---:R-:W-:Y:S04]  /*4c7a0*/  STL.64 [R1+0x548], R28 ;  /* 0x0005481c01007387 */ /* 0x004fe80000100a00 */
[----:B------:R1:W-:Y:S04]  /*4c7b0*/  STL.64 [R1+0x540], R26 ;  /* 0x0005401a01007387 */ /* 0x0003e80000100a00 */
[----:B-1----:R-:W2:Y:S04]  /*4c7c0*/  LDL.LU.64 R26, [R1+0x18f0] ;  /* 0x0018f000011a7983 */ /* 0x002ea80000300a00 */
[----:B---3--:R1:W-:Y:S04]  /*4c7d0*/  STL.64 [R1+0x538], R24 ;  /* 0x0005381801007387 */ /* 0x0083e80000100a00 */
[----:B-1----:R-:W3:Y:S04]  /*4c7e0*/  LDL.LU.64 R24, [R1+0x18e8] ;  /* 0x0018e80001187983 */ /* 0x002ee80000300a00 */
[----:B--2---:R1:W-:Y:S04]  /*4c7f0*/  STL.64 [R1+0x530], R26 ;  /* 0x0005301a01007387 */ /* 0x0043e80000100a00 */
[----:B-1----:R-:W2:Y:S04]  /*4c800*/  LDL.LU.64 R26, [R1+0x18e0] ;  /* 0x0018e000011a7983 */ /* 0x002ea80000300a00 */
[----:B---3--:R1:W-:Y:S04]  /*4c810*/  STL.64 [R1+0x528], R24 ;  /* 0x0005281801007387 */ /* 0x0083e80000100a00 */
[----:B-1----:R-:W3:Y:S01]  /*4c820*/  LDL.LU.64 R24, [R1+0x18d8] ;  /* 0x0018d80001187983 */ /* 0x002ee20000300a00 */
[----:B------:R-:W-:Y:S01]  /*4c830*/  IMAD.MOV.U32 R28, RZ, RZ, R246 ;  /* 0x000000ffff1c7224 */ /* 0x000fe200078e00f6 */
[----:B------:R-:W-:-:S02]  /*4c840*/  MOV R29, R247 ;  /* 0x000000f7001d7202 */ /* 0x000fc40000000f00 */
[----:B--2---:R1:W-:Y:S02]  /*4c850*/  STL.64 [R1+0x520], R26 ;  /* 0x0005201a01007387 */ /* 0x0043e40000100a00 */
[----:B-1----:R-:W-:Y:S01]  /*4c860*/  IMAD.MOV.U32 R26, RZ, RZ, R244 ;  /* 0x000000ffff1a7224 */ /* 0x002fe200078e00f4 */
[----:B------:R-:W-:Y:S01]  /*4c870*/  MOV R27, R245 ;  /* 0x000000f5001b7202 */ /* 0x000fe20000000f00 */
[----:B---3--:R1:W-:Y:S04]  /*4c880*/  STL.64 [R1+0x518], R24 ;  /* 0x0005181801007387 */ /* 0x0083e80000100a00 */
[----:B------:R-:W-:Y:S01]  /*4c890*/  STL.64 [R1+0x510], R28 ;  /* 0x0005101c01007387 */ /* 0x000fe20000100a00 */
[----:B-1----:R-:W-:Y:S01]  /*4c8a0*/  IMAD.MOV.U32 R24, RZ, RZ, R250 ;  /* 0x000000ffff187224 */ /* 0x002fe200078e00fa */
[----:B------:R-:W-:-:S02]  /*4c8b0*/  MOV R25, R251 ;  /* 0x000000fb00197202 */ /* 0x000fc40000000f00 */
[----:B------:R1:W5:Y:S04]  /*4c8c0*/  LDL.LU.64 R250, [R1+0x18b8] ;  /* 0x0018b80001fa7983 */ /* 0x0003680000300a00 */
[----:B------:R-:W-:Y:S04]  /*4c8d0*/  STL.64 [R1+0x508], R26 ;  /* 0x0005081a01007387 */ /* 0x000fe80000100a00 */
[----:B------:R2:W-:Y:S04]  /*4c8e0*/  STL.64 [R1+0x500], R24 ;  /* 0x0005001801007387 */ /* 0x0005e80000100a00 */
[----:B------:R1:W5:Y:S04]  /*4c8f0*/  LDL.LU.64 R248, [R1+0x18b0] ;  /* 0x0018b00001f87983 */ /* 0x0003680000300a00 */
[----:B------:R1:W5:Y:S04]  /*4c900*/  LDL.LU.64 R246, [R1+0x18a8] ;  /* 0x0018a80001f67983 */ /* 0x0003680000300a00 */
        /* <DEDUP_REMOVED lines=297> */
[----:B------:R1:W-:Y:S01]  /*4dba0*/  STL [R1+0xa4], RZ ;  /* 0x0000a4ff01007387 */ /* 0x0003e20000100800 */
[----:B------:R-:W-:-:S03]  /*4dbb0*/  USHF.R.S32.HI UR12, URZ, 0x1f, UR6 ;  /* 0x0000001f3f0c7899 */ /* 0x000fc60008011406 */
[----:B------:R1:W-:Y:S04]  /*4dbc0*/  STL [R1+0xa8], RZ ;  /* 0x0000a8ff01007387 */ /* 0x0003e80000100800 */
[----:B------:R1:W-:Y:S04]  /*4dbd0*/  STL [R1+0xac], RZ ;  /* 0x0000acff01007387 */ /* 0x0003e80000100800 */
[----:B------:R1:W-:Y:S01]  /*4dbe0*/  STL [R1+0xb0], RZ ;  /* 0x0000b0ff01007387 */ /* 0x0003e20000100800 */
[----:B------:R-:W-:-:S03]  /*4dbf0*/  USHF.R.S32.HI UR13, URZ, 0x1f, UR10 ;  /* 0x0000001f3f0d7899 */ /* 0x000fc6000801140a */
[----:B------:R1:W-:Y:S01]  /*4dc00*/  STL [R1+0xb4], RZ ;  /* 0x0000b4ff01007387 */ /* 0x0003e20000100800 */
[----:B------:R-:W-:-:S03]  /*4dc10*/  ULEA.HI UR12, UR12, UR6, URZ, 0x7 ;  /* 0x000000060c0c7291 */ /* 0x000fc6000f8f383f */
[----:B------:R1:W-:Y:S04]  /*4dc20*/  STL [R1+0xb8], RZ ;  /* 0x0000b8ff01007387 */ /* 0x0003e80000100800 */
[----:B------:R1:W-:Y:S04]  /*4dc30*/  STL [R1+0xbc], RZ ;  /* 0x0000bcff01007387 */ /* 0x0003e80000100800 */
[----:B------:R1:W-:Y:S01]  /*4dc40*/  STL [R1+0xc0], RZ ;  /* 0x0000c0ff01007387 */ /* 0x0003e20000100800 */
[----:B------:R-:W-:-:S03]  /*4dc50*/  USHF.L.U32 UR4, UR10, 0x2, URZ ;  /* 0x000000020a047899 */ /* 0x000fc6000800063f */
[----:B------:R1:W-:Y:S01]  /*4dc60*/  STL [R1+0xc4], RZ ;  /* 0x0000c4ff01007387 */ /* 0x0003e20000100800 */
[----:B------:R-:W-:-:S03]  /*4dc70*/  USHF.L.U64.HI UR6, UR10, 0x2, UR13 ;  /* 0x000000020a067899 */ /* 0x000fc6000801020d */
[----:B------:R1:W-:Y:S01]  /*4dc80*/  STL [R1+0xc8], RZ ;  /* 0x0000c8ff01007387 */ /* 0x0003e20000100800 */
[----:B------:R-:W-:-:S03]  /*4dc90*/  USHF.R.S32.HI UR10, URZ, 0x7, UR12 ;  /* 0x000000073f0a7899 */ /* 0x000fc6000801140c */
[----:B------:R1:W-:Y:S04]  /*4dca0*/  STL [R1+0xcc], RZ ;  /* 0x0000ccff01007387 */ /* 0x0003e80000100800 */
[----:B------:R1:W-:Y:S04]  /*4dcb0*/  STL [R1+0xd0], RZ ;  /* 0x0000d0ff01007387 */ /* 0x0003e80000100800 */
[----:B------:R1:W-:Y:S04]  /*4dcc0*/  STL [R1+0xd4], RZ ;  /* 0x0000d4ff01007387 */ /* 0x0003e80000100800 */
[----:B------:R1:W-:Y:S04]  /*4dcd0*/  STL [R1+0xd8], RZ ;  /* 0x0000d8ff01007387 */ /* 0x0003e80000100800 */
[----:B------:R1:W-:Y:S01]  /*4dce0*/  STL [R1+0xdc], RZ ;  /* 0x0000dcff01007387 */ /* 0x0003e20000100800 */
[----:B------:R-:W-:-:S03]  /*4dcf0*/  IMAD.U32 R0, RZ, RZ, UR10 ;  /* 0x0000000aff007e24 */ /* 0x000fc6000f8e00ff */
        /* <DEDUP_REMOVED lines=8> */
[----:B------:R1:W-:Y:S01]  /*4dd80*/  STL [R1+0x1870], R0 ;  /* 0x0018700001007387 */ /* 0x0003e20000100800 */
[----:B------:R-:W-:Y:S01]  /*4dd90*/  IMAD.MOV.U32 R244, RZ, RZ, R240 ;  /* 0x000000fffff47224 */ /* 0x000fe200078e00f0 */
[----:B------:R-:W-:Y:S01]  /*4dda0*/  MOV R245, R241 ;  /* 0x000000f100f57202 */ /* 0x000fe20000000f00 */
[----:B------:R-:W-:Y:S01]  /*4ddb0*/  USHF.R.S32.HI UR14, URZ, 0x1f, UR7 ;  /* 0x0000001f3f0e7899 */ /* 0x000fe20008011407 */
[----:B------:R-:W-:Y:S01]  /*4ddc0*/  IMAD.MOV.U32 R240, RZ, RZ, R4 ;  /* 0x000000fffff07224 */ /* 0x000fe200078e0004 */
[----:B------:R-:W-:-:S02]  /*4ddd0*/  MOV R241, R5 ;  /* 0x0000000500f17202 */ /* 0x000fc40000000f00 */
        /* <DEDUP_REMOVED lines=64> */
[----:B--2---:R-:W-:Y:S02]  /*4e1e0*/  CS2R R24, SRZ ;  /* 0x0000000000187805 */ /* 0x004fe4000001ff00 */
        /* <DEDUP_REMOVED lines=31> */
[----:B------:R-:W-:Y:S01]  /*4e3e0*/  USHF.L.U32 UR5, UR7, 0x2, URZ ;  /* 0x0000000207057899 */ /* 0x000fe2000800063f */
[----:B------:R-:W-:Y:S01]  /*4e3f0*/  UMOV UR61, 0x4 ;  /* 0x00000004003d7882 */ /* 0x000fe20000000000 */
[----:B------:R-:W-:Y:S01]  /*4e400*/  UMOV UR60, 0xffffffff ;  /* 0xffffffff003c7882 */ /* 0x000fe20000000000 */
[----:B------:R-:W-:Y:S01]  /*4e410*/  USHF.L.U64.HI UR7, UR7, 0x2, UR14 ;  /* 0x0000000207077899 */ /* 0x000fe2000801020e */
[----:B-1----:R-:W-:-:S11]  /*4e420*/  UMOV UR10, URZ ;  /* 0x0000003f000a7c82 */ /* 0x002fd60008000000 */
.L_x_1:
[----:B------:R-:W-:Y:S01]  /*4e430*/  STL.64 [R1+0x1f60], R150 ;  /* 0x001f609601007387 */ /* 0x000fe20000100a00 */
[----:B------:R-:W-:Y:S01]  /*4e440*/  UIADD3 UR60, UR60, 0x1, URZ ;  /* 0x000000013c3c7890 */ /* 0x000fe2000fffe03f */
[----:B------:R-:W-:-:S04]  /*4e450*/  DEPBAR.LE SB0, 0x8 ;  /* 0x000082000000791a */ /* 0x000fc80000000000 */
        /* <DEDUP_REMOVED lines=31> */
[----:B-1----:R-:W2:Y:S04]  /*4e650*/  LDL.LU.64 R88, [R1+0x400] ;  /* 0x0004000001587983 */ /* 0x002ea80000300a00 */
        /* <DEDUP_REMOVED lines=30> */
[----:B------:R-:W2:Y:S01]  /*4e840*/  LDL.LU.64 R150, [R1+0x4f8] ;  /* 0x0004f80001967983 */ /* 0x000ea20000300a00 */
[----:B------:R-:W-:Y:S01]  /*4e850*/  UISETP.GT.AND UP0, UPT, UR60, 0x5, UPT ;  /* 0x000000053c00788c */ /* 0x000fe2000bf04270 */
[----:B------:R-:W-:Y:S01]  /*4e860*/  UMOV UR37, 0x40000040 ;  /* 0x4000004000257882 */ /* 0x000fe20000000000 */
[----:B------:R-:W-:Y:S02]  /*4e870*/  BAR.SYNC.DEFER_BLOCKING 0x0 ;  /* 0x0000000000007b1d */ /* 0x000fe40000010000 */
[----:B------:R-:W-:-:S04]  /*4e880*/  USEL UR60, UR60, URZ, !UP0 ;  /* 0x0000003f3c3c7287 */ /* 0x000fc8000c000000 */
[----:B------:R-:W-:Y:S02]  /*4e890*/  ULEA UR13, UR60, UR11, 0x10 ;  /* 0x0000000b3c0d7291 */ /* 0x000fe4000f8e803f */
[----:B------:R-:W-:Y:S01]  /*4e8a0*/  ULEA UR12, UR60, UR11, 0x12 ;  /* 0x0000000b3c0c7291 */ /* 0x000fe2000f8e903f */
[----:B------:R-:W-:Y:S01]  /*4e8b0*/  STL.64 [R1+0x1e60], R86 ;  /* 0x001e605601007387 */ /* 0x000fe20000100a00 */
[----:B------:R-:W-:Y:S02]  /*4e8c0*/  UIADD3 UR13, UR13, 0x180000, URZ ;  /* 0x001800000d0d7890 */ /* 0x000fe4000fffe03f */
[----:B------:R-:W-:Y:S01]  /*4e8d0*/  USHF.R.U32.HI UR12, URZ, 0x4, UR12 ;  /* 0x000000043f0c7899 */ /* 0x000fe2000801160c */
[----:B------:R-:W-:Y:S01]  /*4e8e0*/  STL.64 [R1+0x1e58], R84 ;  /* 0x001e585401007387 */ /* 0x000fe20000100a00 */
[----:B------:R-:W-:Y:S02]  /*4e8f0*/  USHF.R.U32.HI UR13, URZ, 0x4, UR13 ;  /* 0x000000043f0d7899 */ /* 0x000fe4000801160d */
[----:B------:R-:W-:Y:S01]  /*4e900*/  USGXT.U32 UR36, UR12, 0xe ;  /* 0x0000000e0c24789a */ /* 0x000fe20008000000 */
[----:B------:R-:W-:Y:S01]  /*4e910*/  STL.64 [R1+0x1e50], R82 ;  /* 0x001e505201007387 */ /* 0x000fe20000100a00 */
[----:B------:R-:W-:Y:S01]  /*4e920*/  USGXT.U32 UR38, UR13, 0xe ;  /* 0x0000000e0d26789a */ /* 0x000fe20008000000 */
[----:B------:R-:W-:Y:S01]  /*4e930*/  UMOV UR39, 0x40000040 ;  /* 0x4000004000277882 */ /* 0x000fe20000000000 */
[----:B------:R-:W-:Y:S01]  /*4e940*/  UIADD3 UR40, UP0, UR36, 0x2, URZ ;  /* 0x0000000224287890 */ /* 0x000fe2000ff1e03f */
[----:B------:R-:W-:Y:S01]  /*4e950*/  STL.64 [R1+0x1e48], R80 ;  /* 0x001e485001007387 */ /* 0x000fe20000100a00 */
[----:B------:R-:W-:Y:S01]  /*4e960*/  UIADD3 UR42, UP1, UR38, 0x2, URZ ;  /* 0x00000002262a7890 */ /* 0x000fe2000ff3e03f */
[----:B------:R-:W-:Y:S01]  /*4e970*/  UMOV UR12, URZ ;  /* 0x0000003f000c7c82 */ /* 0x000fe20008000000 */
[----:B------:R-:W-:Y:S01]  /*4e980*/  UMOV UR13, URZ ;  /* 0x0000003f000d7c82 */ /* 0x000fe20008000000 */
[----:B------:R-:W-:Y:S01]  /*4e990*/  UIADD3.X UR41, UR12, 0x40000040, URZ, UP0, !UPT ;  /* 0x400000400c297890 */ /* 0x000fe200087fe43f */
[----:B------:R-:W-:Y:S01]  /*4e9a0*/  STL.64 [R1+0x1e40], R78 ;  /* 0x001e404e01007387 */ /* 0x000fe20000100a00 */
[----:B------:R-:W-:-:S02]  /*4e9b0*/  UIADD3.X UR43, UR13, 0x40000040, URZ, UP1, !UPT ;  /* 0x400000400d2b7890 */ /* 0x000fc40008ffe43f */
[----:B------:R-:W-:Y:S01]  /*4e9c0*/  UIADD3.64 UR52, UR40, 0x2, URZ ;  /* 0x0000000228347897 */ /* 0x000fe2000fffe03f */
[----:B------:R-:W-:Y:S01]  /*4e9d0*/  STL.64 [R1+0x1e38], R76 ;  /* 0x001e384c01007387 */ /* 0x000fe20000100a00 */
[----:B------:R-:W-:Y:S02]  /*4e9e0*/  UIADD3.64 UR54, UR42, 0x2, URZ ;  /* 0x000000022a367897 */ /* 0x000fe4000fffe03f */
[----:B------:R-:W-:Y:S01]  /*4e9f0*/  UIADD3.64 UR56, UR40, 0x4, URZ ;  /* 0x0000000428387897 */ /* 0x000fe2000fffe03f */
[----:B------:R-:W-:Y:S01]  /*4ea00*/  STL.64 [R1+0x1e30], R74 ;  /* 0x001e304a01007387 */ /* 0x000fe20000100a00 */
[----:B------:R-:W-:Y:S02]  /*4ea10*/  UIADD3.64 UR58, UR42, 0x4, URZ ;  /* 0x000000042a3a7897 */ /* 0x000fe4000fffe03f */
[----:B------:R-:W-:Y:S01]  /*4ea20*/  UIADD3.64 UR16, UR40, 0xffe, URZ ;  /* 0x00000ffe28107897 */ /* 0x000fe2000fffe03f */
[----:B------:R-:W-:Y:S01]  /*4ea30*/  STL.64 [R1+0x1e28], R72 ;  /* 0x001e284801007387 */ /* 0x000fe20000100a00 */
[----:B------:R-:W-:-:S02]  /*4ea40*/  UIADD3.64 UR18, UR42, 0x3fe, URZ ;  /* 0x000003fe2a127897 */ /* 0x000fc4000fffe03f */
        /* <DEDUP_REMOVED lines=17> */
[----:B------:R-:W-:-:S03]  /*4eb60*/  UIADD3.64 UR22, UR42, 0xc00, URZ ;  /* 0x00000c002a167897 */ /* 0x000fc6000fffe03f */
        /* <DEDUP_REMOVED lines=18> */
[----:B------:R-:W-:Y:S04]  /*4ec90*/  STL [R1+0x1d60], R12 ;  /* 0x001d600c01007387 */ /* 0x000fe80000100800 */
[----:B------:R-:W-:Y:S04]  /*4eca0*/  STL [R1+0x1d5c], R13 ;  /* 0x001d5c0d01007387 */ /* 0x000fe80000100800 */
[----:B-----5:R-:W-:Y:S04]  /*4ecb0*/  STL [R1+0x1d48], R3 ;  /* 0x001d480301007387 */ /* 0x020fe80000100800 */
[----:B-----5:R-:W-:Y:S04]  /*4ecc0*/  STL.64 [R1+0x1cf0], R10 ;  /* 0x001cf00a01007387 */ /* 0x020fe80000100a00 */
[----:B------:R-:W-:Y:S01]  /*4ecd0*/  STL.64 [R1+0x1ce8], R8 ;  /* 0x001ce80801007387 */ /* 0x000fe20000100a00 */
[----:B--2---:R-:W-:-:S06]  /*4ece0*/  WARPGROUP.ARRIVE ;  /* 0x00000000000079c5 */ /* 0x004fcc0000000000 */
[----:B------:R-:W-:Y:S03]  /*4ecf0*/  HGMMA.64x128x8.F32.TF32 R88, gdesc[UR36], R88, gsb0 ;  /* 0x05e00000245879f0 */ /* 0x000fe60008002858 */
[----:B------:R-:W-:Y:S02]  /*4ed00*/  WARPGROUP.DEPBAR.LE gsb0, 0x0 ;  /* 0x00008000000079c5 */ /* 0x000fe40000010000 */
[----:B------:R-:W-:-:S07]  /*4ed10*/  WARPGROUP.ARRIVE ;  /* 0x00000000000079c5 */ /* 0x000fce0000000000 */
[----:B------:R-:W-:Y:S03]  /*4ed20*/  HGMMA.64x128x8.F32.TF32 R88, gdesc[UR40], R88, gsb0 ;  /* 0x05e00000285879f0 */ /* 0x000fe60008002858 */
[----:B------:R-:W-:Y:S02]  /*4ed30*/  WARPGROUP.DEPBAR.LE gsb0, 0x0 ;  /* 0x00008000000079c5 */ /* 0x000fe40000010000 */
[----:B------:R-:W-:-:S07]  /*4ed40*/  WARPGROUP.ARRIVE ;  /* 0x00000000000079c5 */ /* 0x000fce0000000000 */
[----:B------:R-:W-:Y:S01]  /*4ed50*/  HGMMA.64x128x8.F32.TF32 R88, gdesc[UR52], R88, gsb0 ;  /* 0x05e00000345879f0 */ /* 0x000fe20008002858 */
[----:B------:R-:W-:Y:S01]  /*4ed60*/  UMOV UR52, UR18 ;  /* 0x0000001200347c82 */ /* 0x000fe20008000000 */
[----:B------:R-:W-:Y:S01]  /*4ed70*/  UMOV UR53, UR19 ;  /* 0x0000001300357c82 */ /* 0x000fe20008000000 */
        /* <DEDUP_REMOVED lines=8> */
[----:B------:R-:W-:Y:S02]  /*4ee00*/  UIADD3.64 UR16, UR40, 0x3002, URZ ;  /* 0x0000300228107897 */ /* 0x000fe4000fffe03f */
[----:B------:R-:W-:Y:S01]  /*4ee10*/  UIADD3.64 UR18, UR42, 0xc02, URZ ;  /* 0x00000c022a127897 */ /* 0x000fe2000fffe03f */
[----:B------:R-:W-:Y:S02]  /*4ee20*/  WARPGROUP.DEPBAR.LE gsb0, 0x0 ;  /* 0x00008000000079c5 */ /* 0x000fe40000010000 */
[----:B------:R-:W-:-:S06]  /*4ee30*/  WARPGROUP.ARRIVE ;  /* 0x00000000000079c5 */ /* 0x000fcc0000000000 */
        /* <DEDUP_REMOVED lines=20> */
[----:B------:R-:W-:Y:S03]  /*4ef80*/  HGMMA.64x128x8.F32.TF32 R88, gdesc[UR48], R88, gsb0 ;  /* 0x05e00000305879f0 */ /* 0x000fe60008002858 */
[----:B------:R-:W-:Y:S02]  /*4ef90*/  WARPGROUP.DEPBAR.LE gsb0, 0x0 ;  /* 0x00008000000079c5 */ /* 0x000fe40000010000 */
[----:B------:R-:W-:-:S07]  /*4efa0*/  WARPGROUP.ARRIVE ;  /* 0x00000000000079c5 */ /* 0x000fce0000000000 */
        /* <DEDUP_REMOVED lines=17> */
[----:B------:R1:W-:Y:S04]  /*4f0c0*/  STL.64 [R1+0x400], R88 ;  /* 0x0004005801007387 */ /* 0x0003e80000100a00 */
        /* <DEDUP_REMOVED lines=31> */
[----:B-1----:R-:W4:Y:S04]  /*4f2c0*/  LDL.LU.64 R88, [R1+0x300] ;  /* 0x0003000001587983 */ /* 0x002f280000300a00 */
[----:B--2---:R-:W2:Y:S04]  /*4f2d0*/  LDL.LU.64 R90, [R1+0x308] ;  /* 0x00030800015a7983 */ /* 0x004ea80000300a00 */
[----:B---3--:R-:W2:Y:S04]  /*4f2e0*/  LDL.LU.64 R92, [R1+0x310] ;  /* 0x00031000015c7983 */ /* 0x008ea80000300a00 */
[----:B----4-:R-:W2:Y:S04]  /*4f2f0*/  LDL.LU.64 R94, [R1+0x318] ;  /* 0x00031800015e7983 */ /* 0x010ea80000300a00 */
        /* <DEDUP_REMOVED lines=28> */
[----:B------:R-:W-:-:S02]  /*4f4c0*/  UIADD3.64 UR36, UR40, 0x1fe, URZ ;  /* 0x000001fe28247897 */ /* 0x000fc4000fffe03f */
[----:B------:R-:W-:Y:S01]  /*4f4d0*/  UIADD3.64 UR44, UR40, 0x200, URZ ;  /* 0x00000200282c7897 */ /* 0x000fe2000fffe03f */
[----:B------:R-:W3:Y:S01]  /*4f4e0*/  LDL.LU.64 R24, [R1+0x200] ;  /* 0x0002000001187983 */ /* 0x000ee20000300a00 */
[----:B------:R-:W-:Y:S01]  /*4f4f0*/  UMOV UR46, UR42 ;  /* 0x0000002a002e7c82 */ /* 0x000fe20008000000 */
[----:B------:R-:W-:Y:S01]  /*4f500*/  UMOV UR47, UR43 ;  /* 0x0000002b002f7c82 */ /* 0x000fe20008000000 */
[----:B------:R-:W-:Y:S01]  /*4f510*/  UIADD3.64 UR48, UR42, 0x402, URZ ;  /* 0x000004022a307897 */ /* 0x000fe2000fffe03f */
[----:B------:R-:W3:Y:S01]  /*4f520*/  LDL.LU.64 R26, [R1+0x208] ;  /* 0x00020800011a7983 */ /* 0x000ee20000300a00 */
[----:B------:R-:W-:Y:S02]  /*4f530*/  UIADD3.64 UR32, UR42, 0x404, URZ ;  /* 0x000004042a207897 */ /* 0x000fe4000fffe03f */
[----:B------:R-:W-:Y:S01]  /*4f540*/  UIADD3.64 UR28, UR40, 0x2204, URZ ;  /* 0x00002204281c7897 */ /* 0x000fe2000fffe03f */
[----:B------:R-:W3:Y:S01]  /*4f550*/  LDL.LU.64 R28, [R1+0x210] ;  /* 0x00021000011c7983 */ /* 0x000ee20000300a00 */
[----:B------:R-:W-:-:S02]  /*4f560*/  UIADD3.64 UR24, UR40, 0x31fe, URZ ;  /* 0x000031fe28187897 */ /* 0x000fc4000fffe03f */
[----:B------:R-:W-:Y:S01]  /*4f570*/  UIADD3.64 UR20, UR40, 0x3200, URZ ;  /* 0x0000320028147897 */ /* 0x000fe2000fffe03f */
        /* <DEDUP_REMOVED lines=29> */
[----:B------:R-:W-:-:S02]  /*4f750*/  UIADD3.64 UR16, UR40, 0x3202, URZ ;  /* 0x0000320228107897 */ /* 0x000fc4000fffe03f */
[----:B------:R-:W-:Y:S01]  /*4f760*/  UIADD3.64 UR12, UR40, 0x3204, URZ ;  /* 0x00003204280c7897 */ /* 0x000fe2000fffe03f */
[----:B--2---:R-:W-:-:S06]  /*4f770*/  WARPGROUP.ARRIVE ;  /* 0x00000000000079c5 */ /* 0x004fcc0000000000 */
[----:B------:R-:W-:Y:S01]  /*4f780*/  HGMMA.64x128x8.F32.TF32 R88, gdesc[UR36], R88, gsb0 ;  /* 0x05e00000245879f0 */ /* 0x000fe20008002858 */
[----:B------:R-:W-:Y:S02]  /*4f790*/  UIADD3.64 UR36, UR40, 0x3fe, URZ ;  /* 0x000003fe28247897 */ /* 0x000fe4000fffe03f */
[----:B------:R-:W-:Y:S02]  /*4f7a0*/  WARPGROUP.DEPBAR.LE gsb0, 0x0 ;  /* 0x00008000000079c5 */ /* 0x000fe40000010000 */
[----:B------:R-:W-:-:S07]  /*4f7b0*/  WARPGROUP.ARRIVE ;  /* 0x00000000000079c5 */ /* 0x000fce0000000000 */
[----:B------:R-:W-:Y:S01]  /*4f7c0*/  HGMMA.64x128x8.F32.TF32 R88, gdesc[UR44], R88, gsb0 ;  /* 0x05e000002c5879f0 */ /* 0x000fe20008002858 */
[----:B------:R-:W-:Y:S01]  /*4f7d0*/  UIADD3.64 UR44, UR40, 0x202, URZ ;  /* 0x00000202282c7897 */ /* 0x000fe2000fffe03f */
[----:B------:R-:W-:Y:S01]  /*4f7e0*/  UMOV UR46, UR54 ;  /* 0x00000036002e7c82 */ /* 0x000fe20008000000 */
[----:B------:R-:W-:Y:S01]  /*4f7f0*/  UMOV UR47, UR55 ;  /* 0x00000037002f7c82 */ /* 0x000fe20008000000 */
[----:B------:R-:W-:Y:S02]  /*4f800*/  WARPGROUP.DEPBAR.LE gsb0, 0x0 ;  /* 0x00008000000079c5 */ /* 0x000fe40000010000 */
[----:B------:R-:W-:-:S06]  /*4f810*/  WARPGROUP.ARRIVE ;  /* 0x00000000000079c5 */ /* 0x000fcc0000000000 */
        /* <DEDUP_REMOVED lines=22> */
[----:B------:R-:W-:Y:S01]  /*4f980*/  UIADD3.64 UR48, UR42, 0x7fe, URZ ;  /* 0x000007fe2a307897 */ /* 0x000fe2000fffe03f */
        /* <DEDUP_REMOVED lines=28> */
[----:B------:R-:W-:Y:S02]  /*4fb50*/  UIADD3.64 UR32, UR42, 0x404, URZ ;  /* 0x000004042a207897 */ /* 0x000fe4000fffe03f */
[----:B------:R-:W-:Y:S02]  /*4fb60*/  WARPGROUP.DEPBAR.LE gsb0, 0x0 ;  /* 0x00008000000079c5 */ /* 0x000fe40000010000 */
[----:B------:R-:W-:-:S07]  /*4fb70*/  WARPGROUP.ARRIVE ;  /* 0x00000000000079c5 */ /* 0x000fce0000000000 */
        /* <DEDUP_REMOVED lines=19> */
[----:B---3--:R-:W-:Y:S01]  /*4fcb0*/  WARPGROUP.ARRIVE ;  /* 0x00000000000079c5 */ /* 0x008fe20000000000 */
[----:B------:R1:W-:Y:S04]  /*4fcc0*/  STL.64 [R1+0x300], R88 ;  /* 0x0003005801007387 */ /* 0x0003e80000100a00 */
[----:B------:R2:W-:Y:S02]  /*4fcd0*/  STL.64 [R1+0x308], R90 ;  /* 0x0003085a01007387 */ /* 0x0005e40000100a00 */
[----:B------:R-:W-:Y:S02]  /*4fce0*/  HGMMA.64x128x8.F32.TF32 R24, gdesc[UR36], R24, gsb0 ;  /* 0x05e00000241879f0 */ /* 0x000fe40008002818 */
        /* <DEDUP_REMOVED lines=32> */
[----:B---3--:R-:W2:Y:S01]  /*4fef0*/  LDL.LU.64 R92, [R1+0x110] ;  /* 0x00011000015c7983 */ /* 0x008ea20000300a00 */
[----:B------:R-:W-:-:S02]  /*4ff00*/  WARPGROUP.DEPBAR.LE gsb0, 0x0 ;  /* 0x00008000000079c5 */ /* 0x000fc40000010000 */
        /* <DEDUP_REMOVED lines=132> */
[----:B------:R-:W-:-:S02]  /*50750*/  UIADD3.64 UR36, UR40, 0x5fe, URZ ;  /* 0x000005fe28247897 */ /* 0x000fc4000fffe03f */
[----:B------:R-:W-:Y:S01]  /*50760*/  UIADD3.64 UR44, UR40, 0x600, URZ ;  /* 0x00000600282c7897 */ /* 0x000fe2000fffe03f */
[----:B-1----:R-:W4:Y:S01]  /*50770*/  LDL.LU.64 R24, [R1] ;  /* 0x0000000001187983 */ /* 0x002f220000300a00 */
[----:B------:R-:W-:Y:S01]  /*50780*/  UMOV UR46, UR42 ;  /* 0x0000002a002e7c82 */ /* 0x000fe20008000000 */
[----:B------:R-:W-:Y:S01]  /*50790*/  UMOV UR47, UR43 ;  /* 0x0000002b002f7c82 */ /* 0x000fe20008000000 */
[----:B------:R-:W-:Y:S01]  /*507a0*/  UIADD3.64 UR28, UR42, 0x402, URZ ;  /* 0x000004022a1c7897 */ /* 0x000fe2000fffe03f */
[----:B---3--:R-:W3:Y:S01]  /*507b0*/  LDL.LU.64 R26, [R1+0x8] ;  /* 0x00000800011a7983 */ /* 0x008ee20000300a00 */
[----:B------:R-:W-:Y:S02]  /*507c0*/  UIADD3.64 UR32, UR42, 0x404, URZ ;  /* 0x000004042a207897 */ /* 0x000fe4000fffe03f */
[----:B------:R-:W-:Y:S01]  /*507d0*/  UIADD3.64 UR24, UR40, 0x35fe, URZ ;  /* 0x000035fe28187897 */ /* 0x000fe2000fffe03f */
[----:B------:R-:W3:Y:S01]  /*507e0*/  LDL.LU.64 R28, [R1+0x10] ;  /* 0x00001000011c7983 */ /* 0x000ee20000300a00 */
[----:B------:R-:W-:-:S03]  /*507f0*/  UIADD3.64 UR20, UR40, 0x3600, URZ ;  /* 0x0000360028147897 */ /* 0x000fc6000fffe03f */
        /* <DEDUP_REMOVED lines=16> */
[----:B--2---:R-:W3:Y:S04]  /*50900*/  LDL.LU.64 R62, [R1+0x98] ;  /* 0x00009800013e7983 */ /* 0x004ee80000300a00 */
        /* <DEDUP_REMOVED lines=12> */
[----:B----4-:R-:W-:-:S06]  /*509d0*/  WARPGROUP.ARRIVE ;  /* 0x00000000000079c5 */ /* 0x010fcc0000000000 */
[----:B------:R-:W-:Y:S03]  /*509e0*/  HGMMA.64x128x8.F32.TF32 R88, gdesc[UR36], R88, gsb0 ;  /* 0x05e00000245879f0 */ /* 0x000fe60008002858 */
        /* <DEDUP_REMOVED lines=52> */
[----:B------:R-:W-:Y:S02]  /*50d30*/  UIADD3.64 UR28, UR40, 0x2604, URZ ;  /* 0x00002604281c7897 */ /* 0x000fe4000fffe03f */
        /* <DEDUP_REMOVED lines=25> */
[----:B---3--:R-:W-:-:S06]  /*50ed0*/  WARPGROUP.ARRIVE ;  /* 0x00000000000079c5 */ /* 0x008fcc0000000000 */
        /* <DEDUP_REMOVED lines=155> */
[----:B------:R-:W-:-:S02]  /*51890*/  WARPGROUP.DEPBAR.LE gsb0, 0x0 ;  /* 0x00008000000079c5 */ /* 0x000fc40000010000 */
[----:B------:R-:W-:-:S06]  /*518a0*/  WARPGROUP.ARRIVE ;  /* 0x00000000000079c5 */ /* 0x000fcc0000000000 */
[----:B------:R-:W-:Y:S01]  /*518b0*/  HGMMA.64x128x8.F32.TF32 R152, gdesc[UR24], R152, gsb0 ;  /* 0x05e00000189879f0 */ /* 0x000fe20008002898 */
[----:B------:R-:W-:Y:S04]  /*518c0*/  STL.64 [R1+0x140], R104 ;  /* 0x0001406801007387 */ /* 0x000fe80000100a00 */
[----:B------:R-:W-:Y:S04]  /*518d0*/  STL.64 [R1+0x148], R106 ;  /* 0x0001486a01007387 */ /* 0x000fe80000100a00 */
[----:B------:R-:W-:Y:S04]  /*518e0*/  STL.64 [R1+0x150], R108 ;  /* 0x0001506c01007387 */ /* 0x000fe80000100a00 */
        /* <DEDUP_REMOVED lines=29> */
[----:B------:R-:W2:Y:S01]  /*51ac0*/  LDL.LU.64 R136, [R1+0x1f28] ;  /* 0x001f280001887983 */ /* 0x000ea20000300a00 */
[----:B------:R-:W-:-:S02]  /*51ad0*/  WARPGROUP.DEPBAR.LE gsb0, 0x0 ;  /* 0x00008000000079c5 */ /* 0x000fc40000010000 */
[----:B------:R-:W-:Y:S01]  /*51ae0*/  WARPGROUP.ARRIVE ;  /* 0x00000000000079c5 */ /* 0x000fe20000000000 */
[----:B------:R-:W2:Y:S04]  /*51af0*/  LDL.LU.64 R134, [R1+0x1f20] ;  /* 0x001f200001867983 */ /* 0x000ea80000300a00 */
[----:B------:R-:W2:Y:S01]  /*51b00*/  LDL.LU.64 R132, [R1+0x1f18] ;  /* 0x001f180001847983 */ /* 0x000ea20000300a00 */
[----:B------:R-:W-:Y:S03]  /*51b10*/  HGMMA.64x128x8.F32.TF32 R152, gdesc[UR20], R152, gsb0 ;  /* 0x05e00000149879f0 */ /* 0x000fe60008002898 */
        /* <DEDUP_REMOVED lines=22> */
[----:B------:R-:W-:Y:S01]  /*51c80*/  UIADD3.64 UR16, UR40, 0x3a02, URZ ;  /* 0x00003a0228107897 */ /* 0x000fe2000fffe03f */
[----:B------:R-:W-:-:S02]  /*51c90*/  WARPGROUP.DEPBAR.LE gsb0, 0x0 ;  /* 0x00008000000079c5 */ /* 0x000fc40000010000 */
[----:B------:R-:W-:-:S06]  /*51ca0*/  WARPGROUP.ARRIVE ;  /* 0x00000000000079c5 */ /* 0x000fcc0000000000 */
[----:B------:R-:W-:Y:S01]  /*51cb0*/  HGMMA.64x128x8.F32.TF32 R152, gdesc[UR16], R152, gsb0 ;  /* 0x05e00000109879f0 */ /* 0x000fe20008002898 */
[----:B------:R-:W-:Y:S02]  /*51cc0*/  UIADD3.64 UR12, UR40, 0x3a04, URZ ;  /* 0x00003a04280c7897 */ /* 0x000fe4000fffe03f */
        /* <DEDUP_REMOVED lines=8> */
[----:B--2---:R-:W-:-:S06]  /*51d50*/  WARPGROUP.ARRIVE ;  /* 0x00000000000079c5 */ /* 0x004fcc0000000000 */
        /* <DEDUP_REMOVED lines=54> */
[----:B------:R-:W-:Y:S01]  /*520c0*/  UMOV UR44, UR32 ;  /* 0x00000020002c7c82 */ /* 0x000fe20008000000 */
[----:B------:R-:W-:Y:S01]  /*520d0*/  UMOV UR45, UR33 ;  /* 0x00000021002d7c82 */ /* 0x000fe20008000000 */
        /* <DEDUP_REMOVED lines=11> */
[----:B------:R-:W-:Y:S04]  /*52190*/  STL.64 [R1], R24 ;  /* 0x0000001801007387 */ /* 0x000fe80000100a00 */
        /* <DEDUP_REMOVED lines=72> */
[----:B------:R-:W3:Y:S01]  /*52620*/  LDL R2, [R1+0x1c00] ;  /* 0x001c000001027983 */ /* 0x000ee20000100800 */
[----:B------:R-:W-:Y:S01]  /*52630*/  UIADD3.64 UR36, UR40, 0xdfe, URZ ;  /* 0x00000dfe28247897 */ /* 0x000fe2000fffe03f */
[----:B------:R-:W-:Y:S01]  /*52640*/  UMOV UR28, UR52 ;  /* 0x00000034001c7c82 */ /* 0x000fe20008000000 */
[----:B------:R-:W-:Y:S01]  /*52650*/  UMOV UR29, UR53 ;  /* 0x00000035001d7c82 */ /* 0x000fe20008000000 */
[----:B------:R-:W-:Y:S02]  /*52660*/  WARPGROUP.DEPBAR.LE gsb0, 0x0 ;  /* 0x00008000000079c5 */ /* 0x000fe40000010000 */
[----:B------:R-:W-:Y:S01]  /*52670*/  WARPGROUP.ARRIVE ;  /* 0x00000000000079c5 */ /* 0x000fe20000000000 */
[----:B------:R-:W-:Y:S01]  /*52680*/  UMOV UR32, UR56 ;  /* 0x0000003800207c82 */ /* 0x000fe20008000000 */
[----:B------:R-:W-:Y:S01]  /*52690*/  UMOV UR33, UR57 ;  /* 0x0000003900217c82 */ /* 0x000fe20008000000 */
[----:B------:R-:W-:Y:S01]  /*526a0*/  UIADD3.64 UR24, UR40, 0x3dfe, URZ ;  /* 0x00003dfe28187897 */ /* 0x000fe2000fffe03f */
[----:B------:R-:W4:Y:S02]  /*526b0*/  LDL R0, [R1+0x1870] ;  /* 0x0018700001007983 */ /* 0x000f240000100800 */
[----:B------:R-:W-:Y:S03]  /*526c0*/  HGMMA.64x128x8.F32.TF32 R88, gdesc[UR16], R88, gsb0 ;  /* 0x05e00000105879f0 */ /* 0x000fe60008002858 */
[----:B------:R-:W-:-:S02]  /*526d0*/  WARPGROUP.DEPBAR.LE gsb0, 0x0 ;  /* 0x00008000000079c5 */ /* 0x000fc40000010000 */
[----:B------:R-:W-:-:S07]  /*526e0*/  WARPGROUP.ARRIVE ;  /* 0x00000000000079c5 */ /* 0x000fce0000000000 */
[----:B------:R-:W-:Y:S03]  /*526f0*/  HGMMA.64x128x8.F32.TF32 R88, gdesc[UR12], R88, gsb0 ;  /* 0x05e000000c5879f0 */ /* 0x000fe60008002858 */
[----:B------:R-:W-:Y:S02]  /*52700*/  WARPGROUP.DEPBAR.LE gsb0, 0x0 ;  /* 0x00008000000079c5 */ /* 0x000fe40000010000 */
[----:B--2---:R-:W-:-:S07]  /*52710*/  WARPGROUP.ARRIVE ;  /* 0x00000000000079c5 */ /* 0x004fce0000000000 */
        /* <DEDUP_REMOVED lines=61> */
[----:B------:R-:W-:Y:S04]  /*52af0*/  STL [R1+0x1d58], R192 ;  /* 0x001d58c001007387 */ /* 0x000fe80000100800 */
[----:B------:R1:W-:Y:S04]  /*52b00*/  STL [R1+0x1d54], R193 ;  /* 0x001d54c101007387 */ /* 0x0003e80000100800 */
[----:B------:R-:W-:Y:S04]  /*52b10*/  STL [R1+0x1d50], R194 ;  /* 0x001d50c201007387 */ /* 0x000fe80000100800 */
[----:B------:R-:W-:Y:S04]  /*52b20*/  STL [R1+0x1d4c], R195 ;  /* 0x001d4cc301007387 */ /* 0x000fe80000100800 */
[----:B------:R2:W-:Y:S04]  /*52b30*/  STL.64 [R1+0x1d40], R196 ;  /* 0x001d40c401007387 */ /* 0x0005e80000100a00 */
        /* <DEDUP_REMOVED lines=9> */
[----:B------:R-:W2:Y:S04]  /*52bd0*/  LDL.LU R5, [R1+0x940] ;  /* 0x0009400001057983 */ /* 0x000ea80000300800 */
[----:B------:R-:W2:Y:S04]  /*52be0*/  LDL.LU R4, [R1+0x944] ;  /* 0x0009440001047983 */ /* 0x000ea80000300800 */
[----:B-1----:R-:W2:Y:S04]  /*52bf0*/  LDL.LU R193, [R1+0x948] ;  /* 0x0009480001c17983 */ /* 0x002ea80000300800 */
[----:B------:R-:W2:Y:S04]  /*52c00*/  LDL.LU R10, [R1+0x94c] ;  /* 0x00094c00010a7983 */ /* 0x000ea80000300800 */
[----:B------:R-:W2:Y:S04]  /*52c10*/  LDL.LU R12, [R1+0x950] ;  /* 0x00095000010c7983 */ /* 0x000ea80000300800 */
[----:B------:R-:W2:Y:S01]  /*52c20*/  LDL.LU R9, [R1+0x954] ;  /* 0x0009540001097983 */ /* 0x000ea20000300800 */
[----:B------:R-:W-:Y:S01]  /*52c30*/  UIADD3.64 UR16, UR40, 0x3e02, URZ ;  /* 0x00003e0228107897 */ /* 0x000fe2000fffe03f */
[----:B---3--:R-:W-:-:S02]  /*52c40*/  R2UR UR12, R2 ;  /* 0x00000000020c72ca */ /* 0x008fc400000e0000 */
[----:B----4-:R-:W-:Y:S01]  /*52c50*/  R2UR UR42, R0 ;  /* 0x00000000002a72ca */ /* 0x010fe200000e0000 */
[----:B------:R-:W3:Y:S01]  /*52c60*/  LDL.LU R192, [R1+0x958] ;  /* 0x0009580001c07983 */ /* 0x000ee20000300800 */
[----:B------:R-:W-:Y:S02]  /*52c70*/  WARPGROUP.DEPBAR.LE gsb0, 0x0 ;  /* 0x00008000000079c5 */ /* 0x000fe40000010000 */
[----:B------:R-:W-:-:S06]  /*52c80*/  WARPGROUP.ARRIVE ;  /* 0x00000000000079c5 */ /* 0x000fcc0000000000 */
[----:B------:R-:W1:Y:S01]  /*52c90*/  S2R R0, SR_TID.X ;  /* 0x0000000000007919 */ /* 0x000e620000002100 */
[----:B------:R-:W-:Y:S01]  /*52ca0*/  UIADD3 UR61, UR61, 0x1, URZ ;  /* 0x000000013d3d7890 */ /* 0x000fe2000fffe03f */
[----:B------:R-:W4:Y:S01]  /*52cb0*/  LDL.LU R11, [R1+0x95c] ;  /* 0x00095c00010b7983 */ /* 0x000f220000300800 */
[----:B------:R-:W-:Y:S03]  /*52cc0*/  HGMMA.64x128x8.F32.TF32 R24, gdesc[UR20], R24, gsb0 ;  /* 0x05e00000141879f0 */ /* 0x000fe60008002818 */
[----:B------:R-:W3:Y:S04]  /*52cd0*/  LDL.LU R13, [R1+0x960] ;  /* 0x00096000010d7983 */ /* 0x000ee80000300800 */
[----:B------:R-:W3:Y:S04]  /*52ce0*/  LDL.LU R2, [R1+0x964] ;  /* 0x0009640001027983 */ /* 0x000ee80000300800 */
[----:B--2---:R-:W2:Y:S01]  /*52cf0*/  LDL.LU R196, [R1+0x968] ;  /* 0x0009680001c47983 */ /* 0x004ea20000300800 */
[----:B------:R-:W-:-:S02]  /*52d00*/  WARPGROUP.DEPBAR.LE gsb0, 0x0 ;  /* 0x00008000000079c5 */ /* 0x000fc40000010000 */
[----:B------:R-:W-:-:S06]  /*52d10*/  WARPGROUP.ARRIVE ;  /* 0x00000000000079c5 */ /* 0x000fcc0000000000 */
[----:B------:R-:W-:Y:S01]  /*52d20*/  HGMMA.64x128x8.F32.TF32 R24, gdesc[UR16], R24, gsb0 ;  /* 0x05e00000101879f0 */ /* 0x000fe20008002818 */
[----:B------:R-:W-:Y:S02]  /*52d30*/  UIMAD UR16, UR10, -0x80, UR12 ;  /* 0xffffff800a1078a4 */ /* 0x000fe4000f8e020c */
[----:B------:R-:W-:Y:S02]  /*52d40*/  UIADD3 UR12, UR42, -0x5, URZ ;  /* 0xfffffffb2a0c7890 */ /* 0x000fe4000fffe03f */
[----:B------:R-:W-:Y:S02]  /*52d50*/  UISETP.GT.AND UP1, UPT, UR16, URZ, UPT ;  /* 0x0000003f1000728c */ /* 0x000fe4000bf24270 */
[----:B------:R-:W-:Y:S02]  /*52d60*/  UISETP.GE.AND UP0, UPT, UR10, UR12, UPT ;  /* 0x0000000c0a00728c */ /* 0x000fe4000bf06270 */
[----:B------:R-:W-:-:S04]  /*52d70*/  USEL UR12, URZ, 0x4, !UP1 ;  /* 0x000000043f0c7887 */ /* 0x000fc8000c800000 */
[----:B------:R-:W-:-:S06]  /*52d80*/  USEL UR12, UR12, URZ, !UP0 ;  /* 0x0000003f0c0c7287 */ /* 0x000fcc000c000000 */
[----:B------:R-:W-:Y:S01]  /*52d90*/  ISETP.NE.U32.AND P0, PT, RZ, UR12, PT ;  /* 0x0000000cff007c0c */ /* 0x000fe2000bf05070 */
[----:B------:R-:W-:Y:S01]  /*52da0*/  UIADD3.64 UR12, UR40, 0x3e04, URZ ;  /* 0x00003e04280c7897 */ /* 0x000fe2000fffe03f */
[----:B------:R-:W-:Y:S02]  /*52db0*/  WARPGROUP.DEPBAR.LE gsb0, 0x0 ;  /* 0x00008000000079c5 */ /* 0x000fe40000010000 */
[----:B------:R-:W-:-:S06]  /*52dc0*/  WARPGROUP.ARRIVE ;  /* 0x00000000000079c5 */ /* 0x000fcc0000000000 */
[----:B------:R-:W-:Y:S01]  /*52dd0*/  HGMMA.64x128x8.F32.TF32 R24, gdesc[UR12], R24, gsb0 ;  /* 0x05e000000c1879f0 */ /* 0x000fe20008002818 */
[----:B------:R-:W-:-:S04]  /*52de0*/  IADD3 R4, P1, R4, UR4, RZ ;  /* 0x0000000404047c10 */ /* 0x000fc8000ff3e0ff */
[----:B------:R-:W-:Y:S01]  /*52df0*/  IADD3.X R5, R5, UR6, RZ, P1, !PT ;  /* 0x0000000605057c10 */ /* 0x000fe20008ffe4ff */
[----:B------:R4:W-:Y:S01]  /*52e00*/  STL [R1+0x944], R4 ;  /* 0x0009440401007387 */ /* 0x0009e20000100800 */
[----:B------:R-:W-:Y:S01]  /*52e10*/  UISETP.GT.AND UP1, UPT, UR61, 0x5, UPT ;  /* 0x000000053d00788c */ /* 0x000fe2000bf24270 */
[----:B-1----:R-:W-:Y:S02]  /*52e20*/  SHF.L.U32 R6, R0, 0x4, RZ ;  /* 0x0000000400067819 */ /* 0x002fe400000006ff */
[----:B------:R-:W-:Y:S01]  /*52e30*/  STL [R1+0x940], R5 ;  /* 0x0009400501007387 */ /* 0x000fe20000100800 */
[----:B------:R-:W-:-:S03]  /*52e40*/  USEL UR61, UR61, URZ, !UP1 ;  /* 0x0000003f3d3d7287 */ /* 0x000fc6000c800000 */
[----:B------:R-:W2:Y:S01]  /*52e50*/  LDL.LU R194, [R1+0x96c] ;  /* 0x00096c0001c27983 */ /* 0x000ea20000300800 */
[----:B------:R-:W-:Y:S02]  /*52e60*/  LOP3.LUT R6, R6, 0x70, RZ, 0xc0, !PT ;  /* 0x0000007006067812 */ /* 0x000fe400078ec0ff */
[----:B------:R-:W-:Y:S01]  /*52e70*/  LOP3.LUT R3, R0, 0x7f, RZ, 0xc0, !PT ;  /* 0x0000007f00037812 */ /* 0x000fe200078ec0ff */
[----:B------:R-:W-:Y:S01]  /*52e80*/  ULEA UR17, UR61, UR11, 0x12 ;  /* 0x0000000b3d117291 */ /* 0x000fe2000f8e903f */
[----:B------:R-:W-:Y:S01]  /*52e90*/  IADD3 R10, P1, R10, UR4, RZ ;  /* 0x000000040a0a7c10 */ /* 0x000fe2000ff3e0ff */
[----:B------:R-:W2:Y:S02]  /*52ea0*/  LDL.LU R8, [R1+0x974] ;  /* 0x0009740001087983 */ /* 0x000ea40000300800 */
[----:B------:R-:W-:Y:S01]  /*52eb0*/  IMAD R6, R3, 0x80, R6 ;  /* 0x0000008003067824 */ /* 0x000fe200078e0206 */
[----:B------:R-:W-:Y:S02]  /*52ec0*/  IADD3.X R193, R193, UR6, RZ, P1, !PT ;  /* 0x00000006c1c17c10 */ /* 0x000fe40008ffe4ff */
[----:B------:R-:W-:-:S02]  /*52ed0*/  IADD3 R9, P2, R9, UR4, RZ ;  /* 0x0000000409097c10 */ /* 0x000fc4000ff5e0ff */
[----:B------:R-:W-:Y:S01]  /*52ee0*/  IADD3 R0, R6, UR17, RZ ;  /* 0x0000001106007c10 */ /* 0x000fe2000fffe0ff */
[----:B------:R1:W-:Y:S04]  /*52ef0*/  STL [R1+0x94c], R10 ;  /* 0x00094c0a01007387 */ /* 0x0003e80000100800 */
[----:B------:R-:W-:Y:S01]  /*52f00*/  STL [R1+0x948], R193 ;  /* 0x000948c101007387 */ /* 0x000fe20000100800 */
[----:B------:R-:W-:-:S03]  /*52f10*/  IADD3.X R12, R12, UR6, RZ, P2, !PT ;  /* 0x000000060c0c7c10 */ /* 0x000fc600097fe4ff */
[----:B------:R-:W-:Y:S01]  /*52f20*/  STL [R1+0x954], R9 ;  /* 0x0009540901007387 */ /* 0x000fe20000100800 */
[----:B------:R-:W-:Y:S02]  /*52f30*/  WARPGROUP.DEPBAR.LE gsb0, 0x0 ;  /* 0x00008000000079c5 */ /* 0x000fe40000010000 */
[----:B------:R-:W-:Y:S06]  /*52f40*/  BAR.SYNC.DEFER_BLOCKING 0x0 ;  /* 0x0000000000007b1d */ /* 0x000fec0000010000 */
[----:B------:R-:W-:Y:S01]  /*52f50*/  @!PT LDS RZ, [RZ] ;  /* 0x00000000fffff984 */ /* 0x000fe20000000800 */
[----:B------:R-:W-:Y:S01]  /*52f60*/  @!PT LDS RZ, [RZ] ;  /* 0x00000000fffff984 */ /* 0x000fe20000000800 */
[----:B------:R-:W-:Y:S01]  /*52f70*/  @!PT LDS RZ, [RZ] ;  /* 0x00000000fffff984 */ /* 0x000fe20000000800 */
[----:B------:R4:W-:Y:S02]  /*52f80*/  LDGSTS.E [R0], desc[UR8][R4.64], P0 ;  /* 0x0000000004007fae */ /* 0x0009e40008121848 */
[----:B----4-:R-:W-:-:S02]  /*52f90*/  IMAD.MOV.U32 R4, RZ, RZ, R10 ;  /* 0x000000ffff047224 */ /* 0x010fc400078e000a */
[----:B-1----:R-:W4:Y:S01]  /*52fa0*/  LDL.LU R10, [R1+0x970] ;  /* 0x00097000010a7983 */ /* 0x002f220000300800 */
[----:B------:R-:W-:-:S03]  /*52fb0*/  MOV R5, R193 ;  /* 0x000000c100057202 */ /* 0x000fc60000000f00 */
[----:B------:R1:W-:Y:S04]  /*52fc0*/  STL [R1+0x950], R12 ;  /* 0x0009500c01007387 */ /* 0x0003e80000100800 */
[----:B------:R3:W-:Y:S04]  /*52fd0*/  LDGSTS.E [R0+0x4000], desc[UR8][R4.64], P0 ;  /* 0x0400000004007fae */ /* 0x0007e80008121848 */
[----:B------:R-:W4:Y:S01]  /*52fe0*/  LDL.LU R195, [R1+0x978] ;  /* 0x0009780001c37983 */ /* 0x000f220000300800 */
[----:B---3--:R-:W-:-:S03]  /*52ff0*/  MOV R5, R12 ;  /* 0x0000000c00057202 */ /* 0x008fc60000000f00 */
[----:B-1----:R-:W3:Y:S01]  /*53000*/  LDL.LU R12, [R1+0x97c] ;  /* 0x00097c00010c7983 */ /* 0x002ee20000300800 */
[----:B------:R-:W-:-:S03]  /*53010*/  IMAD.MOV.U32 R4, RZ, RZ, R9 ;  /* 0x000000ffff047224 */ /* 0x000fc600078e0009 */
[----:B------:R-:W3:Y:S04]  /*53020*/  LDL.LU R193, [R1+0x980] ;  /* 0x0009800001c17983 */ /* 0x000ee80000300800 */
[----:B------:R-:W3:Y:S01]  /*53030*/  LDL.LU R9, [R1+0x984] ;  /* 0x0009840001097983 */ /* 0x000ee20000300800 */
[----:B------:R-:W-:Y:S01]  /*53040*/  UISETP.GT.AND UP1, UPT, UR16, 0x1, UPT ;  /* 0x000000011000788c */ /* 0x000fe2000bf24270 */
[----:B------:R-:W-:Y:S02]  /*53050*/  IADD3 R11, P1, R11, UR4, RZ ;  /* 0x000000040b0b7c10 */ /* 0x000fe4000ff3e0ff */
[----:B------:R1:W-:Y:S01]  /*53060*/  LDGSTS.E [R0+0x8000], desc[UR8][R4.64], P0 ;  /* 0x0800000004007fae */ /* 0x0003e20008121848 */
[----:B------:R-:W-:Y:S01]  /*53070*/  USEL UR12, URZ, 0x4, !UP1 ;  /* 0x000000043f0c7887 */ /* 0x000fe2000c800000 */
[----:B------:R-:W-:-:S02]  /*53080*/  IADD3.X R192, R192, UR6, RZ, P1, !PT ;  /* 0x00000006c0c07c10 */ /* 0x000fc40008ffe4ff */
[----:B------:R-:W-:Y:S01]  /*53090*/  IADD3 R2, P1, R2, UR4, RZ ;  /* 0x0000000402027c10 */ /* 0x000fe2000ff3e0ff */
[----:B------:R-:W-:Y:S01]  /*530a0*/  USEL UR12, UR12, URZ, !UP0 ;  /* 0x0000003f0c0c7287 */ /* 0x000fe2000c000000 */
[----:B------:R1:W-:Y:S02]  /*530b0*/  STL [R1+0x95c], R11 ;  /* 0x00095c0b01007387 */ /* 0x0003e40000100800 */
[----:B------:R-:W-:Y:S01]  /*530c0*/  IADD3.X R13, R13, UR6, RZ, P1, !PT ;  /* 0x000000060d0d7c10 */ /* 0x000fe20008ffe4ff */
[----:B-1----:R-:W-:Y:S01]  /*530d0*/  IMAD.MOV.U32 R4, RZ, RZ, R11 ;  /* 0x000000ffff047224 */ /* 0x002fe200078e000b */
[----:B------:R-:W-:Y:S01]  /*530e0*/  MOV R5, R192 ;  /* 0x000000c000057202 */ /* 0x000fe20000000f00 */
[----:B------:R1:W-:Y:S04]  /*530f0*/  STL [R1+0x958], R192 ;  /* 0x000958c001007387 */ /* 0x0003e80000100800 */
[----:B------:R-:W3:Y:S04]  /*53100*/  LDL.LU R11, [R1+0x98c] ;  /* 0x00098c00010b7983 */ /* 0x000ee80000300800 */
[----:B------:R1:W-:Y:S01]  /*53110*/  LDGSTS.E [R0+0xc000], desc[UR8][R4.64], P0 ;  /* 0x0c00000004007fae */ /* 0x0003e20008121848 */
[----:B------:R-:W-:-:S03]  /*53120*/  ISETP.NE.U32.AND P0, PT, RZ, UR12, PT ;  /* 0x0000000cff007c0c */ /* 0x000fc6000bf05070 */
[----:B------:R-:W-:Y:S04]  /*53130*/  STL [R1+0x964], R2 ;  /* 0x0009640201007387 */ /* 0x000fe80000100800 */
[----:B------:R2:W-:Y:S01]  /*53140*/  STL [R1+0x960], R13 ;  /* 0x0009600d01007387 */ /* 0x0005e20000100800 */
[----:B-1----:R-:W-:Y:S01]  /*53150*/  MOV R5, R13 ;  /* 0x0000000d00057202 */ /* 0x002fe20000000f00 */
[----:B------:R-:W-:-:S05]  /*53160*/  IMAD.MOV.U32 R4, RZ, RZ, R2 ;  /* 0x000000ffff047224 */ /* 0x000fca00078e0002 */
[----:B------:R1:W-:Y:S01]  /*53170*/  LDGSTS.E [R0+0x4], desc[UR8][R4.64], P0 ;  /* 0x0000400004007fae */ /* 0x0003e20008121848 */
[----:B--2---:R-:W-:-:S04]  /*53180*/  IADD3 R194, P2, R194, UR4, RZ ;  /* 0x00000004c2c27c10 */ /* 0x004fc8000ff5e0ff */
[----:B------:R-:W-:Y:S01]  /*53190*/  IADD3.X R196, R196, UR6, RZ, P2, !PT ;  /* 0x00000006c4c47c10 */ /* 0x000fe200097fe4ff */
[----:B------:R2:W-:Y:S04]  /*531a0*/  STL [R1+0x96c], R194 ;  /* 0x00096cc201007387 */ /* 0x0005e80000100800 */
[----:B------:R-:W3:Y:S04]  /*531b0*/  LDL.LU R192, [R1+0x988] ;  /* 0x0009880001c07983 */ /* 0x000ee80000300800 */
[----:B------:R-:W-:Y:S04]  /*531c0*/  STL [R1+0x968], R196 ;  /* 0x000968c401007387 */ /* 0x000fe80000100800 */
[----:B------:R-:W3:Y:S04]  /*531d0*/  LDL.LU R13, [R1+0x990] ;  /* 0x00099000010d7983 */ /* 0x000ee80000300800 */
[----:B------:R-:W3:Y:S01]  /*531e0*/  LDL.LU R2, [R1+0x994] ;  /* 0x0009940001027983 */ /* 0x000ee20000300800 */
[----:B------:R-:W-:Y:S01]  /*531f0*/  IADD3 R8, P1, R8, UR4, RZ ;  /* 0x0000000408087c10 */ /* 0x000fe2000ff3e0ff */
[----:B-1----:R-:W-:Y:S01]  /*53200*/  IMAD.MOV.U32 R4, RZ, RZ, R194 ;  /* 0x000000ffff047224 */ /* 0x002fe200078e00c2 */
[----:B------:R-:W-:-:S03]  /*53210*/  MOV R5, R196 ;  /* 0x000000c400057202 */ /* 0x000fc60000000f00 */
[----:B------:R-:W-:Y:S04]  /*53220*/  STL [R1+0x974], R8 ;  /* 0x0009740801007387 */ /* 0x000fe80000100800 */
[----:B------:R1:W-:Y:S02]  /*53230*/  LDGSTS.E [R0+0x4004], desc[UR8][R4.64], P0 ;  /* 0x0400400004007fae */ /* 0x0003e40008121848 */
[----:B-1----:R-:W-:Y:S01]  /*53240*/  IMAD.MOV.U32 R4, RZ, RZ, R8 ;  /* 0x000000ffff047224 */ /* 0x002fe200078e0008 */
[----:B----4-:R-:W-:-:S04]  /*53250*/  IADD3.X R10, R10, UR6, RZ, P1, !PT ;  /* 0x000000060a0a7c10 */ /* 0x010fc80008ffe4ff */
[----:B------:R-:W-:Y:S01]  /*53260*/  MOV R5, R10 ;  /* 0x0000000a00057202 */ /* 0x000fe20000000f00 */
[----:B------:R1:W-:Y:S04]  /*53270*/  STL [R1+0x970], R10 ;  /* 0x0009700a01007387 */ /* 0x0003e80000100800 */
[----:B--2---:R-:W2:Y:S04]  /*53280*/  LDL.LU R194, [R1+0x998] ;  /* 0x0009980001c27983 */ /* 0x004ea80000300800 */
[----:B------:R4:W-:Y:S04]  /*53290*/  LDGSTS.E [R0+0x8004], desc[UR8][R4.64], P0 ;  /* 0x0800400004007fae */ /* 0x0009e80008121848 */
[----:B-1----:R-:W2:Y:S04]  /*532a0*/  LDL.LU R10, [R1+0x99c] ;  /* 0x00099c00010a7983 */ /* 0x002ea80000300800 */
[----:B------:R-:W2:Y:S01]  /*532b0*/  LDL.LU R8, [R1+0x9a4] ;  /* 0x0009a40001087983 */ /* 0x000ea20000300800 */
[----:B---3--:R-:W-:-:S04]  /*532c0*/  IADD3 R12, P2, R12, UR4, RZ ;  /* 0x000000040c0c7c10 */ /* 0x008fc8000ff5e0ff */
[----:B------:R-:W-:Y:S02]  /*532d0*/  IADD3.X R195, R195, UR6, RZ, P2, !PT ;  /* 0x00000006c3c37c10 */ /* 0x000fe400097fe4ff */
[----:B------:R-:W-:Y:S01]  /*532e0*/  IADD3 R9, P3, R9, UR4, RZ ;  /* 0x0000000409097c10 */ /* 0x000fe2000ff7e0ff */
[----:B----4-:R-:W-:Y:S01]  /*532f0*/  IMAD.MOV.U32 R4, RZ, RZ, R12 ;  /* 0x000000ffff047224 */ /* 0x010fe200078e000c */
[----:B------:R-:W-:Y:S01]  /*53300*/  MOV R5, R195 ;  /* 0x000000c300057202 */ /* 0x000fe20000000f00 */
[----:B------:R1:W-:Y:S01]  /*53310*/  STL [R1+0x97c], R12 ;  /* 0x00097c0c01007387 */ /* 0x0003e20000100800 */
[----:B------:R-:W-:-:S03]  /*53320*/  IADD3.X R193, R193, UR6, RZ, P3, !PT ;  /* 0x00000006c1c17c10 */ /* 0x000fc60009ffe4ff */
[----:B------:R-:W-:Y:S04]  /*53330*/  STL [R1+0x978], R195 ;  /* 0x000978c301007387 */ /* 0x000fe80000100800 */
[----:B------:R-:W-:Y:S04]  /*53340*/  STL [R1+0x984], R9 ;  /* 0x0009840901007387 */ /* 0x000fe80000100800 */
[----:B-1----:R-:W3:Y:S04]  /*53350*/  LDL.LU R12, [R1+0x9a0] ;  /* 0x0009a000010c7983 */ /* 0x002ee80000300800 */
[----:B------:R1:W-:Y:S04]  /*53360*/  STL [R1+0x980], R193 ;  /* 0x000980c101007387 */ /* 0x0003e80000100800 */
[----:B------:R4:W-:Y:S04]  /*53370*/  LDGSTS.E [R0+0xc004], desc[UR8][R4.64], P0 ;  /* 0x0c00400004007fae */ /* 0x0009e80008121848 */
[----:B------:R-:W3:Y:S01]  /*53380*/  LDL.LU R196, [R1+0x9a8] ;  /* 0x0009a80001c47983 */ /* 0x000ee20000300800 */
[----:B----4-:R-:W-:-:S03]  /*53390*/  MOV R5, R193 ;  /* 0x000000c100057202 */ /* 0x010fc60000000f00 */
[----:B-1----:R-:W4:Y:S01]  /*533a0*/  LDL.LU R193, [R1+0x9ac] ;  /* 0x0009ac0001c17983 */ /* 0x002f220000300800 */
[----:B------:R-:W-:-:S04]  /*533b0*/  UISETP.GT.AND UP1, UPT, UR16, 0x2, UPT ;  /* 0x000000021000788c */ /* 0x000fc8000bf24270 */
[----:B------:R-:W-:-:S04]  /*533c0*/  USEL UR12, URZ, 0x4, !UP1 ;  /* 0x000000043f0c7887 */ /* 0x000fc8000c800000 */
[----:B------:R-:W-:Y:S01]  /*533d0*/  USEL UR12, UR12, URZ, !UP0 ;  /* 0x0000003f0c0c7287 */ /* 0x000fe2000c000000 */
[----:B------:R-:W-:-:S05]  /*533e0*/  IADD3 R11, P0, R11, UR4, RZ ;  /* 0x000000040b0b7c10 */ /* 0x000fca000ff1e0ff */
[----:B------:R-:W-:Y:S01]  /*533f0*/  ISETP.NE.U32.AND P1, PT, RZ, UR12, PT ;  /* 0x0000000cff007c0c */ /* 0x000fe2000bf25070 */
[----:B------:R-:W-:Y:S02]  /*53400*/  IMAD.MOV.U32 R4, RZ, RZ, R9 ;  /* 0x000000ffff047224 */ /* 0x000fe400078e0009 */
[----:B------:R-:W4:Y:S04]  /*53410*/  LDL.LU R9, [R1+0x9b4] ;  /* 0x0009b40001097983 */ /* 0x000f280000300800 */
[----:B------:R1:W-:Y:S06]  /*53420*/  STL [R1+0x98c], R11 ;  /* 0x00098c0b01007387 */ /* 0x0003ec0000100800 */
[----:B------:R1:W-:Y:S02]  /*53430*/  LDGSTS.E [R0+0x8], desc[UR8][R4.64], P1 ;  /* 0x0000800004007fae */ /* 0x0003e40008921848 */
[----:B-1----:R-:W-:Y:S01]  /*53440*/  IMAD.MOV.U32 R4, RZ, RZ, R11 ;  /* 0x000000ffff047224 */ /* 0x002fe200078e000b */
[----:B------:R-:W-:-:S05]  /*53450*/  IADD3.X R192, R192, UR6, RZ, P0, !PT ;  /* 0x00000006c0c07c10 */ /* 0x000fca00087fe4ff */
[----:B------:R1:W-:Y:S01]  /*53460*/  STL [R1+0x988], R192 ;  /* 0x000988c001007387 */ /* 0x0003e20000100800 */
[----:B------:R-:W-:-:S05]  /*53470*/  IADD3 R2, P2, R2, UR4, RZ ;  /* 0x0000000402027c10 */ /* 0x000fca000ff5e0ff */
[----:B------:R-:W-:Y:S01]  /*53480*/  STL [R1+0x994], R2 ;  /* 0x0009940201007387 */ /* 0x000fe20000100800 */
[----:B------:R-:W-:-:S03]  /*53490*/  IADD3.X R13, R13, UR6, RZ, P2, !PT ;  /* 0x000000060d0d7c10 */ /* 0x000fc600097fe4ff */
[----:B------:R-:W4:Y:S01]  /*534a0*/  LDL.LU R11, [R1+0x9b0] ;  /* 0x0009b000010b7983 */ /* 0x000f220000300800 */
[----:B------:R-:W-:-:S03]  /*534b0*/  MOV R5, R192 ;  /* 0x000000c000057202 */ /* 0x000fc60000000f00 */
[----:B------:R1:W-:Y:S04]  /*534c0*/  STL [R1+0x990], R13 ;  /* 0x0009900d01007387 */ /* 0x0003e80000100800 */
[----:B------:R-:W4:Y:S04]  /*534d0*/  LDL.LU R195, [R1+0x9b8] ;  /* 0x0009b80001c37983 */ /* 0x000f280000300800 */
[----:B-1----:R-:W4:Y:S04]  /*534e0*/  LDL.LU R192, [R1+0x9bc] ;  /* 0x0009bc0001c07983 */ /* 0x002f280000300800 */
[----:B------:R1:W-:Y:S02]  /*534f0*/  LDGSTS.E [R0+0x4008], desc[UR8][R4.64], P1 ;  /* 0x0400800004007fae */ /* 0x0003e40008921848 */
[----:B-1----:R-:W-:Y:S01]  /*53500*/  MOV R5, R13 ;  /* 0x0000000d00057202 */ /* 0x002fe20000000f00 */
[----:B------:R-:W-:Y:S01]  /*53510*/  IMAD.MOV.U32 R4, RZ, RZ, R2 ;  /* 0x000000ffff047224 */ /* 0x000fe200078e0002 */
[----:B------:R-:W4:Y:S04]  /*53520*/  LDL.LU R13, [R1+0xd40] ;  /* 0x000d4000010d7983 */ /* 0x000f280000300800 */
[----:B------:R-:W4:Y:S04]  /*53530*/  LDL.LU R2, [R1+0xd44] ;  /* 0x000d440001027983 */ /* 0x000f280000300800 */
[----:B------:R1:W-:Y:S01]  /*53540*/  LDGSTS.E [R0+0x8008], desc[UR8][R4.64], P1 ;  /* 0x0800800004007fae */ /* 0x0003e20008921848 */
[----:B--2---:R-:W-:-:S04]  /*53550*/  IADD3 R10, P0, R10, UR4, RZ ;  /* 0x000000040a0a7c10 */ /* 0x004fc8000ff1e0ff */
[----:B------:R-:W-:Y:S01]  /*53560*/  IADD3.X R194, R194, UR6, RZ, P0, !PT ;  /* 0x00000006c2c27c10 */ /* 0x000fe200087fe4ff */
[----:B-1----:R-:W-:-:S03]  /*53570*/  IMAD.MOV.U32 R4, RZ, RZ, R10 ;  /* 0x000000ffff047224 */ /* 0x002fc600078e000a */
[----:B------:R-:W-:-:S05]  /*53580*/  MOV R5, R194 ;  /* 0x000000c200057202 */ /* 0x000fca0000000f00 */
[----:B------:R1:W-:Y:S01]  /*53590*/  LDGSTS.E [R0+0xc008], desc[UR8][R4.64], P1 ;  /* 0x0c00800004007fae */ /* 0x0003e20008921848 */
[----:B------:R-:W-:-:S03]  /*535a0*/  IADD3 R8, P1, R8, UR4, RZ ;  /* 0x0000000408087c10 */ /* 0x000fc6000ff3e0ff */
[----:B------:R2:W-:Y:S04]  /*535b0*/  STL [R1+0x99c], R10 ;  /* 0x00099c0a01007387 */ /* 0x0005e80000100800 */
[----:B------:R4:W-:Y:S04]  /*535c0*/  STL [R1+0x998], R194 ;  /* 0x000998c201007387 */ /* 0x0009e80000100800 */
[----:B--2---:R-:W2:Y:S01]  /*535d0*/  LDL.LU R10, [R1+0xd4c] ;  /* 0x000d4c00010a7983 */ /* 0x004ea20000300800 */
[----:B---3--:R-:W-:-:S03]  /*535e0*/  IADD3.X R12, R12, UR6, RZ, P1, !PT ;  /* 0x000000060c0c7c10 */ /* 0x008fc60008ffe4ff */
[----:B------:R-:W-:Y:S01]  /*535f0*/  STL [R1+0x9a4], R8 ;  /* 0x0009a40801007387 */ /* 0x000fe20000100800 */
[----:B-1----:R-:W-:-:S03]  /*53600*/  MOV R5, R12 ;  /* 0x0000000c00057202 */ /* 0x002fc60000000f00 */
[----:B------:R1:W-:Y:S01]  /*53610*/  STL [R1+0x9a0], R12 ;  /* 0x0009a00c01007387 */ /* 0x0003e20000100800 */
[----:B------:R-:W-:Y:S01]  /*53620*/  IMAD.MOV.U32 R4, RZ, RZ, R8 ;  /* 0x000000ffff047224 */ /* 0x000fe200078e0008 */
[----:B----4-:R-:W-:-:S04]  /*53630*/  IADD3 R193, P2, R193, UR4, RZ ;  /* 0x00000004c1c17c10 */ /* 0x010fc8000ff5e0ff */
[----:B------:R-:W-:Y:S01]  /*53640*/  IADD3.X R196, R196, UR6, RZ, P2, !PT ;  /* 0x00000006c4c47c10 */ /* 0x000fe200097fe4ff */
[----:B------:R3:W-:Y:S04]  /*53650*/  STL [R1+0x9ac], R193 ;  /* 0x0009acc101007387 */ /* 0x0007e80000100800 */
[----:B------:R-:W4:Y:S04]  /*53660*/  LDL.LU R194, [R1+0xd48] ;  /* 0x000d480001c27983 */ /* 0x000f280000300800 */
[----:B------:R-:W-:Y:S04]  /*53670*/  STL [R1+0x9a8], R196 ;  /* 0x0009a8c401007387 */ /* 0x000fe80000100800 */
[----:B-1----:R-:W4:Y:S04]  /*53680*/  LDL.LU R12, [R1+0xd50] ;  /* 0x000d5000010c7983 */ /* 0x002f280000300800 */
[----:B------:R-:W4:Y:S01]  /*53690*/  LDL.LU R8, [R1+0xd54] ;  /* 0x000d540001087983 */ /* 0x000f220000300800 */
[----:B------:R-:W-:-:S04]  /*536a0*/  UISETP.GT.AND UP1, UPT, UR16, 0x3, UPT ;  /* 0x000000031000788c */ /* 0x000fc8000bf24270 */
[----:B------:R-:W-:-:S04]  /*536b0*/  USEL UR12, URZ, 0x4, !UP1 ;  /* 0x000000043f0c7887 */ /* 0x000fc8000c800000 */
[----:B------:R-:W-:-:S06]  /*536c0*/  USEL UR12, UR12, URZ, !UP0 ;  /* 0x0000003f0c0c7287 */ /* 0x000fcc000c000000 */
[----:B------:R-:W-:Y:S02]  /*536d0*/  ISETP.NE.U32.AND P0, PT, RZ, UR12, PT ;  /* 0x0000000cff007c0c */ /* 0x000fe4000bf05070 */
[----:B------:R-:W-:-:S05]  /*536e0*/  IADD3 R9, P1, R9, UR4, RZ ;  /* 0x0000000409097c10 */ /* 0x000fca000ff3e0ff */
[----:B------:R-:W-:Y:S06]  /*536f0*/  STL [R1+0x9b4], R9 ;  /* 0x0009b40901007387 */ /* 0x000fec0000100800 */
[----:B------:R1:W-:Y:S02]  /*53700*/  LDGSTS.E [R0+0xc], desc[UR8][R4.64], P0 ;  /* 0x0000c00004007fae */ /* 0x0003e40008121848 */
[----:B-1----:R-:W-:Y:S01]  /*53710*/  IMAD.MOV.U32 R4, RZ, RZ, R193 ;  /* 0x000000ffff047224 */ /* 0x002fe200078e00c1 */
[----:B------:R-:W-:-:S05]  /*53720*/  MOV R5, R196 ;  /* 0x000000c400057202 */ /* 0x000fca0000000f00 */
[----:B------:R1:W-:Y:S01]  /*53730*/  LDGSTS.E [R0+0x400c], desc[UR8][R4.64], P0 ;  /* 0x0400c00004007fae */ /* 0x0003e20008121848 */
[----:B------:R-:W-:Y:S01]  /*53740*/  UISETP.GT.AND UP1, UPT, UR16, 0x20, UPT ;  /* 0x000000201000788c */ /* 0x000fe2000bf24270 */
[----:B-1----:R-:W-:-:S03]  /*53750*/  IMAD.MOV.U32 R4, RZ, RZ, R9 ;  /* 0x000000ffff047224 */ /* 0x002fc600078e0009 */
[----:B------:R-:W-:Y:S01]  /*53760*/  USEL UR12, URZ, 0x4, !UP1 ;  /* 0x000000043f0c7887 */ /* 0x000fe2000c800000 */
[----:B------:R-:W-:-:S04]  /*53770*/  IADD3.X R11, R11, UR6, RZ, P1, !PT ;  /* 0x000000060b0b7c10 */ /* 0x000fc80008ffe4ff */
[----:B------:R-:W-:Y:S01]  /*53780*/  MOV R5, R11 ;  /* 0x0000000b00057202 */ /* 0x000fe20000000f00 */
[----:B------:R1:W-:Y:S04]  /*53790*/  STL [R1+0x9b0], R11 ;  /* 0x0009b00b01007387 */ /* 0x0003e80000100800 */
[----:B---3--:R-:W3:Y:S01]  /*537a0*/  LDL.LU R193, [R1+0xd58] ;  /* 0x000d580001c17983 */ /* 0x008ee20000300800 */
[----:B------:R-:W-:-:S03]  /*537b0*/  IADD3 R192, P2, R192, UR4, RZ ;  /* 0x00000004c0c07c10 */ /* 0x000fc6000ff5e0ff */
[----:B------:R1:W-:Y:S04]  /*537c0*/  LDGSTS.E [R0+0x800c], desc[UR8][R4.64], P0 ;  /* 0x0800c00004007fae */ /* 0x0003e80008121848 */
[----:B-1----:R-:W3:Y:S01]  /*537d0*/  LDL.LU R11, [R1+0xd5c] ;  /* 0x000d5c00010b7983 */ /* 0x002ee20000300800 */
[----:B------:R-:W-:-:S03]  /*537e0*/  IADD3.X R195, R195, UR6, RZ, P2, !PT ;  /* 0x00000006c3c37c10 */ /* 0x000fc600097fe4ff */
[----:B------:R-:W3:Y:S01]  /*537f0*/  LDL.LU R9, [R1+0xd64] ;  /* 0x000d640001097983 */ /* 0x000ee20000300800 */
[----:B------:R-:W-:Y:S01]  /*53800*/  IMAD.MOV.U32 R4, RZ, RZ, R192 ;  /* 0x000000ffff047224 */ /* 0x000fe200078e00c0 */
[----:B------:R-:W-:Y:S02]  /*53810*/  MOV R5, R195 ;  /* 0x000000c300057202 */ /* 0x000fe40000000f00 */
[----:B------:R1:W-:Y:S01]  /*53820*/  STL [R1+0x9bc], R192 ;  /* 0x0009bcc001007387 */ /* 0x0003e20000100800 */
[----:B------:R-:W-:-:S03]  /*53830*/  IADD3 R2, P3, R2, UR4, RZ ;  /* 0x0000000402027c10 */ /* 0x000fc6000ff7e0ff */
[----:B------:R-:W-:Y:S01]  /*53840*/  STL [R1+0x9b8], R195 ;  /* 0x0009b8c301007387 */ /* 0x000fe20000100800 */
[----:B------:R-:W-:-:S03]  /*53850*/  IADD3.X R13, R13, UR6, RZ, P3, !PT ;  /* 0x000000060d0d7c10 */ /* 0x000fc60009ffe4ff */
[----:B------:R-:W-:Y:S01]  /*53860*/  STL [R1+0xd44], R2 ;  /* 0x000d440201007387 */ /* 0x000fe20000100800 */
[----:B------:R-:W-:-:S03]  /*53870*/  USEL UR12, UR12, URZ, !UP0 ;  /* 0x0000003f0c0c7287 */ /* 0x000fc6000c000000 */
[----:B-1----:R-:W3:Y:S04]  /*53880*/  LDL.LU R192, [R1+0xd60] ;  /* 0x000d600001c07983 */ /* 0x002ee80000300800 */
[----:B------:R1:W-:Y:S04]  /*53890*/  STL [R1+0xd40], R13 ;  /* 0x000d400d01007387 */ /* 0x0003e80000100800 */
[----:B------:R1:W-:Y:S04]  /*538a0*/  LDGSTS.E [R0+0xc00c], desc[UR8][R4.64], P0 ;  /* 0x0c00c00004007fae */ /* 0x0003e80008121848 */
[----:B------:R-:W3:Y:S01]  /*538b0*/  LDL.LU R196, [R1+0xd68] ;  /* 0x000d680001c47983 */ /* 0x000ee20000300800 */
[----:B------:R-:W-:-:S02]  /*538c0*/  ISETP.NE.U32.AND P1, PT, RZ, UR12, PT ;  /* 0x0000000cff007c0c */ /* 0x000fc4000bf25070 */
[----:B-1----:R-:W-:Y:S02]  /*538d0*/  MOV R5, R13 ;  /* 0x0000000d00057202 */ /* 0x002fe40000000f00 */
[----:B------:R-:W3:Y:S01]  /*538e0*/  LDL.LU R13, [R1+0xd6c] ;  /* 0x000d6c00010d7983 */ /* 0x000ee20000300800 */
[----:B------:R-:W-:-:S03]  /*538f0*/  IMAD.MOV.U32 R4, RZ, RZ, R2 ;  /* 0x000000ffff047224 */ /* 0x000fc600078e0002 */
[----:B------:R-:W3:Y:S05]  /*53900*/  LDL.LU R2, [R1+0xd74] ;  /* 0x000d740001027983 */ /* 0x000eea0000300800 */
[----:B------:R1:W-:Y:S01]  /*53910*/  LDGSTS.E [R0+0x10000], desc[UR8][R4.64], P1 ;  /* 0x1000000004007fae */ /* 0x0003e20008921848 */
[----:B--2---:R-:W-:-:S05]  /*53920*/  IADD3 R10, P0, R10, UR4, RZ ;  /* 0x000000040a0a7c10 */ /* 0x004fca000ff1e0ff */
[----:B------:R2:W-:Y:S01]  /*53930*/  STL [R1+0xd4c], R10 ;  /* 0x000d4c0a01007387 */ /* 0x0005e20000100800 */
[----:B-1----:R-:W-:Y:S01]  /*53940*/  IMAD.MOV.U32 R4, RZ, RZ, R10 ;  /* 0x000000ffff047224 */ /* 0x002fe200078e000a */
[----:B----4-:R-:W-:-:S05]  /*53950*/  IADD3.X R194, R194, UR6, RZ, P0, !PT ;  /* 0x00000006c2c27c10 */ /* 0x010fca00087fe4ff */
[----:B------:R-:W-:Y:S01]  /*53960*/  STL [R1+0xd48], R194 ;  /* 0x000d48c201007387 */ /* 0x000fe20000100800 */
[----:B------:R-:W-:Y:S02]  /*53970*/  IADD3 R8, P2, R8, UR4, RZ ;  /* 0x0000000408087c10 */ /* 0x000fe4000ff5e0ff */
[----:B------:R-:W-:-:S03]  /*53980*/  MOV R5, R194 ;  /* 0x000000c200057202 */ /* 0x000fc60000000f00 */
[----:B------:R-:W-:Y:S01]  /*53990*/  STL [R1+0xd54], R8 ;  /* 0x000d540801007387 */ /* 0x000fe20000100800 */
[----:B------:R-:W-:-:S03]  /*539a0*/  IADD3.X R12, R12, UR6, RZ, P2, !PT ;  /* 0x000000060c0c7c10 */ /* 0x000fc600097fe4ff */
[----:B--2---:R-:W2:Y:S04]  /*539b0*/  LDL.LU R10, [R1+0xd70] ;  /* 0x000d7000010a7983 */ /* 0x004ea80000300800 */
[----:B------:R1:W-:Y:S04]  /*539c0*/  STL [R1+0xd50], R12 ;  /* 0x000d500c01007387 */ /* 0x0003e80000100800 */
[----:B------:R4:W-:Y:S04]  /*539d0*/  LDGSTS.E [R0+0x14000], desc[UR8][R4.64], P1 ;  /* 0x1400000004007fae */ /* 0x0009e80008921848 */
[----:B------:R-:W2:Y:S01]  /*539e0*/  LDL.LU R195, [R1+0xd78] ;  /* 0x000d780001c37983 */ /* 0x000ea20000300800 */
[----:B----4-:R-:W-:-:S03]  /*539f0*/  MOV R5, R12 ;  /* 0x0000000c00057202 */ /* 0x010fc60000000f00 */
[----:B-1----:R-:W4:Y:S01]  /*53a00*/  LDL.LU R12, [R1+0xd7c] ;  /* 0x000d7c00010c7983 */ /* 0x002f220000300800 */
[----:B------:R-:W-:-:S03]  /*53a10*/  IMAD.MOV.U32 R4, RZ, RZ, R8 ;  /* 0x000000ffff047224 */ /* 0x000fc600078e0008 */
[----:B------:R-:W4:Y:S04]  /*53a20*/  LDL.LU R194, [R1+0xd80] ;  /* 0x000d800001c27983 */ /* 0x000f280000300800 */
[----:B------:R-:W4:Y:S01]  /*53a30*/  LDL.LU R8, [R1+0xd84] ;  /* 0x000d840001087983 */ /* 0x000f220000300800 */
[----:B------:R-:W-:-:S03]  /*53a40*/  UISETP.GT.AND UP1, UPT, UR16, 0x21, UPT ;  /* 0x000000211000788c */ /* 0x000fc6000bf24270 */
[----:B------:R1:W-:Y:S01]  /*53a50*/  LDGSTS.E [R0+0x18000], desc[UR8][R4.64], P1 ;  /* 0x1800000004007fae */ /* 0x0003e20008921848 */
[----:B------:R-:W-:-:S04]  /*53a60*/  USEL UR12, URZ, 0x4, !UP1 ;  /* 0x000000043f0c7887 */ /* 0x000fc8000c800000 */
[----:B------:R-:W-:Y:S01]  /*53a70*/  USEL UR12, UR12, URZ, !UP0 ;  /* 0x0000003f0c0c7287 */ /* 0x000fe2000c000000 */
[----:B---3--:R-:W-:-:S04]  /*53a80*/  IADD3 R11, P0, R11, UR4, RZ ;  /* 0x000000040b0b7c10 */ /* 0x008fc8000ff1e0ff */
[----:B------:R-:W-:Y:S01]  /*53a90*/  IADD3.X R193, R193, UR6, RZ, P0, !PT ;  /* 0x00000006c1c17c10 */ /* 0x000fe200087fe4ff */
[----:B-1----:R-:W-:-:S03]  /*53aa0*/  IMAD.MOV.U32 R4, RZ, RZ, R11 ;  /* 0x000000ffff047224 */ /* 0x002fc600078e000b */
[----:B------:R-:W-:-:S05]  /*53ab0*/  MOV R5, R193 ;  /* 0x000000c100057202 */ /* 0x000fca0000000f00 */
[----:B------:R1:W-:Y:S01]  /*53ac0*/  LDGSTS.E [R0+0x1c000], desc[UR8][R4.64], P1 ;  /* 0x1c00000004007fae */ /* 0x0003e20008921848 */
[----:B------:R-:W-:-:S03]  /*53ad0*/  IADD3 R9, P1, R9, UR4, RZ ;  /* 0x0000000409097c10 */ /* 0x000fc6000ff3e0ff */
[----:B------:R3:W-:Y:S01]  /*53ae0*/  STL [R1+0xd5c], R11 ;  /* 0x000d5c0b01007387 */ /* 0x0007e20000100800 */
[----:B------:R-:W-:-:S03]  /*53af0*/  ISETP.NE.U32.AND P0, PT, RZ, UR12, PT ;  /* 0x0000000cff007c0c */ /* 0x000fc6000bf05070 */
[----:B------:R1:W-:Y:S01]  /*53b00*/  STL [R1+0xd58], R193 ;  /* 0x000d58c101007387 */ /* 0x0003e20000100800 */
[----:B------:R-:W-:-:S03]  /*53b10*/  IADD3.X R192, R192, UR6, RZ, P1, !PT ;  /* 0x00000006c0c07c10 */ /* 0x000fc60008ffe4ff */
[----:B---3--:R-:W3:Y:S04]  /*53b20*/  LDL.LU R11, [R1+0xd8c] ;  /* 0x000d8c00010b7983 */ /* 0x008ee80000300800 */
[----:B------:R-:W-:Y:S01]  /*53b30*/  STL [R1+0xd64], R9 ;  /* 0x000d640901007387 */ /* 0x000fe20000100800 */
[----:B-1----:R-:W-:-:S03]  /*53b40*/  MOV R5, R192 ;  /* 0x000000c000057202 */ /* 0x002fc60000000f00 */
[----:B------:R1:W-:Y:S01]  /*53b50*/  STL [R1+0xd60], R192 ;  /* 0x000d60c001007387 */ /* 0x0003e20000100800 */
[----:B------:R-:W-:-:S05]  /*53b60*/  IMAD.MOV.U32 R4, RZ, RZ, R9 ;  /* 0x000000ffff047224 */ /* 0x000fca00078e0009 */
[----:B------:R1:W-:Y:S01]  /*53b70*/  LDGSTS.E [R0+0x10004], desc[UR8][R4.64], P0 ;  /* 0x1000400004007fae */ /* 0x0003e20008121848 */
[----:B------:R-:W-:-:S04]  /*53b80*/  IADD3 R13, P2, R13, UR4, RZ ;  /* 0x000000040d0d7c10 */ /* 0x000fc8000ff5e0ff */
[----:B------:R-:W-:Y:S01]  /*53b90*/  IADD3.X R196, R196, UR6, RZ, P2, !PT ;  /* 0x00000006c4c47c10 */ /* 0x000fe200097fe4ff */
[----:B------:R2:W-:Y:S04]  /*53ba0*/  STL [R1+0xd6c], R13 ;  /* 0x000d6c0d01007387 */ /* 0x0005e80000100800 */
[----:B------:R-:W3:Y:S04]  /*53bb0*/  LDL.LU R193, [R1+0xd88] ;  /* 0x000d880001c17983 */ /* 0x000ee80000300800 */
[----:B------:R-:W-:Y:S04]  /*53bc0*/  STL [R1+0xd68], R196 ;  /* 0x000d68c401007387 */ /* 0x000fe80000100800 */
[----:B-1----:R-:W3:Y:S04]  /*53bd0*/  LDL.LU R192, [R1+0xd90] ;  /* 0x000d900001c07983 */ /* 0x002ee80000300800 */
[----:B------:R-:W3:Y:S01]  /*53be0*/  LDL.LU R9, [R1+0xd94] ;  /* 0x000d940001097983 */ /* 0x000ee20000300800 */
[----:B------:R-:W-:Y:S01]  /*53bf0*/  IADD3 R2, P1, R2, UR4, RZ ;  /* 0x0000000402027c10 */ /* 0x000fe2000ff3e0ff */
[----:B------:R-:W-:Y:S01]  /*53c00*/  IMAD.MOV.U32 R4, RZ, RZ, R13 ;  /* 0x000000ffff047224 */ /* 0x000fe200078e000d */
[----:B------:R-:W-:-:S03]  /*53c10*/  MOV R5, R196 ;  /* 0x000000c400057202 */ /* 0x000fc60000000f00 */
[----:B------:R-:W-:Y:S04]  /*53c20*/  STL [R1+0xd74], R2 ;  /* 0x000d740201007387 */ /* 0x000fe80000100800 */
[----:B------:R1:W-:Y:S02]  /*53c30*/  LDGSTS.E [R0+0x14004], desc[UR8][R4.64], P0 ;  /* 0x1400400004007fae */ /* 0x0003e40008121848 */
[----:B-1----:R-:W-:Y:S01]  /*53c40*/  IMAD.MOV.U32 R4, RZ, RZ, R2 ;  /* 0x000000ffff047224 */ /* 0x002fe200078e0002 */
[----:B--2---:R-:W-:-:S04]  /*53c50*/  IADD3.X R10, R10, UR6, RZ, P1, !PT ;  /* 0x000000060a0a7c10 */ /* 0x004fc80008ffe4ff */
[----:B------:R-:W-:Y:S01]  /*53c60*/  MOV R5, R10 ;  /* 0x0000000a00057202 */ /* 0x000fe20000000f00 */
[----:B------:R1:W-:Y:S04]  /*53c70*/  STL [R1+0xd70], R10 ;  /* 0x000d700a01007387 */ /* 0x0003e80000100800 */
[----:B------:R-:W2:Y:S04]  /*53c80*/  LDL.LU R13, [R1+0xd98] ;  /* 0x000d9800010d7983 */ /* 0x000ea80000300800 */
[----:B------:R4:W-:Y:S04]  /*53c90*/  LDGSTS.E [R0+0x18004], desc[UR8][R4.64], P0 ;  /* 0x1800400004007fae */ /* 0x0009e80008121848 */
[----:B-1----:R-:W2:Y:S04]  /*53ca0*/  LDL.LU R10, [R1+0xd9c] ;  /* 0x000d9c00010a7983 */ /* 0x002ea80000300800 */
[----:B------:R-:W2:Y:S01]  /*53cb0*/  LDL.LU R2, [R1+0xda4] ;  /* 0x000da40001027983 */ /* 0x000ea20000300800 */
[----:B----4-:R-:W-:-:S04]  /*53cc0*/  IADD3 R12, P2, R12, UR4, RZ ;  /* 0x000000040c0c7c10 */ /* 0x010fc8000ff5e0ff */
[----:B------:R-:W-:Y:S02]  /*53cd0*/  IADD3.X R195, R195, UR6, RZ, P2, !PT ;  /* 0x00000006c3c37c10 */ /* 0x000fe400097fe4ff */
[----:B------:R-:W-:Y:S01]  /*53ce0*/  IADD3 R8, P3, R8, UR4, RZ ;  /* 0x0000000408087c10 */ /* 0x000fe2000ff7e0ff */
[----:B------:R-:W-:Y:S01]  /*53cf0*/  IMAD.MOV.U32 R4, RZ, RZ, R12 ;  /* 0x000000ffff047224 */ /* 0x000fe200078e000c */
[----:B------:R-:W-:Y:S01]  /*53d00*/  MOV R5, R195 ;  /* 0x000000c300057202 */ /* 0x000fe20000000f00 */
[----:B------:R1:W-:Y:S01]  /*53d10*/  STL [R1+0xd7c], R12 ;  /* 0x000d7c0c01007387 */ /* 0x0003e20000100800 */
[----:B------:R-:W-:-:S03]  /*53d20*/  IADD3.X R194, R194, UR6, RZ, P3, !PT ;  /* 0x00000006c2c27c10 */ /* 0x000fc60009ffe4ff */
[----:B------:R-:W-:Y:S04]  /*53d30*/  STL [R1+0xd78], R195 ;  /* 0x000d78c301007387 */ /* 0x000fe80000100800 */
[----:B------:R-:W-:Y:S04]  /*53d40*/  STL [R1+0xd84], R8 ;  /* 0x000d840801007387 */ /* 0x000fe80000100800 */
[----:B-1----:R-:W4:Y:S04]  /*53d50*/  LDL.LU R12, [R1+0xda0] ;  /* 0x000da000010c7983 */ /* 0x002f280000300800 */
[----:B------:R1:W-:Y:S04]  /*53d60*/  STL [R1+0xd80], R194 ;  /* 0x000d80c201007387 */ /* 0x0003e80000100800 */
[----:B------:R1:W-:Y:S04]  /*53d70*/  LDGSTS.E [R0+0x1c004], desc[UR8][R4.64], P0 ;  /* 0x1c00400004007fae */ /* 0x0003e80008121848 */
[----:B------:R-:W4:Y:S01]  /*53d80*/  LDL.LU R196, [R1+0xda8] ;  /* 0x000da80001c47983 */ /* 0x000f220000300800 */
[----:B-1----:R-:W-:-:S03]  /*53d90*/  MOV R5, R194 ;  /* 0x000000c200057202 */ /* 0x002fc60000000f00 */
[----:B------:R-:W4:Y:S01]  /*53da0*/  LDL.LU R194, [R1+0xdac] ;  /* 0x000dac0001c27983 */ /* 0x000f220000300800 */
[----:B------:R-:W-:-:S04]  /*53db0*/  UISETP.GT.AND UP1, UPT, UR16, 0x22, UPT ;  /* 0x000000221000788c */ /* 0x000fc8000bf24270 */
[----:B------:R-:W-:-:S04]  /*53dc0*/  USEL UR12, URZ, 0x4, !UP1 ;  /* 0x000000043f0c7887 */ /* 0x000fc8000c800000 */
[----:B------:R-:W-:-:S06]  /*53dd0*/  USEL UR12, UR12, URZ, !UP0 ;  /* 0x0000003f0c0c7287 */ /* 0x000fcc000c000000 */
[----:B------:R-:W-:Y:S01]  /*53de0*/  ISETP.NE.U32.AND P1, PT, RZ, UR12, PT ;  /* 0x0000000cff007c0c */ /* 0x000fe2000bf25070 */
[----:B------:R-:W-:Y:S02]  /*53df0*/  IMAD.MOV.U32 R4, RZ, RZ, R8 ;  /* 0x000000ffff047224 */ /* 0x000fe400078e0008 */
[----:B------:R-:W4:Y:S10]  /*53e00*/  LDL.LU R8, [R1+0xdb4] ;  /* 0x000db40001087983 */ /* 0x000f340000300800 */
[----:B------:R1:W-:Y:S01]  /*53e10*/  LDGSTS.E [R0+0x10008], desc[UR8][R4.64], P1 ;  /* 0x1000800004007fae */ /* 0x0003e20008921848 */
[----:B---3--:R-:W-:-:S05]  /*53e20*/  IADD3 R11, P0, R11, UR4, RZ ;  /* 0x000000040b0b7c10 */ /* 0x008fca000ff1e0ff */
[----:B------:R3:W-:Y:S01]  /*53e30*/  STL [R1+0xd8c], R11 ;  /* 0x000d8c0b01007387 */ /* 0x0007e20000100800 */
[----:B-1----:R-:W-:Y:S01]  /*53e40*/  IMAD.MOV.U32 R4, RZ, RZ, R11 ;  /* 0x000000ffff047224 */ /* 0x002fe200078e000b */
[----:B------:R-:W-:-:S05]  /*53e50*/  IADD3.X R193, R193, UR6, RZ, P0, !PT ;  /* 0x00000006c1c17c10 */ /* 0x000fca00087fe4ff */
[----:B------:R1:W-:Y:S01]  /*53e60*/  STL [R1+0xd88], R193 ;  /* 0x000d88c101007387 */ /* 0x0003e20000100800 */
[----:B------:R-:W-:Y:S02]  /*53e70*/  IADD3 R9, P2, R9, UR4, RZ ;  /* 0x0000000409097c10 */ /* 0x000fe4000ff5e0ff */
[----:B------:R-:W-:-:S03]  /*53e80*/  MOV R5, R193 ;  /* 0x000000c100057202 */ /* 0x000fc60000000f00 */
[----:B------:R-:W-:Y:S01]  /*53e90*/  STL [R1+0xd94], R9 ;  /* 0x000d940901007387 */ /* 0x000fe20000100800 */
[----:B------:R-:W-:-:S03]  /*53ea0*/  IADD3.X R192, R192, UR6, RZ, P2, !PT ;  /* 0x00000006c0c07c10 */ /* 0x000fc600097fe4ff */
[----:B---3--:R-:W3:Y:S04]  /*53eb0*/  LDL.LU R11, [R1+0xdb0] ;  /* 0x000db000010b7983 */ /* 0x008ee80000300800 */
[----:B------:R1:W-:Y:S04]  /*53ec0*/  STL [R1+0xd90], R192 ;  /* 0x000d90c001007387 */ /* 0x0003e80000100800 */
[----:B------:R1:W-:Y:S04]  /*53ed0*/  LDGSTS.E [R0+0x14008], desc[UR8][R4.64], P1 ;  /* 0x1400800004007fae */ /* 0x0003e80008921848 */
[----:B-1----:R-:W3:Y:S01]  /*53ee0*/  LDL.LU R193, [R1+0xdb8] ;  /* 0x000db80001c17983 */ /* 0x002ee20000300800 */
[----:B------:R-:W-:-:S03]  /*53ef0*/  MOV R5, R192 ;  /* 0x000000c000057202 */ /* 0x000fc60000000f00 */
[----:B------:R-:W3:Y:S01]  /*53f00*/  LDL.LU R192, [R1+0xdbc] ;  /* 0x000dbc0001c07983 */ /* 0x000ee20000300800 */
[----:B------:R-:W-:-:S03]  /*53f10*/  IMAD.MOV.U32 R4, RZ, RZ, R9 ;  /* 0x000000ffff047224 */ /* 0x000fc600078e0009 */
[----:B------:R-:W3:Y:S04]  /*53f20*/  LDL.LU R195, [R1+0x1140] ;  /* 0x0011400001c37983 */ /* 0x000ee80000300800 */
[----:B------:R-:W3:Y:S04]  /*53f30*/  LDL.LU R9, [R1+0x1144] ;  /* 0x0011440001097983 */ /* 0x000ee80000300800 */
        /* <DEDUP_REMOVED lines=10> */
[----:B----4-:R-:W-:-:S03]  /*53fe0*/  IADD3.X R12, R12, UR6, RZ, P1, !PT ;  /* 0x000000060c0c7c10 */ /* 0x010fc60008ffe4ff */
[----:B------:R-:W-:Y:S01]  /*53ff0*/  STL [R1+0xda4], R2 ;  /* 0x000da40201007387 */ /* 0x000fe20000100800 */
[----:B-1----:R-:W-:-:S03]  /*54000*/  MOV R5, R12 ;  /* 0x0000000c00057202 */ /* 0x002fc60000000f00 */
[----:B------:R1:W-:Y:S01]  /*54010*/  STL [R1+0xda0], R12 ;  /* 0x000da00c01007387 */ /* 0x0003e20000100800 */
[----:B------:R-:W-:Y:S01]  /*54020*/  IMAD.MOV.U32 R4, RZ, RZ, R2 ;  /* 0x000000ffff047224 */ /* 0x000fe200078e0002 */
[----:B------:R-:W-:-:S04]  /*54030*/  IADD3 R194, P2, R194, UR4, RZ ;  /* 0x00000004c2c27c10 */ /* 0x000fc8000ff5e0ff */
[----:B------:R-:W-:Y:S01]  /*54040*/  IADD3.X R196, R196, UR6, RZ, P2, !PT ;  /* 0x00000006c4c47c10 */ /* 0x000fe200097fe4ff */
[----:B------:R4:W-:Y:S04]  /*54050*/  STL [R1+0xdac], R194 ;  /* 0x000dacc201007387 */ /* 0x0009e80000100800 */
[----:B------:R-:W2:Y:S04]  /*54060*/  LDL.LU R13, [R1+0x1148] ;  /* 0x00114800010d7983 */ /* 0x000ea80000300800 */
[----:B------:R-:W-:Y:S04]  /*54070*/  STL [R1+0xda8], R196 ;  /* 0x000da8c401007387 */ /* 0x000fe80000100800 */
[----:B-1----:R-:W2:Y:S04]  /*54080*/  LDL.LU R12, [R1+0x1150] ;  /* 0x00115000010c7983 */ /* 0x002ea80000300800 */
[----:B------:R-:W2:Y:S01]  /*54090*/  LDL.LU R2, [R1+0x1154] ;  /* 0x0011540001027983 */ /* 0x000ea20000300800 */
        /* <DEDUP_REMOVED lines=13> */
[----:B---3--:R-:W-:-:S04]  /*54170*/  IADD3.X R11, R11, UR6, RZ, P1, !PT ;  /* 0x000000060b0b7c10 */ /* 0x008fc80008ffe4ff */
[----:B------:R-:W-:Y:S01]  /*54180*/  MOV R5, R11 ;  /* 0x0000000b00057202 */ /* 0x000fe20000000f00 */
[----:B------:R1:W-:Y:S04]  /*54190*/  STL [R1+0xdb0], R11 ;  /* 0x000db00b01007387 */ /* 0x0003e80000100800 */
[----:B----4-:R-:W3:Y:S04]  /*541a0*/  LDL.LU R194, [R1+0x1158] ;  /* 0x0011580001c27983 */ /* 0x010ee80000300800 */
[----:B------:R4:W-:Y:S04]  /*541b0*/  LDGSTS.E [R0+0x1800c], desc[UR8][R4.64], P0 ;  /* 0x1800c00004007fae */ /* 0x0009e80008121848 */
[----:B-1----:R-:W3:Y:S04]  /*541c0*/  LDL.LU R11, [R1+0x115c] ;  /* 0x00115c00010b7983 */ /* 0x002ee80000300800 */
[----:B------:R-:W3:Y:S01]  /*541d0*/  LDL.LU R8, [R1+0x1164] ;  /* 0x0011640001087983 */ /* 0x000ee20000300800 */
[----:B------:R-:W-:-:S04]  /*541e0*/  IADD3 R192, P2, R192, UR4, RZ ;  /* 0x00000004c0c07c10 */ /* 0x000fc8000ff5e0ff */
[----:B------:R-:W-:Y:S02]  /*541f0*/  IADD3.X R193, R193, UR6, RZ, P2, !PT ;  /* 0x00000006c1c17c10 */ /* 0x000fe400097fe4ff */
[----:B------:R-:W-:Y:S01]  /*54200*/  IADD3 R9, P3, R9, UR4, RZ ;  /* 0x0000000409097c10 */ /* 0x000fe2000ff7e0ff */
[----:B----4-:R-:W-:Y:S01]  /*54210*/  IMAD.MOV.U32 R4, RZ, RZ, R192 ;  /* 0x000000ffff047224 */ /* 0x010fe200078e00c0 */
[----:B------:R-:W-:Y:S01]  /*54220*/  MOV R5, R193 ;  /* 0x000000c100057202 */ /* 0x000fe20000000f00 */
[----:B------:R-:W-:Y:S01]  /*54230*/  STL [R1+0xdbc], R192 ;  /* 0x000dbcc001007387 */ /* 0x000fe20000100800 */
[----:B------:R-:W-:-:S03]  /*54240*/  IADD3.X R195, R195, UR6, RZ, P3, !PT ;  /* 0x00000006c3c37c10 */ /* 0x000fc60009ffe4ff */
[----:B------:R1:W-:Y:S01]  /*54250*/  STL [R1+0xdb8], R193 ;  /* 0x000db8c101007387 */ /* 0x0003e20000100800 */
[----:B------:R-:W-:-:S03]  /*54260*/  USEL UR12, UR12, URZ, !UP0 ;  /* 0x0000003f0c0c7287 */ /* 0x000fc6000c000000 */
[----:B------:R4:W-:Y:S04]  /*54270*/  STL [R1+0x1144], R9 ;  /* 0x0011440901007387 */ /* 0x0009e80000100800 */
[----:B------:R4:W-:Y:S04]  /*54280*/  LDGSTS.E [R0+0x1c00c], desc[UR8][R4.64], P0 ;  /* 0x1c00c00004007fae */ /* 0x0009e80008121848 */
[----:B-1----:R-:W3:Y:S04]  /*54290*/  LDL.LU R193, [R1+0x1160] ;  /* 0x0011600001c17983 */ /* 0x002ee80000300800 */
[----:B------:R-:W-:Y:S04]  /*542a0*/  STL [R1+0x1140], R195 ;  /* 0x001140c301007387 */ /* 0x000fe80000100800 */
[----:B------:R-:W3:Y:S01]  /*542b0*/  LDL.LU R192, [R1+0x1168] ;  /* 0x0011680001c07983 */ /* 0x000ee20000300800 */
[----:B----4-:R-:W-:-:S03]  /*542c0*/  IMAD.MOV.U32 R4, RZ, RZ, R9 ;  /* 0x000000ffff047224 */ /* 0x010fc600078e0009 */
[----:B------:R-:W4:Y:S01]  /*542d0*/  LDL.LU R9, [R1+0x116c] ;  /* 0x00116c0001097983 */ /* 0x000f220000300800 */
[----:B------:R-:W-:Y:S02]  /*542e0*/  ISETP.NE.U32.AND P1, PT, RZ, UR12, PT ;  /* 0x0000000cff007c0c */ /* 0x000fe4000bf25070 */
[----:B------:R-:W-:-:S11]  /*542f0*/  MOV R5, R195 ;  /* 0x000000c300057202 */ /* 0x000fd60000000f00 */
[----:B------:R1:W-:Y:S01]  /*54300*/  LDGSTS.E [R0+0x20000], desc[UR8][R4.64], P1 ;  /* 0x2000000004007fae */ /* 0x0003e20008921848 */
[----:B--2---:R-:W-:-:S05]  /*54310*/  IADD3 R10, P0, R10, UR4, RZ ;  /* 0x000000040a0a7c10 */ /* 0x004fca000ff1e0ff */
[----:B------:R2:W-:Y:S01]  /*54320*/  STL [R1+0x114c], R10 ;  /* 0x00114c0a01007387 */ /* 0x0005e20000100800 */
[----:B-1----:R-:W-:Y:S01]  /*54330*/  IMAD.MOV.U32 R4, RZ, RZ, R10 ;  /* 0x000000ffff047224 */ /* 0x002fe200078e000a */
[----:B------:R-:W-:-:S04]  /*54340*/  IADD3.X R13, R13, UR6, RZ, P0, !PT ;  /* 0x000000060d0d7c10 */ /* 0x000fc800087fe4ff */
[----:B------:R-:W-:Y:S01]  /*54350*/  MOV R5, R13 ;  /* 0x0000000d00057202 */ /* 0x000fe20000000f00 */
[----:B------:R1:W-:Y:S04]  /*54360*/  STL [R1+0x1148], R13 ;  /* 0x0011480d01007387 */ /* 0x0003e80000100800 */
[----:B------:R1:W-:Y:S01]  /*54370*/  LDGSTS.E [R0+0x24000], desc[UR8][R4.64], P1 ;  /* 0x2400000004007fae */ /* 0x0003e20008921848 */
[----:B------:R-:W-:-:S04]  /*54380*/  IADD3 R2, P2, R2, UR4, RZ ;  /* 0x0000000402027c10 */ /* 0x000fc8000ff5e0ff */
[----:B------:R-:W-:Y:S01]  /*54390*/  IADD3.X R12, R12, UR6, RZ, P2, !PT ;  /* 0x000000060c0c7c10 */ /* 0x000fe200097fe4ff */
[----:B------:R-:W-:Y:S04]  /*543a0*/  STL [R1+0x1154], R2 ;  /* 0x0011540201007387 */ /* 0x000fe80000100800 */
[----:B--2---:R-:W2:Y:S01]  /*543b0*/  LDL.LU R10, [R1+0x1174] ;  /* 0x00117400010a7983 */ /* 0x004ea20000300800 */
[----:B-1----:R-:W-:-:S03]  /*543c0*/  MOV R5, R12 ;  /* 0x0000000c00057202 */ /* 0x002fc60000000f00 */
[----:B------:R1:W-:Y:S04]  /*543d0*/  STL [R1+0x1150], R12 ;  /* 0x0011500c01007387 */ /* 0x0003e80000100800 */
[----:B------:R-:W2:Y:S04]  /*543e0*/  LDL.LU R196, [R1+0x1170] ;  /* 0x0011700001c47983 */ /* 0x000ea80000300800 */
[----:B------:R-:W2:Y:S01]  /*543f0*/  LDL.LU R13, [R1+0x1178] ;  /* 0x00117800010d7983 */ /* 0x000ea20000300800 */
[----:B------:R-:W-:-:S03]  /*54400*/  IMAD.MOV.U32 R4, RZ, RZ, R2 ;  /* 0x000000ffff047224 */ /* 0x000fc600078e0002 */
[----:B-1----:R-:W2:Y:S04]  /*54410*/  LDL.LU R12, [R1+0x117c] ;  /* 0x00117c00010c7983 */ /* 0x002ea80000300800 */
[----:B------:R-:W2:Y:S04]  /*54420*/  LDL.LU R195, [R1+0x1180] ;  /* 0x0011800001c37983 */ /* 0x000ea80000300800 */
[----:B------:R-:W2:Y:S01]  /*54430*/  LDL.LU R2, [R1+0x1184] ;  /* 0x0011840001027983 */ /* 0x000ea20000300800 */
[----:B------:R-:W-:-:S03]  /*54440*/  UISETP.GT.AND UP1, UPT, UR16, 0x41, UPT ;  /* 0x000000411000788c */ /* 0x000fc6000bf24270 */
[----:B------:R1:W-:Y:S01]  /*54450*/  LDGSTS.E [R0+0x28000], desc[UR8][R4.64], P1 ;  /* 0x2800000004007fae */ /* 0x0003e20008921848 */
[----:B------:R-:W-:-:S04]  /*54460*/  USEL UR12, URZ, 0x4, !UP1 ;  /* 0x000000043f0c7887 */ /* 0x000fc8000c800000 */
[----:B------:R-:W-:Y:S01]  /*54470*/  USEL UR12, UR12, URZ, !UP0 ;  /* 0x0000003f0c0c7287 */ /* 0x000fe2000c000000 */
[----:B---3--:R-:W-:-:S04]  /*54480*/  IADD3 R11, P0, R11, UR4, RZ ;  /* 0x000000040b0b7c10 */ /* 0x008fc8000ff1e0ff */
[----:B------:R-:W-:Y:S01]  /*54490*/  IADD3.X R194, R194, UR6, RZ, P0, !PT ;  /* 0x00000006c2c27c10 */ /* 0x000fe200087fe4ff */
[----:B-1----:R-:W-:-:S03]  /*544a0*/  IMAD.MOV.U32 R4, RZ, RZ, R11 ;  /* 0x000000ffff047224 */ /* 0x002fc600078e000b */
[----:B------:R-:W-:Y:S02]  /*544b0*/  MOV R5, R194 ;  /* 0x000000c200057202 */ /* 0x000fe40000000f00 */
[----:B------:R-:W-:-:S03]  /*544c0*/  ISETP.NE.U32.AND P0, PT, RZ, UR12, PT ;  /* 0x0000000cff007c0c */ /* 0x000fc6000bf05070 */
[----:B------:R1:W-:Y:S01]  /*544d0*/  LDGSTS.E [R0+0x2c000], desc[UR8][R4.64], P1 ;  /* 0x2c00000004007fae */ /* 0x0003e20008921848 */
[----:B------:R-:W-:-:S03]  /*544e0*/  IADD3 R8, P1, R8, UR4, RZ ;  /* 0x0000000408087c10 */ /* 0x000fc6000ff3e0ff */
[----:B------:R3:W-:Y:S04]  /*544f0*/  STL [R1+0x115c], R11 ;  /* 0x00115c0b01007387 */ /* 0x0007e80000100800 */
[----:B------:R4:W-:Y:S04]  /*54500*/  STL [R1+0x1158], R194 ;  /* 0x001158c201007387 */ /* 0x0009e80000100800 */
[----:B---3--:R-:W3:Y:S01]  /*54510*/  LDL.LU R11, [R1+0x118c] ;  /* 0x00118c00010b7983 */ /* 0x008ee20000300800 */
[----:B------:R-:W-:-:S03]  /*54520*/  IADD3.X R193, R193, UR6, RZ, P1, !PT ;  /* 0x00000006c1c17c10 */ /* 0x000fc60008ffe4ff */
[----:B------:R-:W-:Y:S01]  /*54530*/  STL [R1+0x1164], R8 ;  /* 0x0011640801007387 */ /* 0x000fe20000100800 */
[----:B-1----:R-:W-:Y:S01]  /*54540*/  IMAD.MOV.U32 R4, RZ, RZ, R8 ;  /* 0x000000ffff047224 */ /* 0x002fe200078e0008 */
[----:B------:R-:W-:Y:S02]  /*54550*/  MOV R5, R193 ;  /* 0x000000c100057202 */ /* 0x000fe40000000f00 */
[----:B------:R1:W-:Y:S04]  /*54560*/  STL [R1+0x1160], R193 ;  /* 0x001160c101007387 */ /* 0x0003e80000100800 */
[----:B------:R1:W-:Y:S01]  /*54570*/  LDGSTS.E [R0+0x20004], desc[UR8][R4.64], P0 ;  /* 0x2000400004007fae */ /* 0x0003e20008121848 */
[----:B----4-:R-:W-:-:S04]  /*54580*/  IADD3 R9, P2, R9, UR4, RZ ;  /* 0x0000000409097c10 */ /* 0x010fc8000ff5e0ff */
[----:B------:R-:W-:Y:S01]  /*54590*/  IADD3.X R192, R192, UR6, RZ, P2, !PT ;  /* 0x00000006c0c07c10 */ /* 0x000fe200097fe4ff */
[----:B------:R-:W-:Y:S04]  /*545a0*/  STL [R1+0x116c], R9 ;  /* 0x00116c0901007387 */ /* 0x000fe80000100800 */
[----:B------:R-:W4:Y:S04]  /*545b0*/  LDL.LU R194, [R1+0x1188] ;  /* 0x0011880001c27983 */ /* 0x000f280000300800 */
[----:B------:R1:W-:Y:S02]  /*545c0*/  STL [R1+0x1168], R192 ;  /* 0x001168c001007387 */ /* 0x0003e40000100800 */
[----:B-1----:R-:W-:-:S02]  /*545d0*/  MOV R5, R192 ;  /* 0x000000c000057202 */ /* 0x002fc40000000f00 */
[----:B------:R-:W4:Y:S01]  /*545e0*/  LDL.LU R193, [R1+0x1190] ;  /* 0x0011900001c17983 */ /* 0x000f220000300800 */
[----:B------:R-:W-:-:S03]  /*545f0*/  IMAD.MOV.U32 R4, RZ, RZ, R9 ;  /* 0x000000ffff047224 */ /* 0x000fc600078e0009 */
[----:B------:R-:W4:Y:S04]  /*54600*/  LDL.LU R8, [R1+0x1194] ;  /* 0x0011940001087983 */ /* 0x000f280000300800 */
[----:B------:R-:W4:Y:S04]  /*54610*/  LDL.LU R192, [R1+0x1198] ;  /* 0x0011980001c07983 */ /* 0x000f280000300800 */
[----:B------:R-:W4:Y:S04]  /*54620*/  LDL.LU R9, [R1+0x119c] ;  /* 0x00119c0001097983 */ /* 0x000f280000300800 */
[----:B------:R1:W-:Y:S01]  /*54630*/  LDGSTS.E [R0+0x24004], desc[UR8][R4.64], P0 ;  /* 0x2400400004007fae */ /* 0x0003e20008121848 */
[----:B--2---:R-:W-:-:S04]  /*54640*/  IADD3 R10, P1, R10, UR4, RZ ;  /* 0x000000040a0a7c10 */ /* 0x004fc8000ff3e0ff */
[----:B------:R-:W-:Y:S01]  /*54650*/  IADD3.X R196, R196, UR6, RZ, P1, !PT ;  /* 0x00000006c4c47c10 */ /* 0x000fe20008ffe4ff */
[----:B-1----:R-:W-:-:S03]  /*54660*/  IMAD.MOV.U32 R4, RZ, RZ, R10 ;  /* 0x000000ffff047224 */ /* 0x002fc600078e000a */
[----:B------:R-:W-:Y:S02]  /*54670*/  MOV R5, R196 ;  /* 0x000000c400057202 */ /* 0x000fe40000000f00 */
[----:B------:R-:W-:Y:S01]  /*54680*/  IADD3 R12, P2, R12, UR4, RZ ;  /* 0x000000040c0c7c10 */ /* 0x000fe2000ff5e0ff */
[----:B------:R1:W-:Y:S03]  /*54690*/  STL [R1+0x1174], R10 ;  /* 0x0011740a01007387 */ /* 0x0003e60000100800 */
[----:B------:R-:W-:Y:S01]  /*546a0*/  IADD3.X R13, R13, UR6, RZ, P2, !PT ;  /* 0x000000060d0d7c10 */ /* 0x000fe200097fe4ff */
[----:B------:R-:W-:Y:S01]  /*546b0*/  STL [R1+0x1170], R196 ;  /* 0x001170c401007387 */ /* 0x000fe20000100800 */
[----:B------:R-:W-:-:S03]  /*546c0*/  IADD3 R2, P3, R2, UR4, RZ ;  /* 0x0000000402027c10 */ /* 0x000fc6000ff7e0ff */
[----:B------:R2:W-:Y:S01]  /*546d0*/  LDGSTS.E [R0+0x28004], desc[UR8][R4.64], P0 ;  /* 0x2800400004007fae */ /* 0x0005e20008121848 */
[----:B------:R-:W-:-:S03]  /*546e0*/  IADD3.X R195, R195, UR6, RZ, P3, !PT ;  /* 0x00000006c3c37c10 */ /* 0x000fc60009ffe4ff */
[----:B-1----:R-:W4:Y:S04]  /*546f0*/  LDL.LU R10, [R1+0x11a4] ;  /* 0x0011a400010a7983 */ /* 0x002f280000300800 */
[----:B------:R-:W-:Y:S01]  /*54700*/  STL [R1+0x117c], R12 ;  /* 0x00117c0c01007387 */ /* 0x000fe20000100800 */
[----:B--2---:R-:W-:Y:S01]  /*54710*/  IMAD.MOV.U32 R4, RZ, RZ, R12 ;  /* 0x000000ffff047224 */ /* 0x004fe200078e000c */
[----:B------:R-:W-:Y:S02]  /*54720*/  MOV R5, R13 ;  /* 0x0000000d00057202 */ /* 0x000fe40000000f00 */
[----:B------:R1:W-:Y:S04]  /*54730*/  STL [R1+0x1178], R13 ;  /* 0x0011780d01007387 */ /* 0x0003e80000100800 */
[----:B------:R2:W-:Y:S04]  /*54740*/  STL [R1+0x1184], R2 ;  /* 0x0011840201007387 */ /* 0x0005e80000100800 */
[----:B------:R2:W-:Y:S04]  /*54750*/  LDGSTS.E [R0+0x2c004], desc[UR8][R4.64], P0 ;  /* 0x2c00400004007fae */ /* 0x0005e80008121848 */
[----:B-1----:R-:W4:Y:S04]  /*54760*/  LDL.LU R13, [R1+0x11a0] ;  /* 0x0011a000010d7983 */ /* 0x002f280000300800 */
[----:B------:R-:W-:Y:S04]  /*54770*/  STL [R1+0x1180], R195 ;  /* 0x001180c301007387 */ /* 0x000fe80000100800 */
[----:B------:R-:W4:Y:S01]  /*54780*/  LDL.LU R12, [R1+0x11a8] ;  /* 0x0011a800010c7983 */ /* 0x000f220000300800 */
[----:B--2---:R-:W-:-:S03]  /*54790*/  IMAD.MOV.U32 R4, RZ, RZ, R2 ;  /* 0x000000ffff047224 */ /* 0x004fc600078e0002 */
[----:B------:R-:W2:Y:S01]  /*547a0*/  LDL.LU R2, [R1+0x11ac] ;  /* 0x0011ac0001027983 */ /* 0x000ea20000300800 */
[----:B------:R-:W-:-:S04]  /*547b0*/  UISETP.GT.AND UP1, UPT, UR16, 0x42, UPT ;  /* 0x000000421000788c */ /* 0x000fc8000bf24270 */
[----:B------:R-:W-:-:S04]  /*547c0*/  USEL UR12, URZ, 0x4, !UP1 ;  /* 0x000000043f0c7887 */ /* 0x000fc8000c800000 */
[----:B------:R-:W-:-:S06]  /*547d0*/  USEL UR12, UR12, URZ, !UP0 ;  /* 0x0000003f0c0c7287 */ /* 0x000fcc000c000000 */
[----:B------:R-:W-:Y:S02]  /*547e0*/  ISETP.NE.U32.AND P1, PT, RZ, UR12, PT ;  /* 0x0000000cff007c0c */ /* 0x000fe4000bf25070 */
[----:B------:R-:W-:-:S11]  /*547f0*/  MOV R5, R195 ;  /* 0x000000c300057202 */ /* 0x000fd60000000f00 */
[----:B------:R1:W-:Y:S01]  /*54800*/  LDGSTS.E [R0+0x20008], desc[UR8][R4.64], P1 ;  /* 0x2000800004007fae */ /* 0x0003e20008921848 */
[----:B------:R-:W-:Y:S01]  /*54810*/  UISETP.GT.AND UP1, UPT, UR16, 0x43, UPT ;  /* 0x000000431000788c */ /* 0x000fe2000bf24270 */
[----:B---3--:R-:W-:-:S05]  /*54820*/  IADD3 R11, P0, R11, UR4, RZ ;  /* 0x000000040b0b7c10 */ /* 0x008fca000ff1e0ff */
[----:B-1----:R-:W-:Y:S01]  /*54830*/  IMAD.MOV.U32 R4, RZ, RZ, R11 ;  /* 0x000000ffff047224 */ /* 0x002fe200078e000b */
[----:B------:R1:W-:Y:S01]  /*54840*/  STL [R1+0x118c], R11 ;  /* 0x00118c0b01007387 */ /* 0x0003e20000100800 */
[----:B----4-:R-:W-:-:S04]  /*54850*/  IADD3.X R194, R194, UR6, RZ, P0, !PT ;  /* 0x00000006c2c27c10 */ /* 0x010fc800087fe4ff */
[----:B------:R-:W-:Y:S01]  /*54860*/  MOV R5, R194 ;  /* 0x000000c200057202 */ /* 0x000fe20000000f00 */
[----:B------:R-:W-:Y:S04]  /*54870*/  STL [R1+0x1188], R194 ;  /* 0x001188c201007387 */ /* 0x000fe80000100800 */
[----:B------:R3:W-:Y:S01]  /*54880*/  LDGSTS.E [R0+0x24008], desc[UR8][R4.64], P1 ;  /* 0x2400800004007fae */ /* 0x0007e20008921848 */
[----:B------:R-:W-:-:S04]  /*54890*/  IADD3 R8, P2, R8, UR4, RZ ;  /* 0x0000000408087c10 */ /* 0x000fc8000ff5e0ff */
[----:B------:R-:W-:Y:S01]  /*548a0*/  IADD3.X R193, R193, UR6, RZ, P2, !PT ;  /* 0x00000006c1c17c10 */ /* 0x000fe200097fe4ff */
[----:B------:R4:W-:Y:S01]  /*548b0*/  STL [R1+0x1194], R8 ;  /* 0x0011940801007387 */ /* 0x0009e20000100800 */
[----:B------:R-:W-:-:S03]  /*548c0*/  IADD3 R9, P0, R9, UR4, RZ ;  /* 0x0000000409097c10 */ /* 0x000fc6000ff1e0ff */
[----:B-1----:R-:W2:Y:S01]  /*548d0*/  LDL.LU R11, [R1+0x11b4] ;  /* 0x0011b400010b7983 */ /* 0x002ea20000300800 */
[----:B---3--:R-:W-:Y:S01]  /*548e0*/  IMAD.MOV.U32 R4, RZ, RZ, R8 ;  /* 0x000000ffff047224 */ /* 0x008fe200078e0008 */
[----:B------:R-:W-:Y:S02]  /*548f0*/  IADD3.X R192, R192, UR6, RZ, P0, !PT ;  /* 0x00000006c0c07c10 */ /* 0x000fe400087fe4ff */
[----:B------:R1:W-:Y:S04]  /*54900*/  STL [R1+0x1190], R193 ;  /* 0x001190c101007387 */ /* 0x0003e80000100800 */
[----:B------:R-:W3:Y:S04]  /*54910*/  LDL.LU R195, [R1+0x11b0] ;  /* 0x0011b00001c37983 */ /* 0x000ee80000300800 */
[----:B----4-:R-:W4:Y:S01]  /*54920*/  LDL.LU R8, [R1+0x11bc] ;  /* 0x0011bc0001087983 */ /* 0x010f220000300800 */
[----:B------:R-:W-:-:S03]  /*54930*/  MOV R5, R193 ;  /* 0x000000c100057202 */ /* 0x000fc60000000f00 */
[----:B------:R1:W-:Y:S04]  /*54940*/  STL [R1+0x119c], R9 ;  /* 0x00119c0901007387 */ /* 0x0003e80000100800 */
[----:B------:R2:W-:Y:S04]  /*54950*/  STL [R1+0x1198], R192 ;  /* 0x001198c001007387 */ /* 0x0005e80000100800 */
[----:B------:R-:W4:Y:S04]  /*54960*/  LDL.LU R194, [R1+0x11b8] ;  /* 0x0011b80001c27983 */ /* 0x000f280000300800 */
[----:B------:R-:W4:Y:S04]  /*54970*/  LDL.LU R196, [R1+0x1540] ;  /* 0x0015400001c47983 */ /* 0x000f280000300800 */
[----:B-1----:R-:W4:Y:S01]  /*54980*/  LDL.LU R193, [R1+0x1544] ;  /* 0x0015440001c17983 */ /* 0x002f220000300800 */
[----:B------:R-:W-:-:S03]  /*54990*/  USEL UR12, URZ, 0x4, !UP1 ;  /* 0x000000043f0c7887 */ /* 0x000fc6000c800000 */
[----:B------:R1:W-:Y:S01]  /*549a0*/  LDGSTS.E [R0+0x28008], desc[UR8][R4.64], P1 ;  /* 0x2800800004007fae */ /* 0x0003e20008921848 */
[----:B------:R-:W-:Y:S01]  /*549b0*/  USEL UR12, UR12, URZ, !UP0 ;  /* 0x0000003f0c0c7287 */ /* 0x000fe2000c000000 */
[----:B-1----:R-:W-:Y:S01]  /*549c0*/  IMAD.MOV.U32 R4, RZ, RZ, R9 ;  /* 0x000000ffff047224 */ /* 0x002fe200078e0009 */
[----:B------:R-:W-:Y:S01]  /*549d0*/  MOV R5, R192 ;  /* 0x000000c000057202 */ /* 0x000fe20000000f00 */
[----:B------:R-:W4:Y:S04]  /*549e0*/  LDL.LU R9, [R1+0x154c] ;  /* 0x00154c0001097983 */ /* 0x000f280000300800 */
[----:B------:R1:W-:Y:S01]  /*549f0*/  LDGSTS.E [R0+0x2c008], desc[UR8][R4.64], P1 ;  /* 0x2c00800004007fae */ /* 0x0003e20008921848 */
[----:B------:R-:W-:Y:S02]  /*54a00*/  ISETP.NE.U32.AND P0, PT, RZ, UR12, PT ;  /* 0x0000000cff007c0c */ /* 0x000fe4000bf05070 */
[----:B------:R-:W-:-:S05]  /*54a10*/  IADD3 R10, P1, R10, UR4, RZ ;  /* 0x000000040a0a7c10 */ /* 0x000fca000ff3e0ff */
[----:B------:R-:W-:Y:S01]  /*54a20*/  STL [R1+0x11a4], R10 ;  /* 0x0011a40a01007387 */ /* 0x000fe20000100800 */
[----:B-1----:R-:W-:Y:S01]  /*54a30*/  IMAD.MOV.U32 R4, RZ, RZ, R10 ;  /* 0x000000ffff047224 */ /* 0x002fe200078e000a */
[----:B------:R-:W-:-:S05]  /*54a40*/  IADD3.X R13, R13, UR6, RZ, P1, !PT ;  /* 0x000000060d0d7c10 */ /* 0x000fca0008ffe4ff */
[----:B------:R1:W-:Y:S01]  /*54a50*/  STL [R1+0x11a0], R13 ;  /* 0x0011a00d01007387 */ /* 0x0003e20000100800 */
[----:B--2---:R-:W-:-:S04]  /*54a60*/  IADD3 R2, P2, R2, UR4, RZ ;  /* 0x0000000402027c10 */ /* 0x004fc8000ff5e0ff */
[----:B------:R-:W-:Y:S01]  /*54a70*/  IADD3.X R12, R12, UR6, RZ, P2, !PT ;  /* 0x000000060c0c7c10 */ /* 0x000fe200097fe4ff */
[----:B------:R-:W-:Y:S01]  /*54a80*/  STL [R1+0x11ac], R2 ;  /* 0x0011ac0201007387 */ /* 0x000fe20000100800 */
[----:B------:R-:W-:-:S03]  /*54a90*/  MOV R5, R13 ;  /* 0x0000000d00057202 */ /* 0x000fc60000000f00 */
[----:B------:R-:W2:Y:S04]  /*54aa0*/  LDL.LU R192, [R1+0x1548] ;  /* 0x0015480001c07983 */ /* 0x000ea80000300800 */
[----:B------:R1:W-:Y:S04]  /*54ab0*/  STL [R1+0x11a8], R12 ;  /* 0x0011a80c01007387 */ /* 0x0003e80000100800 */
[----:B-1----:R-:W2:Y:S04]  /*54ac0*/  LDL.LU R13, [R1+0x1550] ;  /* 0x00155000010d7983 */ /* 0x002ea80000300800 */
[----:B------:R-:W2:Y:S04]  /*54ad0*/  LDL.LU R10, [R1+0x1554] ;  /* 0x00155400010a7983 */ /* 0x000ea80000300800 */
[----:B------:R1:W-:Y:S02]  /*54ae0*/  LDGSTS.E [R0+0x2000c], desc[UR8][R4.64], P0 ;  /* 0x2000c00004007fae */ /* 0x0003e40008121848 */
[----:B-1----:R-:W-:Y:S01]  /*54af0*/  MOV R5, R12 ;  /* 0x0000000c00057202 */ /* 0x002fe20000000f00 */
[----:B------:R-:W-:Y:S01]  /*54b00*/  IMAD.MOV.U32 R4, RZ, RZ, R2 ;  /* 0x000000ffff047224 */ /* 0x000fe200078e0002 */
[----:B------:R-:W2:Y:S04]  /*54b10*/  LDL.LU R12, [R1+0x1558] ;  /* 0x00155800010c7983 */ /* 0x000ea80000300800 */
[----:B------:R-:W2:Y:S01]  /*54b20*/  LDL.LU R2, [R1+0x155c] ;  /* 0x00155c0001027983 */ /* 0x000ea20000300800 */
[----:B------:R-:W-:-:S03]  /*54b30*/  UISETP.GT.AND UP1, UPT, UR16, 0x60, UPT ;  /* 0x000000601000788c */ /* 0x000fc6000bf24270 */
[----:B------:R1:W-:Y:S01]  /*54b40*/  LDGSTS.E [R0+0x2400c], desc[UR8][R4.64], P0 ;  /* 0x2400c00004007fae */ /* 0x0003e20008121848 */
[----:B------:R-:W-:-:S04]  /*54b50*/  USEL UR12, URZ, 0x4, !UP1 ;  /* 0x000000043f0c7887 */ /* 0x000fc8000c800000 */
[----:B------:R-:W-:Y:S01]  /*54b60*/  USEL UR12, UR12, URZ, !UP0 ;  /* 0x0000003f0c0c7287 */ /* 0x000fe2000c000000 */
[----:B------:R-:W-:-:S04]  /*54b70*/  IADD3 R11, P1, R11, UR4, RZ ;  /* 0x000000040b0b7c10 */ /* 0x000fc8000ff3e0ff */
[----:B---3--:R-:W-:Y:S02]  /*54b80*/  IADD3.X R195, R195, UR6, RZ, P1, !PT ;  /* 0x00000006c3c37c10 */ /* 0x008fe40008ffe4ff */
[----:B----4-:R-:W-:Y:S01]  /*54b90*/  IADD3 R8, P2, R8, UR4, RZ ;  /* 0x0000000408087c10 */ /* 0x010fe2000ff5e0ff */
[----:B------:R3:W-:Y:S01]  /*54ba0*/  STL [R1+0x11b4], R11 ;  /* 0x0011b40b01007387 */ /* 0x0007e20000100800 */
[----:B-1----:R-:W-:Y:S01]  /*54bb0*/  IMAD.MOV.U32 R4, RZ, RZ, R11 ;  /* 0x000000ffff047224 */ /* 0x002fe200078e000b */
[----:B------:R-:W-:Y:S02]  /*54bc0*/  MOV R5, R195 ;  /* 0x000000c300057202 */ /* 0x000fe40000000f00 */
[----:B------:R1:W-:Y:S04]  /*54bd0*/  STL [R1+0x11b0], R195 ;  /* 0x0011b0c301007387 */ /* 0x0003e80000100800 */
[----:B------:R4:W-:Y:S01]  /*54be0*/  LDGSTS.E [R0+0x2800c], desc[UR8][R4.64], P0 ;  /* 0x2800c00004007fae */ /* 0x0009e20008121848 */
[----:B------:R-:W-:-:S03]  /*54bf0*/  IADD3.X R194, R194, UR6, RZ, P2, !PT ;  /* 0x00000006c2c27c10 */ /* 0x000fc600097fe4ff */
[----:B---3--:R-:W3:Y:S01]  /*54c00*/  LDL.LU R11, [R1+0x1564] ;  /* 0x00156400010b7983 */ /* 0x008ee20000300800 */
[----:B------:R-:W-:-:S03]  /*54c10*/  IADD3 R193, P3, R193, UR4, RZ ;  /* 0x00000004c1c17c10 */ /* 0x000fc6000ff7e0ff */
[----:B------:R-:W-:Y:S01]  /*54c20*/  STL [R1+0x11bc], R8 ;  /* 0x0011bc0801007387 */ /* 0x000fe20000100800 */
[----:B------:R-:W-:-:S03]  /*54c30*/  IADD3.X R196, R196, UR6, RZ, P3, !PT ;  /* 0x00000006c4c47c10 */ /* 0x000fc60009ffe4ff */
[----:B------:R1:W-:Y:S01]  /*54c40*/  STL [R1+0x11b8], R194 ;  /* 0x0011b8c201007387 */ /* 0x0003e20000100800 */
[----:B----4-:R-:W-:-:S03]  /*54c50*/  MOV R5, R194 ;  /* 0x000000c200057202 */ /* 0x010fc60000000f00 */
[----:B------:R-:W-:Y:S01]  /*54c60*/  STL [R1+0x1544], R193 ;  /* 0x001544c101007387 */ /* 0x000fe20000100800 */
[----:B------:R-:W-:-:S03]  /*54c70*/  IMAD.MOV.U32 R4, RZ, RZ, R8 ;  /* 0x000000ffff047224 */ /* 0x000fc600078e0008 */
[----:B-1----:R-:W4:Y:S04]  /*54c80*/  LDL.LU R195, [R1+0x1560] ;  /* 0x0015600001c37983 */ /* 0x002f280000300800 */
[----:B------:R-:W-:Y:S04]  /*54c90*/  STL [R1+0x1540], R196 ;  /* 0x001540c401007387 */ /* 0x000fe80000100800 */
[----:B------:R-:W4:Y:S04]  /*54ca0*/  LDL.LU R194, [R1+0x1568] ;  /* 0x0015680001c27983 */ /* 0x000f280000300800 */
[----:B------:R-:W4:Y:S01]  /*54cb0*/  LDL.LU R8, [R1+0x156c] ;  /* 0x00156c0001087983 */ /* 0x000f220000300800 */
[----:B------:R-:W-:-:S03]  /*54cc0*/  ISETP.NE.U32.AND P1, PT, RZ, UR12, PT ;  /* 0x0000000cff007c0c */ /* 0x000fc6000bf25070 */
[----:B------:R1:W-:Y:S01]  /*54cd0*/  LDGSTS.E [R0+0x2c00c], desc[UR8][R4.64], P0 ;  /* 0x2c00c00004007fae */ /* 0x0003e20008121848 */
[----:B------:R-:W-:-:S05]  /*54ce0*/  IADD3 R9, P0, R9, UR4, RZ ;  /* 0x0000000409097c10 */ /* 0x000fca000ff1e0ff */
[----:B------:R2:W-:Y:S01]  /*54cf0*/  STL [R1+0x154c], R9 ;  /* 0x00154c0901007387 */ /* 0x0005e20000100800 */
[----:B-1----:R-:W-:Y:S01]  /*54d00*/  IMAD.MOV.U32 R4, RZ, RZ, R193 ;  /* 0x000000ffff047224 */ /* 0x002fe200078e00c1 */
[----:B------:R-:W-:-:S05]  /*54d10*/  MOV R5, R196 ;  /* 0x000000c400057202 */ /* 0x000fca0000000f00 */
[----:B------:R1:W-:Y:S02]  /*54d20*/  LDGSTS.E [R0+0x30000], desc[UR8][R4.64], P1 ;  /* 0x3000000004007fae */ /* 0x0003e40008921848 */
[----:B-1----:R-:W-:Y:S01]  /*54d30*/  IMAD.MOV.U32 R4, RZ, RZ, R9 ;  /* 0x000000ffff047224 */ /* 0x002fe200078e0009 */
[----:B--2---:R-:W-:-:S04]  /*54d40*/  IADD3.X R192, R192, UR6, RZ, P0, !PT ;  /* 0x00000006c0c07c10 */ /* 0x004fc800087fe4ff */
[----:B------:R-:W-:Y:S01]  /*54d50*/  MOV R5, R192 ;  /* 0x000000c000057202 */ /* 0x000fe20000000f00 */
[----:B------:R-:W-:Y:S04]  /*54d60*/  STL [R1+0x1548], R192 ;  /* 0x001548c001007387 */ /* 0x000fe80000100800 */
[----:B------:R1:W-:Y:S01]  /*54d70*/  LDGSTS.E [R0+0x34000], desc[UR8][R4.64], P1 ;  /* 0x3400000004007fae */ /* 0x0003e20008921848 */
[----:B------:R-:W-:-:S04]  /*54d80*/  IADD3 R10, P2, R10, UR4, RZ ;  /* 0x000000040a0a7c10 */ /* 0x000fc8000ff5e0ff */
[----:B------:R-:W-:Y:S01]  /*54d90*/  IADD3.X R13, R13, UR6, RZ, P2, !PT ;  /* 0x000000060d0d7c10 */ /* 0x000fe200097fe4ff */
[----:B------:R2:W-:Y:S04]  /*54da0*/  STL [R1+0x1554], R10 ;  /* 0x0015540a01007387 */ /* 0x0005e80000100800 */
[----:B------:R-:W4:Y:S01]  /*54db0*/  LDL.LU R9, [R1+0x1574] ;  /* 0x0015740001097983 */ /* 0x000f220000300800 */
[----:B-1----:R-:W-:Y:S01]  /*54dc0*/  IMAD.MOV.U32 R4, RZ, RZ, R10 ;  /* 0x000000ffff047224 */ /* 0x002fe200078e000a */
[----:B------:R-:W-:Y:S02]  /*54dd0*/  MOV R5, R13 ;  /* 0x0000000d00057202 */ /* 0x000fe40000000f00 */
[----:B------:R-:W-:Y:S04]  /*54de0*/  STL [R1+0x1550], R13 ;  /* 0x0015500d01007387 */ /* 0x000fe80000100800 */
[----:B------:R-:W4:Y:S04]  /*54df0*/  LDL.LU R193, [R1+0x1570] ;  /* 0x0015700001c17983 */ /* 0x000f280000300800 */
[----:B--2---:R-:W2:Y:S01]  /*54e00*/  LDL.LU R10, [R1+0x157c] ;  /* 0x00157c00010a7983 */ /* 0x004ea20000300800 */
[----:B------:R-:W-:-:S03]  /*54e10*/  IADD3 R2, P0, R2, UR4, RZ ;  /* 0x0000000402027c10 */ /* 0x000fc6000ff1e0ff */
[----:B------:R1:W-:Y:S01]  /*54e20*/  LDGSTS.E [R0+0x38000], desc[UR8][R4.64], P1 ;  /* 0x3800000004007fae */ /* 0x0003e20008921848 */
[----:B------:R-:W-:-:S03]  /*54e30*/  IADD3.X R12, R12, UR6, RZ, P0, !PT ;  /* 0x000000060c0c7c10 */ /* 0x000fc600087fe4ff */
[----:B------:R-:W-:Y:S04]  /*54e40*/  STL [R1+0x155c], R2 ;  /* 0x00155c0201007387 */ /* 0x000fe80000100800 */
[----:B------:R1:W-:Y:S02]  /*54e50*/  STL [R1+0x1558], R12 ;  /* 0x0015580c01007387 */ /* 0x0003e40000100800 */
[----:B-1----:R-:W-:Y:S02]  /*54e60*/  MOV R5, R12 ;  /* 0x0000000c00057202 */ /* 0x002fe40000000f00 */
[----:B------:R-:W2:Y:S04]  /*54e70*/  LDL.LU R12, [R1+0x1578] ;  /* 0x00157800010c7983 */ /* 0x000ea80000300800 */
[----:B------:R-:W2:Y:S04]  /*54e80*/  LDL.LU R192, [R1+0x1580] ;  /* 0x0015800001c07983 */ /* 0x000ea80000300800 */
[----:B------:R-:W2:Y:S01]  /*54e90*/  LDL.LU R13, [R1+0x1584] ;  /* 0x00158400010d7983 */ /* 0x000ea20000300800 */
[----:B------:R-:W-:Y:S01]  /*54ea0*/  IMAD.MOV.U32 R4, RZ, RZ, R2 ;  /* 0x000000ffff047224 */ /* 0x000fe200078e0002 */
[----:B------:R-:W-:-:S02]  /*54eb0*/  UISETP.GT.AND UP1, UPT, UR16, 0x61, UPT ;  /* 0x000000611000788c */ /* 0x000fc4000bf24270 */
[----:B------:R-:W2:Y:S04]  /*54ec0*/  LDL.LU R2, [R1+0x158c] ;  /* 0x00158c0001027983 */ /* 0x000ea80000300800 */
[----:B------:R1:W-:Y:S01]  /*54ed0*/  LDGSTS.E [R0+0x3c000], desc[UR8][R4.64], P1 ;  /* 0x3c00000004007fae */ /* 0x0003e20008921848 */
[----:B------:R-:W-:-:S04]  /*54ee0*/  USEL UR12, URZ, 0x4, !UP1 ;  /* 0x000000043f0c7887 */ /* 0x000fc8000c800000 */
[----:B------:R-:W-:-:S06]  /*54ef0*/  USEL UR12, UR12, URZ, !UP0 ;  /* 0x0000003f0c0c7287 */ /* 0x000fcc000c000000 */
[----:B------:R-:W-:Y:S02]  /*54f00*/  ISETP.NE.U32.AND P0, PT, RZ, UR12, PT ;  /* 0x0000000cff007c0c */ /* 0x000fe4000bf05070 */
[----:B---3--:R-:W-:-:S05]  /*54f10*/  IADD3 R11, P1, R11, UR4, RZ ;  /* 0x000000040b0b7c10 */ /* 0x008fca000ff3e0ff */
[----:B------:R3:W-:Y:S01]  /*54f20*/  STL [R1+0x1564], R11 ;  /* 0x0015640b01007387 */ /* 0x0007e20000100800 */
[----:B-1----:R-:W-:Y:S01]  /*54f30*/  IMAD.MOV.U32 R4, RZ, RZ, R11 ;  /* 0x000000ffff047224 */ /* 0x002fe200078e000b */
[----:B----4-:R-:W-:-:S05]  /*54f40*/  IADD3.X R195, R195, UR6, RZ, P1, !PT ;  /* 0x00000006c3c37c10 */ /* 0x010fca0008ffe4ff */
[----:B------:R1:W-:Y:S01]  /*54f50*/  STL [R1+0x1560], R195 ;  /* 0x001560c301007387 */ /* 0x0003e20000100800 */
[----:B------:R-:W-:-:S04]  /*54f60*/  IADD3 R8, P2, R8, UR4, RZ ;  /* 0x0000000408087c10 */ /* 0x000fc8000ff5e0ff */
[----:B------:R-:W-:Y:S01]  /*54f70*/  IADD3.X R194, R194, UR6, RZ, P2, !PT ;  /* 0x00000006c2c27c10 */ /* 0x000fe200097fe4ff */
[----:B------:R4:W-:Y:S01]  /*54f80*/  STL [R1+0x156c], R8 ;  /* 0x00156c0801007387 */ /* 0x0009e20000100800 */
[----:B------:R-:W-:-:S03]  /*54f90*/  MOV R5, R195 ;  /* 0x000000c300057202 */ /* 0x000fc60000000f00 */
[----:B---3--:R-:W3:Y:S04]  /*54fa0*/  LDL.LU R11, [R1+0x1588] ;  /* 0x00158800010b7983 */ /* 0x008ee80000300800 */
[----:B------:R2:W-:Y:S04]  /*54fb0*/  STL [R1+0x1568], R194 ;  /* 0x001568c201007387 */ /* 0x0005e80000100800 */
[----:B------:R-:W3:Y:S04]  /*54fc0*/  LDL.LU R196, [R1+0x1590] ;  /* 0x0015900001c47983 */ /* 0x000ee80000300800 */
[----:B-1----:R-:W3:Y:S04]  /*54fd0*/  LDL.LU R195, [R1+0x1594] ;  /* 0x0015940001c37983 */ /* 0x002ee80000300800 */
[----:B------:R1:W-:Y:S02]  /*54fe0*/  LDGSTS.E [R0+0x30004], desc[UR8][R4.64], P0 ;  /* 0x3000400004007fae */ /* 0x0003e40008121848 */
[----:B-1----:R-:W-:-:S02]  /*54ff0*/  IMAD.MOV.U32 R4, RZ, RZ, R8 ;  /* 0x000000ffff047224 */ /* 0x002fc400078e0008 */
[----:B----4-:R-:W4:Y:S01]  /*55000*/  LDL.LU R8, [R1+0x159c] ;  /* 0x00159c0001087983 */ /* 0x010f220000300800 */
[----:B------:R-:W-:-:S05]  /*55010*/  MOV R5, R194 ;  /* 0x000000c200057202 */ /* 0x000fca0000000f00 */
[----:B------:R1:W-:Y:S01]  /*55020*/  LDGSTS.E [R0+0x34004], desc[UR8][R4.64], P0 ;  /* 0x3400400004007fae */ /* 0x0003e20008121848 */
[----:B------:R-:W-:-:S04]  /*55030*/  IADD3 R9, P1, R9, UR4, RZ ;  /* 0x0000000409097c10 */ /* 0x000fc8000ff3e0ff */
[----:B------:R-:W-:Y:S01]  /*55040*/  IADD3.X R193, R193, UR6, RZ, P1, !PT ;  /* 0x00000006c1c17c10 */ /* 0x000fe20008ffe4ff */
[----:B------:R1:W-:Y:S01]  /*55050*/  STL [R1+0x1574], R9 ;  /* 0x0015740901007387 */ /* 0x0003e20000100800 */
[----:B--2---:R-:W-:-:S03]  /*55060*/  IADD3 R10, P2, R10, UR4, RZ ;  /* 0x000000040a0a7c10 */ /* 0x004fc6000ff5e0ff */
[----:B------:R-:W-:Y:S04]  /*55070*/  STL [R1+0x1570], R193 ;  /* 0x001570c101007387 */ /* 0x000fe80000100800 */
[----:B------:R-:W2:Y:S01]  /*55080*/  LDL.LU R194, [R1+0x1598] ;  /* 0x0015980001c27983 */ /* 0x000ea20000300800 */
[----:B-1----:R-:W-:Y:S01]  /*55090*/  IMAD.MOV.U32 R4, RZ, RZ, R9 ;  /* 0x000000ffff047224 */ /* 0x002fe200078e0009 */
[----:B------:R-:W-:Y:S02]  /*550a0*/  MOV R5, R193 ;  /* 0x000000c100057202 */ /* 0x000fe40000000f00 */
[----:B------:R-:W2:Y:S04]  /*550b0*/  LDL.LU R9, [R1+0x15a4] ;  /* 0x0015a40001097983 */ /* 0x000ea80000300800 */
[----:B------:R1:W-:Y:S04]  /*550c0*/  STL [R1+0x157c], R10 ;  /* 0x00157c0a01007387 */ /* 0x0003e80000100800 */
[----:B------:R1:W-:Y:S01]  /*550d0*/  LDGSTS.E [R0+0x38004], desc[UR8][R4.64], P0 ;  /* 0x3800400004007fae */ /* 0x0003e20008121848 */
[----:B------:R-:W-:-:S02]  /*550e0*/  IADD3.X R12, R12, UR6, RZ, P2, !PT ;  /* 0x000000060c0c7c10 */ /* 0x000fc400097fe4ff */
[----:B------:R-:W-:-:S03]  /*550f0*/  IADD3 R13, P3, R13, UR4, RZ ;  /* 0x000000040d0d7c10 */ /* 0x000fc6000ff7e0ff */
[----:B------:R1:W-:Y:S01]  /*55100*/  STL [R1+0x1578], R12 ;  /* 0x0015780c01007387 */ /* 0x0003e20000100800 */
[----:B------:R-:W-:Y:S01]  /*55110*/  IADD3.X R192, R192, UR6, RZ, P3, !PT ;  /* 0x00000006c0c07c10 */ /* 0x000fe20009ffe4ff */
[----:B-1----:R-:W-:Y:S02]  /*55120*/  IMAD.MOV.U32 R4, RZ, RZ, R10 ;  /* 0x000000ffff047224 */ /* 0x002fe400078e000a */
[----:B------:R1:W-:Y:S01]  /*55130*/  STL [R1+0x1584], R13 ;  /* 0x0015840d01007387 */ /* 0x0003e20000100800 */
[----:B------:R-:W-:-:S03]  /*55140*/  MOV R5, R12 ;  /* 0x0000000c00057202 */ /* 0x000fc60000000f00 */
[----:B------:R-:W2:Y:S04]  /*55150*/  LDL.LU R10, [R1+0x15a0] ;  /* 0x0015a000010a7983 */ /* 0x000ea80000300800 */
[----:B------:R3:W-:Y:S04]  /*55160*/  STL [R1+0x1580], R192 ;  /* 0x001580c001007387 */ /* 0x0007e80000100800 */
[----:B------:R-:W2:Y:S04]  /*55170*/  LDL.LU R193, [R1+0x15a8] ;  /* 0x0015a80001c17983 */ /* 0x000ea80000300800 */
[----:B------:R-:W2:Y:S01]  /*55180*/  LDL.LU R12, [R1+0x15ac] ;  /* 0x0015ac00010c7983 */ /* 0x000ea20000300800 */
[----:B------:R-:W-:-:S03]  /*55190*/  UISETP.GT.AND UP1, UPT, UR16, 0x62, UPT ;  /* 0x000000621000788c */ /* 0x000fc6000bf24270 */
[----:B------:R1:W-:Y:S01]  /*551a0*/  LDGSTS.E [R0+0x3c004], desc[UR8][R4.64], P0 ;  /* 0x3c00400004007fae */ /* 0x0003e20008121848 */
[----:B------:R-:W-:-:S04]  /*551b0*/  USEL UR12, URZ, 0x4, !UP1 ;  /* 0x000000043f0c7887 */ /* 0x000fc8000c800000 */
[----:B------:R-:W-:Y:S01]  /*551c0*/  USEL UR12, UR12, URZ, !UP0 ;  /* 0x0000003f0c0c7287 */ /* 0x000fe2000c000000 */
[----:B------:R-:W-:-:S05]  /*551d0*/  IADD3 R2, P0, R2, UR4, RZ ;  /* 0x0000000402027c10 */ /* 0x000fca000ff1e0ff */
[----:B------:R-:W-:Y:S01]  /*551e0*/  ISETP.NE.U32.AND P1, PT, RZ, UR12, PT ;  /* 0x0000000cff007c0c */ /* 0x000fe2000bf25070 */
[----:B-1----:R-:W-:Y:S01]  /*551f0*/  IMAD.MOV.U32 R4, RZ, RZ, R13 ;  /* 0x000000ffff047224 */ /* 0x002fe200078e000d */
[----:B------:R-:W-:Y:S01]  /*55200*/  MOV R5, R192 ;  /* 0x000000c000057202 */ /* 0x000fe20000000f00 */
[----:B------:R-:W2:Y:S04]  /*55210*/  LDL.LU R13, [R1+0x15b4] ;  /* 0x0015b400010d7983 */ /* 0x000ea80000300800 */
[----:B------:R-:W-:Y:S06]  /*55220*/  STL [R1+0x158c], R2 ;  /* 0x00158c0201007387 */ /* 0x000fec0000100800 */
[----:B------:R1:W-:Y:S01]  /*55230*/  LDGSTS.E [R0+0x30008], desc[UR8][R4.64], P1 ;  /* 0x3000800004007fae */ /* 0x0003e20008921848 */
[----:B------:R-:W-:Y:S01]  /*55240*/  UISETP.GT.AND UP1, UPT, UR16, 0x63, UPT ;  /* 0x000000631000788c */ /* 0x000fe2000bf24270 */
[----:B-1----:R-:W-:-:S03]  /*55250*/  IMAD.MOV.U32 R4, RZ, RZ, R2 ;  /* 0x000000ffff047224 */ /* 0x002fc600078e0002 */
[----:B------:R-:W-:-:S04]  /*55260*/  USEL UR12, URZ, 0x4, !UP1 ;  /* 0x000000043f0c7887 */ /* 0x000fc8000c800000 */
[----:B------:R-:W-:Y:S01]  /*55270*/  USEL UR12, UR12, URZ, !UP0 ;  /* 0x0000003f0c0c7287 */ /* 0x000fe2000c000000 */
[----:B---3--:R-:W-:-:S05]  /*55280*/  IADD3.X R11, R11, UR6, RZ, P0, !PT ;  /* 0x000000060b0b7c10 */ /* 0x008fca00087fe4ff */
[----:B------:R1:W-:Y:S01]  /*55290*/  STL [R1+0x1588], R11 ;  /* 0x0015880b01007387 */ /* 0x0003e20000100800 */
[----:B------:R-:W-:-:S04]  /*552a0*/  IADD3 R195, P2, R195, UR4, RZ ;  /* 0x00000004c3c37c10 */ /* 0x000fc8000ff5e0ff */
[----:B------:R-:W-:Y:S01]  /*552b0*/  IADD3.X R196, R196, UR6, RZ, P2, !PT ;  /* 0x00000006c4c47c10 */ /* 0x000fe200097fe4ff */
[----:B------:R-:W-:Y:S01]  /*552c0*/  STL [R1+0x1594], R195 ;  /* 0x001594c301007387 */ /* 0x000fe20000100800 */
[----:B------:R-:W-:-:S03]  /*552d0*/  MOV R5, R11 ;  /* 0x0000000b00057202 */ /* 0x000fc60000000f00 */
[----:B------:R-:W3:Y:S04]  /*552e0*/  LDL.LU R192, [R1+0x15b0] ;  /* 0x0015b00001c07983 */ /* 0x000ee80000300800 */
[----:B------:R-:W-:Y:S04]  /*552f0*/  STL [R1+0x1590], R196 ;  /* 0x001590c401007387 */ /* 0x000fe80000100800 */
[----:B-1----:R-:W3:Y:S04]  /*55300*/  LDL.LU R11, [R1+0x15b8] ;  /* 0x0015b800010b7983 */ /* 0x002ee80000300800 */
[----:B------:R-:W3:Y:S01]  /*55310*/  LDL.LU R2, [R1+0x15bc] ;  /* 0x0015bc0001027983 */ /* 0x000ee20000300800 */
[----:B----4-:R-:W-:-:S03]  /*55320*/  IADD3 R8, P0, R8, UR4, RZ ;  /* 0x0000000408087c10 */ /* 0x010fc6000ff1e0ff */
[----:B------:R1:W-:Y:S04]  /*55330*/  LDGSTS.E [R0+0x34008], desc[UR8][R4.64], P1 ;  /* 0x3400800004007fae */ /* 0x0003e80008921848 */
[----:B------:R-:W-:Y:S01]  /*55340*/  STL [R1+0x159c], R8 ;  /* 0x00159c0801007387 */ /* 0x000fe20000100800 */
[----:B-1----:R-:W-:Y:S01]  /*55350*/  IMAD.MOV.U32 R4, RZ, RZ, R195 ;  /* 0x000000ffff047224 */ /* 0x002fe200078e00c3 */
[----:B------:R-:W-:-:S05]  /*55360*/  MOV R5, R196 ;  /* 0x000000c400057202 */ /* 0x000fca0000000f00 */
[----:B------:R1:W-:Y:S02]  /*55370*/  LDGSTS.E [R0+0x38008], desc[UR8][R4.64], P1 ;  /* 0x3800800004007fae */ /* 0x0003e40008921848 */
[----:B-1----:R-:W-:Y:S01]  /*55380*/  IMAD.MOV.U32 R4, RZ, RZ, R8 ;  /* 0x000000ffff047224 */ /* 0x002fe200078e0008 */
[----:B--2---:R-:W-:-:S04]  /*55390*/  IADD3.X R194, R194, UR6, RZ, P0, !PT ;  /* 0x00000006c2c27c10 */ /* 0x004fc800087fe4ff */
[----:B------:R-:W-:Y:S01]  /*553a0*/  MOV R5, R194 ;  /* 0x000000c200057202 */ /* 0x000fe20000000f00 */
[----:B------:R1:W-:Y:S01]  /*553b0*/  STL [R1+0x1598], R194 ;  /* 0x001598c201007387 */ /* 0x0003e20000100800 */
[----:B------:R-:W-:-:S03]  /*553c0*/  ISETP.NE.U32.AND P0, PT, RZ, UR12, PT ;  /* 0x0000000cff007c0c */ /* 0x000fc6000bf05070 */
[----:B------:R2:W-:Y:S01]  /*553d0*/  LDGSTS.E [R0+0x3c008], desc[UR8][R4.64], P1 ;  /* 0x3c00800004007fae */ /* 0x0005e20008921848 */
[----:B------:R-:W-:-:S03]  /*553e0*/  IADD3 R9, P1, R9, UR4, RZ ;  /* 0x0000000409097c10 */ /* 0x000fc6000ff3e0ff */
[----:B-1----:R-:W4:Y:S04]  /*553f0*/  LDL.LU R194, [R1+0x9c0] ;  /* 0x0009c00001c27983 */ /* 0x002f280000300800 */
[----:B------:R-:W4:Y:S01]  /*55400*/  LDL.LU R8, [R1+0x9c4] ;  /* 0x0009c40001087983 */ /* 0x000f220000300800 */
[----:B--2---:R-:W-:-:S03]  /*55410*/  IMAD.MOV.U32 R4, RZ, RZ, R9 ;  /* 0x000000ffff047224 */ /* 0x004fc600078e0009 */
[----:B------:R-:W-:Y:S01]  /*55420*/  STL [R1+0x15a4], R9 ;  /* 0x0015a40901007387 */ /* 0x000fe20000100800 */
[----:B------:R-:W-:-:S04]  /*55430*/  IADD3.X R10, R10, UR6, RZ, P1, !PT ;  /* 0x000000060a0a7c10 */ /* 0x000fc80008ffe4ff */
[----:B------:R-:W-:Y:S01]  /*55440*/  MOV R5, R10 ;  /* 0x0000000a00057202 */ /* 0x000fe20000000f00 */
[----:B------:R1:W-:Y:S04]  /*55450*/  STL [R1+0x15a0], R10 ;  /* 0x0015a00a01007387 */ /* 0x0003e80000100800 */
[----:B------:R2:W-:Y:S01]  /*55460*/  LDGSTS.E [R0+0x3000c], desc[UR8][R4.64], P0 ;  /* 0x3000c00004007fae */ /* 0x0005e20008121848 */
[----:B------:R-:W-:-:S04]  /*55470*/  IADD3 R12, P2, R12, UR4, RZ ;  /* 0x000000040c0c7c10 */ /* 0x000fc8000ff5e0ff */
[----:B------:R-:W-:Y:S01]  /*55480*/  IADD3.X R193, R193, UR6, RZ, P2, !PT ;  /* 0x00000006c1c17c10 */ /* 0x000fe200097fe4ff */
[----:B------:R-:W-:Y:S04]  /*55490*/  STL [R1+0x15ac], R12 ;  /* 0x0015ac0c01007387 */ /* 0x000fe80000100800 */
[----:B-1----:R-:W4:Y:S01]  /*554a0*/  LDL.LU R10, [R1+0x9cc] ;  /* 0x0009cc00010a7983 */ /* 0x002f220000300800 */
[----:B--2---:R-:W-:-:S03]  /*554b0*/  MOV R5, R193 ;  /* 0x000000c100057202 */ /* 0x004fc60000000f00 */
[----:B------:R1:W-:Y:S04]  /*554c0*/  STL [R1+0x15a8], R193 ;  /* 0x0015a8c101007387 */ /* 0x0003e80000100800 */
[----:B------:R-:W2:Y:S04]  /*554d0*/  LDL.LU R9, [R1+0x9d4] ;  /* 0x0009d40001097983 */ /* 0x000ea80000300800 */
[----:B-1----:R-:W2:Y:S01]  /*554e0*/  LDL.LU R193, [R1+0x9c8] ;  /* 0x0009c80001c17983 */ /* 0x002ea20000300800 */
[----:B------:R-:W-:-:S03]  /*554f0*/  IMAD.MOV.U32 R4, RZ, RZ, R12 ;  /* 0x000000ffff047224 */ /* 0x000fc600078e000c */
[----:B------:R-:W2:Y:S01]  /*55500*/  LDL.LU R12, [R1+0x9d0] ;  /* 0x0009d000010c7983 */ /* 0x000ea20000300800 */
[----:B------:R-:W-:-:S03]  /*55510*/  IADD3 R13, P1, R13, UR4, RZ ;  /* 0x000000040d0d7c10 */ /* 0x000fc6000ff3e0ff */
[----:B------:R1:W-:Y:S04]  /*55520*/  LDGSTS.E [R0+0x3400c], desc[UR8][R4.64], P0 ;  /* 0x3400c00004007fae */ /* 0x0003e80008121848 */
[----:B------:R-:W-:Y:S01]  /*55530*/  STL [R1+0x15b4], R13 ;  /* 0x0015b40d01007387 */ /* 0x000fe20000100800 */
[----:B------:R-:W-:Y:S01]  /*55540*/  UISETP.GT.AND UP1, UPT, UR16, 0x4, UPT ;  /* 0x000000041000788c */ /* 0x000fe2000bf24270 */
[----:B-1----:R-:W-:-:S03]  /*55550*/  IMAD.MOV.U32 R4, RZ, RZ, R13 ;  /* 0x000000ffff047224 */ /* 0x002fc600078e000d */
[----:B------:R-:W-:-:S04]  /*55560*/  USEL UR12, URZ, 0x4, !UP1 ;  /* 0x000000043f0c7887 */ /* 0x000fc8000c800000 */
[----:B------:R-:W-:Y:S01]  /*55570*/  USEL UR12, UR12, URZ, !UP0 ;  /* 0x0000003f0c0c7287 */ /* 0x000fe2000c000000 */
[----:B---3--:R-:W-:-:S04]  /*55580*/  IADD3.X R192, R192, UR6, RZ, P1, !PT ;  /* 0x00000006c0c07c10 */ /* 0x008fc80008ffe4ff */
[----:B------:R-:W-:Y:S01]  /*55590*/  MOV R5, R192 ;  /* 0x000000c000057202 */ /* 0x000fe20000000f00 */
[----:B------:R1:W-:Y:S04]  /*555a0*/  STL [R1+0x15b0], R192 ;  /* 0x0015b0c001007387 */ /* 0x0003e80000100800 */
[----:B------:R3:W-:Y:S01]  /*555b0*/  LDGSTS.E [R0+0x3800c], desc[UR8][R4.64], P0 ;  /* 0x3800c00004007fae */ /* 0x0007e20008121848 */
[----:B------:R-:W-:-:S04]  /*555c0*/  IADD3 R2, P2, R2, UR4, RZ ;  /* 0x0000000402027c10 */ /* 0x000fc8000ff5e0ff */
[----:B------:R-:W-:Y:S01]  /*555d0*/  IADD3.X R11, R11, UR6, RZ, P2, !PT ;  /* 0x000000060b0b7c10 */ /* 0x000fe200097fe4ff */
[----:B------:R-:W-:Y:S04]  /*555e0*/  STL [R1+0x15bc], R2 ;  /* 0x0015bc0201007387 */ /* 0x000fe80000100800 */
[----:B------:R1:W-:Y:S01]  /*555f0*/  STL [R1+0x15b8], R11 ;  /* 0x0015b80b01007387 */ /* 0x0003e20000100800 */
[----:B---3--:R-:W-:-:S03]  /*55600*/  MOV R5, R11 ;  /* 0x0000000b00057202 */ /* 0x008fc60000000f00 */
[----:B-1----:R-:W3:Y:S04]  /*55610*/  LDL.LU R192, [R1+0x9d8] ;  /* 0x0009d80001c07983 */ /* 0x002ee80000300800 */
[----:B------:R-:W3:Y:S01]  /*55620*/  LDL.LU R11, [R1+0x9dc] ;  /* 0x0009dc00010b7983 */ /* 0x000ee20000300800 */
[----:B------:R-:W-:-:S03]  /*55630*/  IMAD.MOV.U32 R4, RZ, RZ, R2 ;  /* 0x000000ffff047224 */ /* 0x000fc600078e0002 */
[----:B------:R-:W3:Y:S04]  /*55640*/  LDL.LU R13, [R1+0x9e0] ;  /* 0x0009e000010d7983 */ /* 0x000ee80000300800 */
[----:B------:R-:W3:Y:S04]  /*55650*/  LDL.LU R2, [R1+0x9e4] ;  /* 0x0009e40001027983 */ /* 0x000ee80000300800 */
[----:B------:R-:W3:Y:S04]  /*55660*/  LDL.LU R196, [R1+0x9e8] ;  /* 0x0009e80001c47983 */ /* 0x000ee80000300800 */
[----:B------:R1:W-:Y:S01]  /*55670*/  LDGSTS.E [R0+0x3c00c], desc[UR8][R4.64], P0 ;  /* 0x3c00c00004007fae */ /* 0x0003e20008121848 */
[----:B------:R-:W-:-:S02]  /*55680*/  ISETP.NE.U32.AND P0, PT, RZ, UR12, PT ;  /* 0x0000000cff007c0c */ /* 0x000fc4000bf05070 */
[----:B-1----:R-:W-:-:S05]  /*55690*/  LOP3.LUT R0, R6, 0x10, RZ, 0x3c, !PT ;  /* 0x0000001006007812 */ /* 0x002fca00078e3cff */
[----:B------:R-:W-:Y:S01]  /*556a0*/  VIADD R0, R0, UR17 ;  /* 0x0000001100007c36 */ /* 0x000fe20008000000 */
[----:B----4-:R-:W-:-:S04]  /*556b0*/  IADD3 R8, P1, R8, UR4, RZ ;  /* 0x0000000408087c10 */ /* 0x010fc8000ff3e0ff */
[----:B------:R-:W-:Y:S01]  /*556c0*/  IADD3.X R194, R194, UR6, RZ, P1, !PT ;  /* 0x00000006c2c27c10 */ /* 0x000fe20008ffe4ff */
[----:B------:R-:W-:Y:S04]  /*556d0*/  STL [R1+0x9c4], R8 ;  /* 0x0009c40801007387 */ /* 0x000fe80000100800 */
[----:B------:R1:W-:Y:S01]  /*556e0*/  STL [R1+0x9c0], R194 ;  /* 0x0009c0c201007387 */ /* 0x0003e20000100800 */
[----:B------:R-:W-:Y:S01]  /*556f0*/  IMAD.MOV.U32 R5, RZ, RZ, R194 ;  /* 0x000000ffff057224 */ /* 0x000fe200078e00c2 */
[----:B------:R-:W-:-:S05]  /*55700*/  MOV R4, R8 ;  /* 0x0000000800047202 */ /* 0x000fca0000000f00 */
[----:B------:R4:W-:Y:S04]  /*55710*/  LDGSTS.E [R0], desc[UR8][R4.64], P0 ;  /* 0x0000000004007fae */ /* 0x0009e80008121848 */
[----:B-1----:R-:W3:Y:S04]  /*55720*/  LDL.LU R194, [R1+0x9ec] ;  /* 0x0009ec0001c27983 */ /* 0x002ee80000300800 */
[----:B------:R-:W3:Y:S01]  /*55730*/  LDL.LU R8, [R1+0x9f4] ;  /* 0x0009f40001087983 */ /* 0x000ee20000300800 */
[----:B------:R-:W-:-:S05]  /*55740*/  IADD3 R10, P1, R10, UR4, RZ ;  /* 0x000000040a0a7c10 */ /* 0x000fca000ff3e0ff */
[----:B------:R1:W-:Y:S01]  /*55750*/  STL [R1+0x9cc], R10 ;  /* 0x0009cc0a01007387 */ /* 0x0003e20000100800 */
[----:B--2---:R-:W-:Y:S02]  /*55760*/  IADD3 R9, P2, R9, UR4, RZ ;  /* 0x0000000409097c10 */ /* 0x004fe4000ff5e0ff */
[----:B------:R-:W-:Y:S02]  /*55770*/  IADD3.X R193, R193, UR6, RZ, P1, !PT ;  /* 0x00000006c1c17c10 */ /* 0x000fe40008ffe4ff */
[----:B----4-:R-:W-:-:S03]  /*55780*/  MOV R4, R10 ;  /* 0x0000000a00047202 */ /* 0x010fc60000000f00 */
[----:B------:R-:W-:Y:S01]  /*55790*/  STL [R1+0x9c8], R193 ;  /* 0x0009c8c101007387 */ /* 0x000fe20000100800 */
[----:B------:R-:W-:-:S03]  /*557a0*/  IADD3.X R12, R12, UR6, RZ, P2, !PT ;  /* 0x000000060c0c7c10 */ /* 0x000fc600097fe4ff */
[----:B------:R-:W-:Y:S01]  /*557b0*/  STL [R1+0x9d4], R9 ;  /* 0x0009d40901007387 */ /* 0x000fe20000100800 */
[----:B------:R-:W-:-:S03]  /*557c0*/  IMAD.MOV.U32 R5, RZ, RZ, R193 ;  /* 0x000000ffff057224 */ /* 0x000fc600078e00c1 */
[----:B-1----:R-:W2:Y:S04]  /*557d0*/  LDL.LU R10, [R1+0x9f0] ;  /* 0x0009f000010a7983 */ /* 0x002ea80000300800 */
[----:B------:R1:W-:Y:S04]  /*557e0*/  STL [R1+0x9d0], R12 ;  /* 0x0009d00c01007387 */ /* 0x0003e80000100800 */
[----:B------:R4:W-:Y:S04]  /*557f0*/  LDGSTS.E [R0+0x4000], desc[UR8][R4.64], P0 ;  /* 0x0400000004007fae */ /* 0x0009e80008121848 */
[----:B------:R-:W2:Y:S01]  /*55800*/  LDL.LU R195, [R1+0x9f8] ;  /* 0x0009f80001c37983 */ /* 0x000ea20000300800 */
[----:B----4-:R-:W-:-:S03]  /*55810*/  IMAD.MOV.U32 R5, RZ, RZ, R12 ;  /* 0x000000ffff057224 */ /* 0x010fc600078e000c */
[----:B-1----:R-:W4:Y:S01]  /*55820*/  LDL.LU R12, [R1+0x9fc] ;  /* 0x0009fc00010c7983 */ /* 0x002f220000300800 */
[----:B------:R-:W-:-:S03]  /*55830*/  MOV R4, R9 ;  /* 0x0000000900047202 */ /* 0x000fc60000000f00 */
[----:B------:R-:W4:Y:S04]  /*55840*/  LDL.LU R193, [R1+0xa00] ;  /* 0x000a000001c17983 */ /* 0x000f280000300800 */
[----:B------:R-:W4:Y:S01]  /*55850*/  LDL.LU R9, [R1+0xa04] ;  /* 0x000a040001097983 */ /* 0x000f220000300800 */
[----:B------:R-:W-:-:S03]  /*55860*/  UISETP.GT.AND UP1, UPT, UR16, 0x5, UPT ;  /* 0x000000051000788c */ /* 0x000fc6000bf24270 */
[----:B------:R1:W-:Y:S01]  /*55870*/  LDGSTS.E [R0+0x8000], desc[UR8][R4.64], P0 ;  /* 0x0800000004007fae */ /* 0x0003e20008121848 */
[----:B------:R-:W-:-:S04]  /*55880*/  USEL UR12, URZ, 0x4, !UP1 ;  /* 0x000000043f0c7887 */ /* 0x000fc8000c800000 */
[----:B------:R-:W-:Y:S01]  /*55890*/  USEL UR12, UR12, URZ, !UP0 ;  /* 0x0000003f0c0c7287 */ /* 0x000fe2000c000000 */
[----:B---3--:R-:W-:-:S04]  /*558a0*/  IADD3 R11, P1, R11, UR4, RZ ;  /* 0x000000040b0b7c10 */ /* 0x008fc8000ff3e0ff */
[----:B------:R-:W-:Y:S02]  /*558b0*/  IADD3.X R192, R192, UR6, RZ, P1, !PT ;  /* 0x00000006c0c07c10 */ /* 0x000fe40008ffe4ff */
[----:B-1----:R-:W-:-:S03]  /*558c0*/  MOV R4, R11 ;  /* 0x0000000b00047202 */ /* 0x002fc60000000f00 */
[----:B------:R-:W-:Y:S01]  /*558d0*/  IMAD.MOV.U32 R5, RZ, RZ, R192 ;  /* 0x000000ffff057224 */ /* 0x000fe200078e00c0 */
[----:B------:R-:W-:-:S04]  /*558e0*/  IADD3 R2, P1, R2, UR4, RZ ;  /* 0x0000000402027c10 */ /* 0x000fc8000ff3e0ff */
[----:B------:R1:W-:Y:S01]  /*558f0*/  LDGSTS.E [R0+0xc000], desc[UR8][R4.64], P0 ;  /* 0x0c00000004007fae */ /* 0x0003e20008121848 */
[----:B------:R-:W-:Y:S02]  /*55900*/  ISETP.NE.U32.AND P0, PT, RZ, UR12, PT ;  /* 0x0000000cff007c0c */ /* 0x000fe4000bf05070 */
[----:B------:R-:W-:Y:S01]  /*55910*/  IADD3.X R13, R13, UR6, RZ, P1, !PT ;  /* 0x000000060d0d7c10 */ /* 0x000fe20008ffe4ff */
[----:B------:R3:W-:Y:S04]  /*55920*/  STL [R1+0x9dc], R11 ;  /* 0x0009dc0b01007387 */ /* 0x0007e80000100800 */
[----:B------:R1:W-:Y:S04]  /*55930*/  STL [R1+0x9d8], R192 ;  /* 0x0009d8c001007387 */ /* 0x0003e80000100800 */
[----:B---3--:R-:W3:Y:S01]  /*55940*/  LDL.LU R11, [R1+0xa0c] ;  /* 0x000a0c00010b7983 */ /* 0x008ee20000300800 */
[----:B-1----:R-:W-:Y:S01]  /*55950*/  MOV R4, R2 ;  /* 0x0000000200047202 */ /* 0x002fe20000000f00 */
[----:B------:R-:W-:-:S02]  /*55960*/  IMAD.MOV.U32 R5, RZ, RZ, R13 ;  /* 0x000000ffff057224 */ /* 0x000fc400078e000d */
[----:B------:R-:W-:Y:S04]  /*55970*/  STL [R1+0x9e4], R2 ;  /* 0x0009e40201007387 */ /* 0x000fe80000100800 */
[----:B------:R1:W-:Y:S04]  /*55980*/  STL [R1+0x9e0], R13 ;  /* 0x0009e00d01007387 */ /* 0x0003e80000100800 */
[----:B------:R1:W-:Y:S01]  /*55990*/  LDGSTS.E [R0+0x4], desc[UR8][R4.64], P0 ;  /* 0x0000400004007fae */ /* 0x0003e20008121848 */
[----:B------:R-:W-:-:S04]  /*559a0*/  IADD3 R194, P2, R194, UR4, RZ ;  /* 0x00000004c2c27c10 */ /* 0x000fc8000ff5e0ff */
[----:B------:R-:W-:Y:S01]  /*559b0*/  IADD3.X R196, R196, UR6, RZ, P2, !PT ;  /* 0x00000006c4c47c10 */ /* 0x000fe200097fe4ff */
[----:B------:R2:W-:Y:S01]  /*559c0*/  STL [R1+0x9ec], R194 ;  /* 0x0009ecc201007387 */ /* 0x0005e20000100800 */
[----:B------:R-:W-:-:S03]  /*559d0*/  IADD3 R8, P1, R8, UR4, RZ ;  /* 0x0000000408087c10 */ /* 0x000fc6000ff3e0ff */
[----:B------:R-:W3:Y:S04]  /*559e0*/  LDL.LU R192, [R1+0xa08] ;  /* 0x000a080001c07983 */ /* 0x000ee80000300800 */
[----:B------:R-:W-:Y:S01]  /*559f0*/  STL [R1+0x9e8], R196 ;  /* 0x0009e8c401007387 */ /* 0x000fe20000100800 */
[----:B-1----:R-:W-:-:S03]  /*55a00*/  MOV R4, R194 ;  /* 0x000000c200047202 */ /* 0x002fc60000000f00 */
[----:B------:R-:W3:Y:S01]  /*55a10*/  LDL.LU R13, [R1+0xa10] ;  /* 0x000a1000010d7983 */ /* 0x000ee20000300800 */
[----:B------:R-:W-:-:S03]  /*55a20*/  IMAD.MOV.U32 R5, RZ, RZ, R196 ;  /* 0x000000ffff057224 */ /* 0x000fc600078e00c4 */
[----:B------:R-:W3:Y:S04]  /*55a30*/  LDL.LU R2, [R1+0xa14] ;  /* 0x000a140001027983 */ /* 0x000ee80000300800 */
[----:B------:R-:W-:Y:S04]  /*55a40*/  STL [R1+0x9f4], R8 ;  /* 0x0009f40801007387 */ /* 0x000fe80000100800 */
[----:B------:R1:W-:Y:S01]  /*55a50*/  LDGSTS.E [R0+0x4004], desc[UR8][R4.64], P0 ;  /* 0x0400400004007fae */ /* 0x0003e20008121848 */
[----:B--2---:R-:W-:-:S05]  /*55a60*/  IADD3.X R10, R10, UR6, RZ, P1, !PT ;  /* 0x000000060a0a7c10 */ /* 0x004fca0008ffe4ff */
[----:B------:R2:W-:Y:S01]  /*55a70*/  STL [R1+0x9f0], R10 ;  /* 0x0009f00a01007387 */ /* 0x0005e20000100800 */
[----:B-1----:R-:W-:-:S03]  /*55a80*/  IMAD.MOV.U32 R5, RZ, RZ, R10 ;  /* 0x000000ffff057224 */ /* 0x002fc600078e000a */
[----:B------:R-:W3:Y:S01]  /*55a90*/  LDL.LU R194, [R1+0xa18] ;  /* 0x000a180001c27983 */ /* 0x000ee20000300800 */
[----:B------:R-:W-:-:S03]  /*55aa0*/  MOV R4, R8 ;  /* 0x0000000800047202 */ /* 0x000fc60000000f00 */
[----:B--2---:R-:W2:Y:S04]  /*55ab0*/  LDL.LU R10, [R1+0xa1c] ;  /* 0x000a1c00010a7983 */ /* 0x004ea80000300800 */
[----:B------:R1:W-:Y:S01]  /*55ac0*/  LDGSTS.E [R0+0x8004], desc[UR8][R4.64], P0 ;  /* 0x0800400004007fae */ /* 0x0003e20008121848 */
[----:B----4-:R-:W-:-:S03]  /*55ad0*/  IADD3 R12, P2, R12, UR4, RZ ;  /* 0x000000040c0c7c10 */ /* 0x010fc6000ff5e0ff */
[----:B------:R-:W4:Y:S01]  /*55ae0*/  LDL.LU R8, [R1+0xa24] ;  /* 0x000a240001087983 */ /* 0x000f220000300800 */
[----:B------:R-:W-:Y:S02]  /*55af0*/  IADD3.X R195, R195, UR6, RZ, P2, !PT ;  /* 0x00000006c3c37c10 */ /* 0x000fe400097fe4ff */
[----:B------:R-:W-:-:S03]  /*55b00*/  IADD3 R9, P3, R9, UR4, RZ ;  /* 0x0000000409097c10 */ /* 0x000fc6000ff7e0ff */
[----:B-1----:R-:W-:Y:S01]  /*55b10*/  IMAD.MOV.U32 R5, RZ, RZ, R195 ;  /* 0x000000ffff057224 */ /* 0x002fe200078e00c3 */
        /* <DEDUP_REMOVED lines=9> */
[----:B-1----:R-:W-:-:S03]  /*55bb0*/  IMAD.MOV.U32 R5, RZ, RZ, R193 ;  /* 0x000000ffff057224 */ /* 0x002fc600078e00c1 */
[----:B------:R-:W4:Y:S01]  /*55bc0*/  LDL.LU R193, [R1+0xa2c] ;  /* 0x000a2c0001c17983 */ /* 0x000f220000300800 */
[----:B------:R-:W-:-:S04]  /*55bd0*/  UISETP.GT.AND UP1, UPT, UR16, 0x6, UPT ;  /* 0x000000061000788c */ /* 0x000fc8000bf24270 */
[----:B------:R-:W-:-:S04]  /*55be0*/  USEL UR12, URZ, 0x4, !UP1 ;  /* 0x000000043f0c7887 */ /* 0x000fc8000c800000 */
[----:B------:R-:W-:-:S06]  /*55bf0*/  USEL UR12, UR12, URZ, !UP0 ;  /* 0x0000003f0c0c7287 */ /* 0x000fcc000c000000 */
[----:B------:R-:W-:Y:S02]  /*55c00*/  ISETP.NE.U32.AND P1, PT, RZ, UR12, PT ;  /* 0x0000000cff007c0c */ /* 0x000fe4000bf25070 */
[----:B------:R-:W-:Y:S02]  /*55c10*/  MOV R4, R9 ;  /* 0x0000000900047202 */ /* 0x000fe40000000f00 */
[----:B------:R-:W4:Y:S09]  /*55c20*/  LDL.LU R9, [R1+0xa34] ;  /* 0x000a340001097983 */ /* 0x000f320000300800 */
[----:B------:R1:W-:Y:S01]  /*55c30*/  LDGSTS.E [R0+0x8], desc[UR8][R4.64], P1 ;  /* 0x0000800004007fae */ /* 0x0003e20008921848 */
[----:B---3--:R-:W-:-:S05]  /*55c40*/  IADD3 R11, P0, R11, UR4, RZ ;  /* 0x000000040b0b7c10 */ /* 0x008fca000ff1e0ff */
[----:B------:R3:W-:Y:S01]  /*55c50*/  STL [R1+0xa0c], R11 ;  /* 0x000a0c0b01007387 */ /* 0x0007e20000100800 */
[----:B-1----:R-:W-:Y:S02]  /*55c60*/  MOV R4, R11 ;  /* 0x0000000b00047202 */ /* 0x002fe40000000f00 */
[----:B------:R-:W-:-:S05]  /*55c70*/  IADD3.X R192, R192, UR6, RZ, P0, !PT ;  /* 0x00000006c0c07c10 */ /* 0x000fca00087fe4ff */
[----:B------:R1:W-:Y:S01]  /*55c80*/  STL [R1+0xa08], R192 ;  /* 0x000a08c001007387 */ /* 0x0003e20000100800 */
[----:B------:R-:W-:-:S05]  /*55c90*/  IMAD.MOV.U32 R5, RZ, RZ, R192 ;  /* 0x000000ffff057224 */ /* 0x000fca00078e00c0 */
[----:B------:R1:W-:Y:S01]  /*55ca0*/  LDGSTS.E [R0+0x4008], desc[UR8][R4.64], P1 ;  /* 0x0400800004007fae */ /* 0x0003e20008921848 */
[----:B------:R-:W-:-:S05]  /*55cb0*/  IADD3 R2, P2, R2, UR4, RZ ;  /* 0x0000000402027c10 */ /* 0x000fca000ff5e0ff */
[----:B------:R-:W-:Y:S01]  /*55cc0*/  STL [R1+0xa14], R2 ;  /* 0x000a140201007387 */ /* 0x000fe20000100800 */
[----:B------:R-:W-:-:S03]  /*55cd0*/  IADD3.X R13, R13, UR6, RZ, P2, !PT ;  /* 0x000000060d0d7c10 */ /* 0x000fc600097fe4ff */
[----:B---3--:R-:W3:Y:S01]  /*55ce0*/  LDL.LU R11, [R1+0xa30] ;  /* 0x000a3000010b7983 */ /* 0x008ee20000300800 */
[----:B-1----:R-:W-:Y:S01]  /*55cf0*/  MOV R4, R2 ;  /* 0x0000000200047202 */ /* 0x002fe20000000f00 */
[----:B------:R-:W-:Y:S02]  /*55d00*/  IMAD.MOV.U32 R5, RZ, RZ, R13 ;  /* 0x000000ffff057224 */ /* 0x000fe400078e000d */
[----:B------:R1:W-:Y:S04]  /*55d10*/  STL [R1+0xa10], R13 ;  /* 0x000a100d01007387 */ /* 0x0003e80000100800 */
[----:B------:R-:W3:Y:S04]  /*55d20*/  LDL.LU R195, [R1+0xa38] ;  /* 0x000a380001c37983 */ /* 0x000ee80000300800 */
[----:B------:R-:W3:Y:S04]  /*55d30*/  LDL.LU R192, [R1+0xa3c] ;  /* 0x000a3c0001c07983 */ /* 0x000ee80000300800 */
[----:B------:R2:W-:Y:S04]  /*55d40*/  LDGSTS.E [R0+0x8008], desc[UR8][R4.64], P1 ;  /* 0x0800800004007fae */ /* 0x0005e80008921848 */
[----:B-1----:R-:W3:Y:S04]  /*55d50*/  LDL.LU R13, [R1+0xdc0] ;  /* 0x000dc000010d7983 */ /* 0x002ee80000300800 */
[----:B------:R-:W3:Y:S01]  /*55d60*/  LDL.LU R2, [R1+0xdc4] ;  /* 0x000dc40001027983 */ /* 0x000ee20000300800 */
[----:B--2---:R-:W-:-:S04]  /*55d70*/  IADD3 R10, P0, R10, UR4, RZ ;  /* 0x000000040a0a7c10 */ /* 0x004fc8000ff1e0ff */
[----:B------:R-:W-:Y:S02]  /*55d80*/  IADD3.X R194, R194, UR6, RZ, P0, !PT ;  /* 0x00000006c2c27c10 */ /* 0x000fe400087fe4ff */
[----:B------:R-:W-:-:S03]  /*55d90*/  MOV R4, R10 ;  /* 0x0000000a00047202 */ /* 0x000fc60000000f00 */
[----:B------:R-:W-:-:S05]  /*55da0*/  IMAD.MOV.U32 R5, RZ, RZ, R194 ;  /* 0x000000ffff057224 */ /* 0x000fca00078e00c2 */
[----:B------:R1:W-:Y:S01]  /*55db0*/  LDGSTS.E [R0+0xc008], desc[UR8][R4.64], P1 ;  /* 0x0c00800004007fae */ /* 0x0003e20008921848 */
[----:B----4-:R-:W-:-:S03]  /*55dc0*/  IADD3 R8, P1, R8, UR4, RZ ;  /* 0x0000000408087c10 */ /* 0x010fc6000ff3e0ff */
[----:B------:R2:W-:Y:S04]  /*55dd0*/  STL [R1+0xa1c], R10 ;  /* 0x000a1c0a01007387 */ /* 0x0005e80000100800 */
[----:B------:R4:W-:Y:S04]  /*55de0*/  STL [R1+0xa18], R194 ;  /* 0x000a18c201007387 */ /* 0x0009e80000100800 */
[----:B--2---:R-:W2:Y:S01]  /*55df0*/  LDL.LU R10, [R1+0xdcc] ;  /* 0x000dcc00010a7983 */ /* 0x004ea20000300800 */
[----:B------:R-:W-:-:S03]  /*55e00*/  IADD3.X R12, R12, UR6, RZ, P1, !PT ;  /* 0x000000060c0c7c10 */ /* 0x000fc60008ffe4ff */
[----:B------:R-:W-:Y:S04]  /*55e10*/  STL [R1+0xa24], R8 ;  /* 0x000a240801007387 */ /* 0x000fe80000100800 */
[----:B------:R4:W-:Y:S01]  /*55e20*/  STL [R1+0xa20], R12 ;  /* 0x000a200c01007387 */ /* 0x0009e20000100800 */
[----:B-1----:R-:W-:Y:S01]  /*55e30*/  IMAD.MOV.U32 R5, RZ, RZ, R12 ;  /* 0x000000ffff057224 */ /* 0x002fe200078e000c */
[----:B------:R-:W-:Y:S02]  /*55e40*/  MOV R4, R8 ;  /* 0x0000000800047202 */ /* 0x000fe40000000f00 */
[----:B------:R-:W-:-:S04]  /*55e50*/  IADD3 R193, P2, R193, UR4, RZ ;  /* 0x00000004c1c17c10 */ /* 0x000fc8000ff5e0ff */
[----:B------:R-:W-:Y:S01]  /*55e60*/  IADD3.X R196, R196, UR6, RZ, P2, !PT ;  /* 0x00000006c4c47c10 */ /* 0x000fe200097fe4ff */
[----:B------:R1:W-:Y:S04]  /*55e70*/  STL [R1+0xa2c], R193 ;  /* 0x000a2cc101007387 */ /* 0x0003e80000100800 */
[----:B----4-:R-:W4:Y:S04]  /*55e80*/  LDL.LU R194, [R1+0xdc8] ;  /* 0x000dc80001c27983 */ /* 0x010f280000300800 */
[----:B------:R-:W-:Y:S04]  /*55e90*/  STL [R1+0xa28], R196 ;  /* 0x000a28c401007387 */ /* 0x000fe80000100800 */
[----:B------:R-:W4:Y:S04]  /*55ea0*/  LDL.LU R12, [R1+0xdd0] ;  /* 0x000dd000010c7983 */ /* 0x000f280000300800 */
[----:B------:R-:W4:Y:S01]  /*55eb0*/  LDL.LU R8, [R1+0xdd4] ;  /* 0x000dd40001087983 */ /* 0x000f220000300800 */
[----:B------:R-:W-:-:S04]  /*55ec0*/  UISETP.GT.AND UP1, UPT, UR16, 0x7, UPT ;  /* 0x000000071000788c */ /* 0x000fc8000bf24270 */
[----:B------:R-:W-:-:S04]  /*55ed0*/  USEL UR12, URZ, 0x4, !UP1 ;  /* 0x000000043f0c7887 */ /* 0x000fc8000c800000 */
[----:B------:R-:W-:-:S06]  /*55ee0*/  USEL UR12, UR12, URZ, !UP0 ;  /* 0x0000003f0c0c7287 */ /* 0x000fcc000c000000 */
[----:B------:R-:W-:Y:S02]  /*55ef0*/  ISETP.NE.U32.AND P0, PT, RZ, UR12, PT ;  /* 0x0000000cff007c0c */ /* 0x000fe4000bf05070 */
[----:B------:R-:W-:-:S05]  /*55f00*/  IADD3 R9, P1, R9, UR4, RZ ;  /* 0x0000000409097c10 */ /* 0x000fca000ff3e0ff */
[----:B------:R-:W-:Y:S06]  /*55f10*/  STL [R1+0xa34], R9 ;  /* 0x000a340901007387 */ /* 0x000fec0000100800 */
[----:B------:R1:W-:Y:S01]  /*55f20*/  LDGSTS.E [R0+0xc], desc[UR8][R4.64], P0 ;  /* 0x0000c00004007fae */ /* 0x0003e20008121848 */
[----:B------:R-:W-:Y:S01]  /*55f30*/  UISETP.GT.AND UP1, UPT, UR16, 0x24, UPT ;  /* 0x000000241000788c */ /* 0x000fe2000bf24270 */
[----:B-1----:R-:W-:Y:S01]  /*55f40*/  MOV R4, R193 ;  /* 0x000000c100047202 */ /* 0x002fe20000000f00 */
[----:B------:R-:W-:-:S05]  /*55f50*/  IMAD.MOV.U32 R5, RZ, RZ, R196 ;  /* 0x000000ffff057224 */ /* 0x000fca00078e00c4 */
[----:B------:R1:W-:Y:S01]  /*55f60*/  LDGSTS.E [R0+0x400c], desc[UR8][R4.64], P0 ;  /* 0x0400c00004007fae */ /* 0x0003e20008121848 */
[----:B------:R-:W-:-:S04]  /*55f70*/  USEL UR12, URZ, 0x4, !UP1 ;  /* 0x000000043f0c7887 */ /* 0x000fc8000c800000 */
[----:B------:R-:W-:Y:S01]  /*55f80*/  USEL UR12, UR12, URZ, !UP0 ;  /* 0x0000003f0c0c7287 */ /* 0x000fe2000c000000 */
[----:B-1----:R-:W-:Y:S02]  /*55f90*/  MOV R4, R9 ;  /* 0x0000000900047202 */ /* 0x002fe40000000f00 */
[----:B---3--:R-:W-:-:S05]  /*55fa0*/  IADD3.X R11, R11, UR6, RZ, P1, !PT ;  /* 0x000000060b0b7c10 */ /* 0x008fca0008ffe4ff */
[----:B------:R1:W-:Y:S01]  /*55fb0*/  STL [R1+0xa30], R11 ;  /* 0x000a300b01007387 */ /* 0x0003e20000100800 */
[----:B------:R-:W-:-:S03]  /*55fc0*/  IMAD.MOV.U32 R5, RZ, RZ, R11 ;  /* 0x000000ffff057224 */ /* 0x000fc600078e000b */
[----:B------:R-:W3:Y:S01]  /*55fd0*/  LDL.LU R193, [R1+0xdd8] ;  /* 0x000dd80001c17983 */ /* 0x000ee20000300800 */
[----:B------:R-:W-:-:S03]  /*55fe0*/  IADD3 R192, P2, R192, UR4, RZ ;  /* 0x00000004c0c07c10 */ /* 0x000fc6000ff5e0ff */
[----:B------:R1:W-:Y:S04]  /*55ff0*/  LDGSTS.E [R0+0x800c], desc[UR8][R4.64], P0 ;  /* 0x0800c00004007fae */ /* 0x0003e80008121848 */
[----:B-1----:R-:W3:Y:S01]  /*56000*/  LDL.LU R11, [R1+0xddc] ;  /* 0x000ddc00010b7983 */ /* 0x002ee20000300800 */
[----:B------:R-:W-:-:S03]  /*56010*/  IADD3.X R195, R195, UR6, RZ, P2, !PT ;  /* 0x00000006c3c37c10 */ /* 0x000fc600097fe4ff */
[----:B------:R-:W3:Y:S01]  /*56020*/  LDL.LU R9, [R1+0xde4] ;  /* 0x000de40001097983 */ /* 0x000ee20000300800 */
[----:B------:R-:W-:Y:S01]  /*56030*/  IADD3 R2, P3, R2, UR4, RZ ;  /* 0x0000000402027c10 */ /* 0x000fe2000ff7e0ff */
[----:B------:R-:W-:Y:S01]  /*56040*/  IMAD.MOV.U32 R5, RZ, RZ, R195 ;  /* 0x000000ffff057224 */ /* 0x000fe200078e00c3 */
[----:B------:R-:W-:Y:S01]  /*56050*/  MOV R4, R192 ;  /* 0x000000c000047202 */ /* 0x000fe20000000f00 */
[----:B------:R1:W-:Y:S01]  /*56060*/  STL [R1+0xa3c], R192 ;  /* 0x000a3cc001007387 */ /* 0x0003e20000100800 */
[----:B------:R-:W-:-:S03]  /*56070*/  IADD3.X R13, R13, UR6, RZ, P3, !PT ;  /* 0x000000060d0d7c10 */ /* 0x000fc60009ffe4ff */
[----:B------:R-:W-:Y:S01]  /*56080*/  STL [R1+0xa38], R195 ;  /* 0x000a38c301007387 */ /* 0x000fe20000100800 */
[----:B------:R-:W-:-:S03]  /*56090*/  ISETP.NE.U32.AND P1, PT, RZ, UR12, PT ;  /* 0x0000000cff007c0c */ /* 0x000fc6000bf25070 */
[----:B------:R-:W-:Y:S04]  /*560a0*/  STL [R1+0xdc4], R2 ;  /* 0x000dc40201007387 */ /* 0x000fe80000100800 */
[----:B-1----:R-:W3:Y:S04]  /*560b0*/  LDL.LU R192, [R1+0xde0] ;  /* 0x000de00001c07983 */ /* 0x002ee80000300800 */
[----:B------:R1:W-:Y:S04]  /*560c0*/  STL [R1+0xdc0], R13 ;  /* 0x000dc00d01007387 */ /* 0x0003e80000100800 */
[----:B------:R2:W-:Y:S04]  /*560d0*/  LDGSTS.E [R0+0xc00c], desc[UR8][R4.64], P0 ;  /* 0x0c00c00004007fae */ /* 0x0005e80008121848 */
[----:B------:R-:W3:Y:S01]  /*560e0*/  LDL.LU R196, [R1+0xde8] ;  /* 0x000de80001c47983 */ /* 0x000ee20000300800 */
[----:B--2---:R-:W-:-:S03]  /*560f0*/  IMAD.MOV.U32 R5, RZ, RZ, R13 ;  /* 0x000000ffff057224 */ /* 0x004fc600078e000d */
[----:B-1----:R-:W2:Y:S01]  /*56100*/  LDL.LU R13, [R1+0xdec] ;  /* 0x000dec00010d7983 */ /* 0x002ea20000300800 */
[----:B------:R-:W-:Y:S02]  /*56110*/  IADD3 R10, P0, R10, UR4, RZ ;  /* 0x000000040a0a7c10 */ /* 0x000fe4000ff1e0ff */
[----:B------:R-:W-:Y:S02]  /*56120*/  MOV R4, R2 ;  /* 0x0000000200047202 */ /* 0x000fe40000000f00 */
[----:B------:R-:W2:Y:S04]  /*56130*/  LDL.LU R2, [R1+0xdf4] ;  /* 0x000df40001027983 */ /* 0x000ea80000300800 */
[----:B------:R1:W-:Y:S04]  /*56140*/  STL [R1+0xdcc], R10 ;  /* 0x000dcc0a01007387 */ /* 0x0003e80000100800 */
[----:B------:R1:W-:Y:S01]  /*56150*/  LDGSTS.E [R0+0x10000], desc[UR8][R4.64], P1 ;  /* 0x1000000004007fae */ /* 0x0003e20008921848 */
[----:B----4-:R-:W-:-:S02]  /*56160*/  IADD3.X R194, R194, UR6, RZ, P0, !PT ;  /* 0x00000006c2c27c10 */ /* 0x010fc400087fe4ff */
[----:B-1----:R-:W-:-:S03]  /*56170*/  MOV R4, R10 ;  /* 0x0000000a00047202 */ /* 0x002fc60000000f00 */
[----:B------:R-:W-:Y:S01]  /*56180*/  STL [R1+0xdc8], R194 ;  /* 0x000dc8c201007387 */ /* 0x000fe20000100800 */
[----:B------:R-:W-:Y:S01]  /*56190*/  IADD3 R8, P2, R8, UR4, RZ ;  /* 0x0000000408087c10 */ /* 0x000fe2000ff5e0ff */
[----:B------:R-:W-:-:S04]  /*561a0*/  IMAD.MOV.U32 R5, RZ, RZ, R194 ;  /* 0x000000ffff057224 */ /* 0x000fc800078e00c2 */
[----:B------:R-:W-:Y:S01]  /*561b0*/  STL [R1+0xdd4], R8 ;  /* 0x000dd40801007387 */ /* 0x000fe20000100800 */
[----:B------:R-:W-:-:S03]  /*561c0*/  IADD3.X R12, R12, UR6, RZ, P2, !PT ;  /* 0x000000060c0c7c10 */ /* 0x000fc600097fe4ff */
[----:B------:R-:W4:Y:S04]  /*561d0*/  LDL.LU R10, [R1+0xdf0] ;  /* 0x000df000010a7983 */ /* 0x000f280000300800 */
[----:B------:R1:W-:Y:S04]  /*561e0*/  STL [R1+0xdd0], R12 ;  /* 0x000dd00c01007387 */ /* 0x0003e80000100800 */
[----:B------:R1:W-:Y:S04]  /*561f0*/  LDGSTS.E [R0+0x14000], desc[UR8][R4.64], P1 ;  /* 0x1400000004007fae */ /* 0x0003e80008921848 */
[----:B------:R-:W4:Y:S01]  /*56200*/  LDL.LU R195, [R1+0xdf8] ;  /* 0x000df80001c37983 */ /* 0x000f220000300800 */
[----:B-1----:R-:W-:-:S03]  /*56210*/  IMAD.MOV.U32 R5, RZ, RZ, R12 ;  /* 0x000000ffff057224 */ /* 0x002fc600078e000c */
[----:B------:R-:W4:Y:S01]  /*56220*/  LDL.LU R12, [R1+0xdfc] ;  /* 0x000dfc00010c7983 */ /* 0x000f220000300800 */
        /* <DEDUP_REMOVED lines=11> */
[----:B------:R-:W-:-:S04]  /*562e0*/  ISETP.NE.U32.AND P0, PT, RZ, UR12, PT ;  /* 0x0000000cff007c0c */ /* 0x000fc8000bf05070 */
[----:B------:R1:W-:Y:S01]  /*562f0*/  LDGSTS.E [R0+0x1c000], desc[UR8][R4.64], P1 ;  /* 0x1c00000004007fae */ /* 0x0003e20008921848 */
[----:B------:R-:W-:-:S03]  /*56300*/  IADD3 R9, P1, R9, UR4, RZ ;  /* 0x0000000409097c10 */ /* 0x000fc6000ff3e0ff */
[----:B------:R3:W-:Y:S01]  /*56310*/  STL [R1+0xddc], R11 ;  /* 0x000ddc0b01007387 */ /* 0x0007e20000100800 */
[----:B------:R-:W-:-:S03]  /*56320*/  IADD3.X R192, R192, UR6, RZ, P1, !PT ;  /* 0x00000006c0c07c10 */ /* 0x000fc60008ffe4ff */
[----:B------:R2:W-:Y:S04]  /*56330*/  STL [R1+0xdd8], R193 ;  /* 0x000dd8c101007387 */ /* 0x0005e80000100800 */
[----:B---3--:R-:W3:Y:S01]  /*56340*/  LDL.LU R11, [R1+0xe0c] ;  /* 0x000e0c00010b7983 */ /* 0x008ee20000300800 */
[----:B-1----:R-:W-:Y:S01]  /*56350*/  MOV R4, R9 ;  /* 0x0000000900047202 */ /* 0x002fe20000000f00 */
[----:B------:R-:W-:Y:S02]  /*56360*/  IMAD.MOV.U32 R5, RZ, RZ, R192 ;  /* 0x000000ffff057224 */ /* 0x000fe400078e00c0 */
[----:B------:R-:W-:Y:S04]  /*56370*/  STL [R1+0xde4], R9 ;  /* 0x000de40901007387 */ /* 0x000fe80000100800 */
[----:B------:R1:W-:Y:S04]  /*56380*/  STL [R1+0xde0], R192 ;  /* 0x000de0c001007387 */ /* 0x0003e80000100800 */
[----:B------:R1:W-:Y:S01]  /*56390*/  LDGSTS.E [R0+0x10004], desc[UR8][R4.64], P0 ;  /* 0x1000400004007fae */ /* 0x0003e20008121848 */
[----:B--2---:R-:W-:-:S04]  /*563a0*/  IADD3 R13, P2, R13, UR4, RZ ;  /* 0x000000040d0d7c10 */ /* 0x004fc8000ff5e0ff */
        /* <DEDUP_REMOVED lines=11> */
[----:B----4-:R-:W-:-:S05]  /*56460*/  IADD3.X R10, R10, UR6, RZ, P1, !PT ;  /* 0x000000060a0a7c10 */ /* 0x010fca0008ffe4ff */
[----:B------:R4:W-:Y:S01]  /*56470*/  STL [R1+0xdf0], R10 ;  /* 0x000df00a01007387 */ /* 0x0009e20000100800 */
[----:B-1----:R-:W-:-:S03]  /*56480*/  IMAD.MOV.U32 R5, RZ, RZ, R10 ;  /* 0x000000ffff057224 */ /* 0x002fc600078e000a */
[----:B--2---:R-:W2:Y:S01]  /*56490*/  LDL.LU R13, [R1+0xe18] ;  /* 0x000e1800010d7983 */ /* 0x004ea20000300800 */
[----:B------:R-:W-:-:S03]  /*564a0*/  MOV R4, R2 ;  /* 0x0000000200047202 */ /* 0x000fc60000000f00 */
[----:B----4-:R-:W4:Y:S04]  /*564b0*/  LDL.LU R10, [R1+0xe1c] ;  /* 0x000e1c00010a7983 */ /* 0x010f280000300800 */
[----:B------:R1:W-:Y:S01]  /*564c0*/  LDGSTS.E [R0+0x18004], desc[UR8][R4.64], P0 ;  /* 0x1800400004007fae */ /* 0x0003e20008121848 */
[----:B------:R-:W-:-:S03]  /*564d0*/  IADD3 R12, P2, R12, UR4, RZ ;  /* 0x000000040c0c7c10 */ /* 0x000fc6000ff5e0ff */
[----:B------:R-:W2:Y:S01]  /*564e0*/  LDL.LU R2, [R1+0xe24] ;  /* 0x000e240001027983 */ /* 0x000ea20000300800 */
        /* <DEDUP_REMOVED lines=8> */
[----:B-1----:R-:W2:Y:S04]  /*56570*/  LDL.LU R12, [R1+0xe20] ;  /* 0x000e2000010c7983 */ /* 0x002ea80000300800 */
[----:B------:R1:W-:Y:S04]  /*56580*/  STL [R1+0xe00], R194 ;  /* 0x000e00c201007387 */ /* 0x0003e80000100800 */
[----:B------:R1:W-:Y:S04]  /*56590*/  LDGSTS.E [R0+0x1c004], desc[UR8][R4.64], P0 ;  /* 0x1c00400004007fae */ /* 0x0003e80008121848 */
[----:B------:R-:W2:Y:S01]  /*565a0*/  LDL.LU R196, [R1+0xe28] ;  /* 0x000e280001c47983 */ /* 0x000ea20000300800 */
[----:B-1----:R-:W-:-:S03]  /*565b0*/  IMAD.MOV.U32 R5, RZ, RZ, R194 ;  /* 0x000000ffff057224 */ /* 0x002fc600078e00c2 */
[----:B------:R-:W2:Y:S01]  /*565c0*/  LDL.LU R194, [R1+0xe2c] ;  /* 0x000e2c0001c27983 */ /* 0x000ea20000300800 */
[----:B------:R-:W-:-:S04]  /*565d0*/  UISETP.GT.AND UP1, UPT, UR16, 0x26, UPT ;  /* 0x000000261000788c */ /* 0x000fc8000bf24270 */
[----:B------:R-:W-:-:S04]  /*565e0*/  USEL UR12, URZ, 0x4, !UP1 ;  /* 0x000000043f0c7887 */ /* 0x000fc8000c800000 */
[----:B------:R-:W-:-:S06]  /*565f0*/  USEL UR12, UR12, URZ, !UP0 ;  /* 0x0000003f0c0c7287 */ /* 0x000fcc000c000000 */
[----:B------:R-:W-:Y:S02]  /*56600*/  ISETP.NE.U32.AND P1, PT, RZ, UR12, PT ;  /* 0x0000000cff007c0c */ /* 0x000fe4000bf25070 */
[----:B------:R-:W-:Y:S02]  /*56610*/  MOV R4, R8 ;  /* 0x0000000800047202 */ /* 0x000fe40000000f00 */
[----:B------:R-:W2:Y:S09]  /*56620*/  LDL.LU R8, [R1+0xe34] ;  /* 0x000e340001087983 */ /* 0x000eb20000300800 */
        /* <DEDUP_REMOVED lines=16> */
[----:B------:R2:W-:Y:S04]  /*56730*/  LDGSTS.E [R0+0x18008], desc[UR8][R4.64], P1 ;  /* 0x1800800004007fae */ /* 0x0005e80008921848 */
[----:B-1----:R-:W3:Y:S04]  /*56740*/  LDL.LU R192, [R1+0xe3c] ;  /* 0x000e3c0001c07983 */ /* 0x002ee80000300800 */
[----:B------:R-:W3:Y:S04]  /*56750*/  LDL.LU R195, [R1+0x11c0] ;  /* 0x0011c00001c37983 */ /* 0x000ee80000300800 */
[----:B------:R-:W3:Y:S01]  /*56760*/  LDL.LU R9, [R1+0x11c4] ;  /* 0x0011c40001097983 */ /* 0x000ee20000300800 */
[----:B----4-:R-:W-:-:S04]  /*56770*/  IADD3 R10, P0, R10, UR4, RZ ;  /* 0x000000040a0a7c10 */ /* 0x010fc8000ff1e0ff */
[----:B--2---:R-:W-:Y:S02]  /*56780*/  IADD3.X R13, R13, UR6, RZ, P0, !PT ;  /* 0x000000060d0d7c10 */ /* 0x004fe400087fe4ff */
[----:B------:R-:W-:-:S03]  /*56790*/  MOV R4, R10 ;  /* 0x0000000a00047202 */ /* 0x000fc60000000f00 */
[----:B------:R-:W-:-:S05]  /*567a0*/  IMAD.MOV.U32 R5, RZ, RZ, R13 ;  /* 0x000000ffff057224 */ /* 0x000fca00078e000d */
[----:B------:R1:W-:Y:S01]  /*567b0*/  LDGSTS.E [R0+0x1c008], desc[UR8][R4.64], P1 ;  /* 0x1c00800004007fae */ /* 0x0003e20008921848 */
[----:B------:R-:W-:-:S03]  /*567c0*/  IADD3 R2, P1, R2, UR4, RZ ;  /* 0x0000000402027c10 */ /* 0x000fc6000ff3e0ff */
        /* <DEDUP_REMOVED lines=32> */
[----:B------:R-:W3:Y:S04]  /*569d0*/  LDL.LU R194, [R1+0x11d8] ;  /* 0x0011d80001c27983 */ /* 0x000ee80000300800 */
[----:B------:R1:W-:Y:S04]  /*569e0*/  LDGSTS.E [R0+0x1800c], desc[UR8][R4.64], P0 ;  /* 0x1800c00004007fae */ /* 0x0003e80008121848 */
[----:B-1----:R-:W3:Y:S01]  /*569f0*/  LDL.LU R11, [R1+0x11dc] ;  /* 0x0011dc00010b7983 */ /* 0x002ee20000300800 */
[----:B------:R-:W-:-:S03]  /*56a00*/  IADD3 R192, P2, R192, UR4, RZ ;  /* 0x00000004c0c07c10 */ /* 0x000fc6000ff5e0ff */
[----:B------:R-:W3:Y:S01]  /*56a10*/  LDL.LU R8, [R1+0x11e4] ;  /* 0x0011e40001087983 */ /* 0x000ee20000300800 */
[----:B------:R-:W-:Y:S02]  /*56a20*/  IADD3.X R193, R193, UR6, RZ, P2, !PT ;  /* 0x00000006c1c17c10 */ /* 0x000fe400097fe4ff */
[----:B------:R-:W-:Y:S01]  /*56a30*/  IADD3 R9, P3, R9, UR4, RZ ;  /* 0x0000000409097c10 */ /* 0x000fe2000ff7e0ff */
[----:B------:R-:W-:Y:S01]  /*56a40*/  STL [R1+0xe3c], R192 ;  /* 0x000e3cc001007387 */ /* 0x000fe20000100800 */
[----:B------:R-:W-:Y:S01]  /*56a50*/  MOV R4, R192 ;  /* 0x000000c000047202 */ /* 0x000fe20000000f00 */
[----:B------:R-:W-:Y:S01]  /*56a60*/  IMAD.MOV.U32 R5, RZ, RZ, R193 ;  /* 0x000000ffff057224 */ /* 0x000fe200078e00c1 */
[----:B------:R-:W-:Y:S01]  /*56a70*/  IADD3.X R195, R195, UR6, RZ, P3, !PT ;  /* 0x00000006c3c37c10 */ /* 0x000fe20009ffe4ff */
[----:B------:R1:W-:Y:S01]  /*56a80*/  STL [R1+0xe38], R193 ;  /* 0x000e38c101007387 */ /* 0x0003e20000100800 */
[----:B------:R-:W-:-:S03]  /*56a90*/  ISETP.NE.U32.AND P1, PT, RZ, UR12, PT ;  /* 0x0000000cff007c0c */ /* 0x000fc6000bf25070 */
[----:B------:R2:W-:Y:S04]  /*56aa0*/  STL [R1+0x11c4], R9 ;  /* 0x0011c40901007387 */ /* 0x0005e80000100800 */
[----:B------:R2:W-:Y:S04]  /*56ab0*/  LDGSTS.E [R0+0x1c00c], desc[UR8][R4.64], P0 ;  /* 0x1c00c00004007fae */ /* 0x0005e80008121848 */
[----:B-1----:R-:W3:Y:S04]  /*56ac0*/  LDL.LU R193, [R1+0x11e0] ;  /* 0x0011e00001c17983 */ /* 0x002ee80000300800 */
[----:B------:R-:W-:Y:S04]  /*56ad0*/  STL [R1+0x11c0], R195 ;  /* 0x0011c0c301007387 */ /* 0x000fe80000100800 */
[----:B------:R-:W3:Y:S01]  /*56ae0*/  LDL.LU R192, [R1+0x11e8] ;  /* 0x0011e80001c07983 */ /* 0x000ee20000300800 */
[----:B--2---:R-:W-:-:S03]  /*56af0*/  MOV R4, R9 ;  /* 0x0000000900047202 */ /* 0x004fc60000000f00 */
[----:B------:R-:W2:Y:S01]  /*56b00*/  LDL.LU R9, [R1+0x11ec] ;  /* 0x0011ec0001097983 */ /* 0x000ea20000300800 */
[----:B------:R-:W-:-:S05]  /*56b10*/  IMAD.MOV.U32 R5, RZ, RZ, R195 ;  /* 0x000000ffff057224 */ /* 0x000fca00078e00c3 */
[----:B------:R1:W-:Y:S01]  /*56b20*/  LDGSTS.E [R0+0x20000], desc[UR8][R4.64], P1 ;  /* 0x2000000004007fae */ /* 0x0003e20008921848 */
[----:B------:R-:W-:-:S05]  /*56b30*/  IADD3 R10, P0, R10, UR4, RZ ;  /* 0x000000040a0a7c10 */ /* 0x000fca000ff1e0ff */
[----:B------:R4:W-:Y:S01]  /*56b40*/  STL [R1+0x11cc], R10 ;  /* 0x0011cc0a01007387 */ /* 0x0009e20000100800 */
[----:B-1----:R-:W-:Y:S02]  /*56b50*/  MOV R4, R10 ;  /* 0x0000000a00047202 */ /* 0x002fe40000000f00 */
[----:B----4-:R-:W-:-:S05]  /*56b60*/  IADD3.X R13, R13, UR6, RZ, P0, !PT ;  /* 0x000000060d0d7c10 */ /* 0x010fca00087fe4ff */
[----:B------:R1:W-:Y:S01]  /*56b70*/  STL [R1+0x11c8], R13 ;  /* 0x0011c80d01007387 */ /* 0x0003e20000100800 */
[----:B------:R-:W-:-:S05]  /*56b80*/  IMAD.MOV.U32 R5, RZ, RZ, R13 ;  /* 0x000000ffff057224 */ /* 0x000fca00078e000d */
[----:B------:R4:W-:Y:S01]  /*56b90*/  LDGSTS.E [R0+0x24000], desc[UR8][R4.64], P1 ;  /* 0x2400000004007fae */ /* 0x0009e20008921848 */
[----:B------:R-:W-:-:S04]  /*56ba0*/  IADD3 R2, P2, R2, UR4, RZ ;  /* 0x0000000402027c10 */ /* 0x000fc8000ff5e0ff */
[----:B------:R-:W-:Y:S01]  /*56bb0*/  IADD3.X R12, R12, UR6, RZ, P2, !PT ;  /* 0x000000060c0c7c10 */ /* 0x000fe200097fe4ff */
[----:B------:R-:W-:Y:S04]  /*56bc0*/  STL [R1+0x11d4], R2 ;  /* 0x0011d40201007387 */ /* 0x000fe80000100800 */
[----:B------:R-:W2:Y:S01]  /*56bd0*/  LDL.LU R10, [R1+0x11f4] ;  /* 0x0011f400010a7983 */ /* 0x000ea20000300800 */
[----:B----4-:R-:W-:-:S03]  /*56be0*/  IMAD.MOV.U32 R5, RZ, RZ, R12 ;  /* 0x000000ffff057224 */ /* 0x010fc600078e000c */
[----:B------:R4:W-:Y:S04]  /*56bf0*/  STL [R1+0x11d0], R12 ;  /* 0x0011d00c01007387 */ /* 0x0009e80000100800 */
[----:B------:R-:W2:Y:S04]  /*56c00*/  LDL.LU R196, [R1+0x11f0] ;  /* 0x0011f00001c47983 */ /* 0x000ea80000300800 */
[----:B-1----:R-:W2:Y:S04]  /*56c10*/  LDL.LU R13, [R1+0x11f8] ;  /* 0x0011f800010d7983 */ /* 0x002ea80000300800 */
[----:B----4-:R-:W4:Y:S01]  /*56c20*/  LDL.LU R12, [R1+0x11fc] ;  /* 0x0011fc00010c7983 */ /* 0x010f220000300800 */
        /* <DEDUP_REMOVED lines=14> */
[----:B------:R3:W-:Y:S04]  /*56d10*/  STL [R1+0x11dc], R11 ;  /* 0x0011dc0b01007387 */ /* 0x0007e80000100800 */
[----:B------:R2:W-:Y:S01]  /*56d20*/  STL [R1+0x11d8], R194 ;  /* 0x0011d8c201007387 */ /* 0x0005e20000100800 */
[----:B------:R-:W-:-:S03]  /*56d30*/  IADD3.X R193, R193, UR6, RZ, P1, !PT ;  /* 0x00000006c1c17c10 */ /* 0x000fc60008ffe4ff */
[----:B---3--:R-:W3:Y:S01]  /*56d40*/  LDL.LU R11, [R1+0x120c] ;  /* 0x00120c00010b7983 */ /* 0x008ee20000300800 */
[----:B-1----:R-:W-:Y:S02]  /*56d50*/  MOV R4, R8 ;  /* 0x0000000800047202 */ /* 0x002fe40000000f00 */
[----:B--2---:R-:W-:Y:S01]  /*56d60*/  IADD3 R9, P2, R9, UR4, RZ ;  /* 0x0000000409097c10 */ /* 0x004fe2000ff5e0ff */
[----:B------:R-:W-:Y:S03]  /*56d70*/  STL [R1+0x11e4], R8 ;  /* 0x0011e40801007387 */ /* 0x000fe60000100800 */
[----:B------:R-:W-:Y:S01]  /*56d80*/  IADD3.X R192, R192, UR6, RZ, P2, !PT ;  /* 0x00000006c0c07c10 */ /* 0x000fe200097fe4ff */
[----:B------:R1:W-:Y:S01]  /*56d90*/  STL [R1+0x11e0], R193 ;  /* 0x0011e0c101007387 */ /* 0x0003e20000100800 */
[----:B------:R-:W-:-:S03]  /*56da0*/  IMAD.MOV.U32 R5, RZ, RZ, R193 ;  /* 0x000000ffff057224 */ /* 0x000fc600078e00c1 */
[----:B------:R-:W-:Y:S04]  /*56db0*/  STL [R1+0x11ec], R9 ;  /* 0x0011ec0901007387 */ /* 0x000fe80000100800 */
[----:B------:R-:W2:Y:S04]  /*56dc0*/  LDL.LU R194, [R1+0x1208] ;  /* 0x0012080001c27983 */ /* 0x000ea80000300800 */
[----:B------:R1:W-:Y:S04]  /*56dd0*/  STL [R1+0x11e8], R192 ;  /* 0x0011e8c001007387 */ /* 0x0003e80000100800 */
[----:B-1----:R-:W2:Y:S04]  /*56de0*/  LDL.LU R193, [R1+0x1210] ;  /* 0x0012100001c17983 */ /* 0x002ea80000300800 */
[----:B------:R-:W2:Y:S04]  /*56df0*/  LDL.LU R8, [R1+0x1214] ;  /* 0x0012140001087983 */ /* 0x000ea80000300800 */
[----:B------:R1:W-:Y:S02]  /*56e00*/  LDGSTS.E [R0+0x20004], desc[UR8][R4.64], P0 ;  /* 0x2000400004007fae */ /* 0x0003e40008121848 */
[----:B-1----:R-:W-:Y:S01]  /*56e10*/  IMAD.MOV.U32 R5, RZ, RZ, R192 ;  /* 0x000000ffff057224 */ /* 0x002fe200078e00c0 */
[----:B------:R-:W-:Y:S01]  /*56e20*/  MOV R4, R9 ;  /* 0x0000000900047202 */ /* 0x000fe20000000f00 */
[----:B------:R-:W2:Y:S04]  /*56e30*/  LDL.LU R192, [R1+0x1218] ;  /* 0x0012180001c07983 */ /* 0x000ea80000300800 */
[----:B------:R-:W2:Y:S04]  /*56e40*/  LDL.LU R9, [R1+0x121c] ;  /* 0x00121c0001097983 */ /* 0x000ea80000300800 */
[----:B------:R1:W-:Y:S01]  /*56e50*/  LDGSTS.E [R0+0x24004], desc[UR8][R4.64], P0 ;  /* 0x2400400004007fae */ /* 0x0003e20008121848 */
[----:B------:R-:W-:-:S04]  /*56e60*/  IADD3 R10, P1, R10, UR4, RZ ;  /* 0x000000040a0a7c10 */ /* 0x000fc8000ff3e0ff */
[----:B------:R-:W-:Y:S02]  /*56e70*/  IADD3.X R196, R196, UR6, RZ, P1, !PT ;  /* 0x00000006c4c47c10 */ /* 0x000fe40008ffe4ff */
[----:B-1----:R-:W-:-:S03]  /*56e80*/  MOV R4, R10 ;  /* 0x0000000a00047202 */ /* 0x002fc60000000f00 */
[----:B------:R-:W-:Y:S01]  /*56e90*/  IMAD.MOV.U32 R5, RZ, RZ, R196 ;  /* 0x000000ffff057224 */ /* 0x000fe200078e00c4 */
[----:B----4-:R-:W-:Y:S01]  /*56ea0*/  IADD3 R12, P2, R12, UR4, RZ ;  /* 0x000000040c0c7c10 */ /* 0x010fe2000ff5e0ff */
[----:B------:R1:W-:Y:S03]  /*56eb0*/  STL [R1+0x11f4], R10 ;  /* 0x0011f40a01007387 */ /* 0x0003e60000100800 */
[----:B------:R-:W-:Y:S01]  /*56ec0*/  IADD3.X R13, R13, UR6, RZ, P2, !PT ;  /* 0x000000060d0d7c10 */ /* 0x000fe200097fe4ff */
[----:B------:R-:W-:Y:S01]  /*56ed0*/  STL [R1+0x11f0], R196 ;  /* 0x0011f0c401007387 */ /* 0x000fe20000100800 */
[----:B------:R-:W-:-:S03]  /*56ee0*/  IADD3 R2, P3, R2, UR4, RZ ;  /* 0x0000000402027c10 */ /* 0x000fc6000ff7e0ff */
[----:B------:R4:W-:Y:S01]  /*56ef0*/  LDGSTS.E [R0+0x28004], desc[UR8][R4.64], P0 ;  /* 0x2800400004007fae */ /* 0x0009e20008121848 */
[----:B------:R-:W-:-:S03]  /*56f00*/  IADD3.X R195, R195, UR6, RZ, P3, !PT ;  /* 0x00000006c3c37c10 */ /* 0x000fc60009ffe4ff */
[----:B-1----:R-:W2:Y:S04]  /*56f10*/  LDL.LU R10, [R1+0x1224] ;  /* 0x00122400010a7983 */ /* 0x002ea80000300800 */
[----:B------:R-:W-:Y:S01]  /*56f20*/  STL [R1+0x11fc], R12 ;  /* 0x0011fc0c01007387 */ /* 0x000fe20000100800 */
[----:B----4-:R-:W-:Y:S01]  /*56f30*/  MOV R4, R12 ;  /* 0x0000000c00047202 */ /* 0x010fe20000000f00 */
[----:B------:R-:W-:Y:S02]  /*56f40*/  IMAD.MOV.U32 R5, RZ, RZ, R13 ;  /* 0x000000ffff057224 */ /* 0x000fe400078e000d */
[----:B------:R1:W-:Y:S04]  /*56f50*/  STL [R1+0x11f8], R13 ;  /* 0x0011f80d01007387 */ /* 0x0003e80000100800 */
[----:B------:R4:W-:Y:S04]  /*56f60*/  STL [R1+0x1204], R2 ;  /* 0x0012040201007387 */ /* 0x0009e80000100800 */
[----:B------:R4:W-:Y:S04]  /*56f70*/  LDGSTS.E [R0+0x2c004], desc[UR8][R4.64], P0 ;  /* 0x2c00400004007fae */ /* 0x0009e80008121848 */
[----:B-1----:R-:W2:Y:S04]  /*56f80*/  LDL.LU R13, [R1+0x1220] ;  /* 0x00122000010d7983 */ /* 0x002ea80000300800 */
[----:B------:R-:W-:Y:S04]  /*56f90*/  STL [R1+0x1200], R195 ;  /* 0x001200c301007387 */ /* 0x000fe80000100800 */
[----:B------:R-:W2:Y:S01]  /*56fa0*/  LDL.LU R12, [R1+0x1228] ;  /* 0x00122800010c7983 */ /* 0x000ea20000300800 */
[----:B----4-:R-:W-:-:S03]  /*56fb0*/  MOV R4, R2 ;  /* 0x0000000200047202 */ /* 0x010fc60000000f00 */
[----:B------:R-:W4:Y:S01]  /*56fc0*/  LDL.LU R2, [R1+0x122c] ;  /* 0x00122c0001027983 */ /* 0x000f220000300800 */
[----:B------:R-:W-:-:S04]  /*56fd0*/  UISETP.GT.AND UP1, UPT, UR16, 0x46, UPT ;  /* 0x000000461000788c */ /* 0x000fc8000bf24270 */
[----:B------:R-:W-:-:S04]  /*56fe0*/  USEL UR12, URZ, 0x4, !UP1 ;  /* 0x000000043f0c7887 */ /* 0x000fc8000c800000 */
[----:B------:R-:W-:-:S06]  /*56ff0*/  USEL UR12, UR12, URZ, !UP0 ;  /* 0x0000003f0c0c7287 */ /* 0x000fcc000c000000 */
[----:B------:R-:W-:Y:S01]  /*57000*/  ISETP.NE.U32.AND P1, PT, RZ, UR12, PT ;  /* 0x0000000cff007c0c */ /* 0x000fe2000bf25070 */
[----:B------:R-:W-:-:S12]  /*57010*/  IMAD.MOV.U32 R5, RZ, RZ, R195 ;  /* 0x000000ffff057224 */ /* 0x000fd800078e00c3 */
[----:B------:R1:W-:Y:S01]  /*57020*/  LDGSTS.E [R0+0x20008], desc[UR8][R4.64], P1 ;  /* 0x2000800004007fae */ /* 0x0003e20008921848 */
[----:B------:R-:W-:-:S04]  /*57030*/  UISETP.GT.AND UP1, UPT, UR16, 0x47, UPT ;  /* 0x000000471000788c */ /* 0x000fc8000bf24270 */
[----:B------:R-:W-:-:S04]  /*57040*/  USEL UR12, URZ, 0x4, !UP1 ;  /* 0x000000043f0c7887 */ /* 0x000fc8000c800000 */
[----:B------:R-:W-:Y:S01]  /*57050*/  USEL UR12, UR12, URZ, !UP0 ;  /* 0x0000003f0c0c7287 */ /* 0x000fe2000c000000 */
[----:B---3--:R-:W-:-:S04]  /*57060*/  IADD3 R11, P0, R11, UR4, RZ ;  /* 0x000000040b0b7c10 */ /* 0x008fc8000ff1e0ff */
[----:B-1----:R-:W-:Y:S01]  /*57070*/  MOV R4, R11 ;  /* 0x0000000b00047202 */ /* 0x002fe20000000f00 */
[----:B------:R1:W-:Y:S01]  /*57080*/  STL [R1+0x120c], R11 ;  /* 0x00120c0b01007387 */ /* 0x0003e20000100800 */
[----:B--2---:R-:W-:-:S05]  /*57090*/  IADD3.X R194, R194, UR6, RZ, P0, !PT ;  /* 0x00000006c2c27c10 */ /* 0x004fca00087fe4ff */
[----:B------:R-:W-:Y:S01]  /*570a0*/  IMAD.MOV.U32 R5, RZ, RZ, R194 ;  /* 0x000000ffff057224 */ /* 0x000fe200078e00c2 */
[----:B------:R-:W-:Y:S04]  /*570b0*/  STL [R1+0x1208], R194 ;  /* 0x001208c201007387 */ /* 0x000fe80000100800 */
[----:B------:R2:W-:Y:S01]  /*570c0*/  LDGSTS.E [R0+0x24008], desc[UR8][R4.64], P1 ;  /* 0x2400800004007fae */ /* 0x0005e20008921848 */
[----:B------:R-:W-:-:S04]  /*570d0*/  IADD3 R8, P2, R8, UR4, RZ ;  /* 0x0000000408087c10 */ /* 0x000fc8000ff5e0ff */
[----:B------:R-:W-:Y:S01]  /*570e0*/  IADD3.X R193, R193, UR6, RZ, P2, !PT ;  /* 0x00000006c1c17c10 */ /* 0x000fe200097fe4ff */
[----:B------:R3:W-:Y:S04]  /*570f0*/  STL [R1+0x1214], R8 ;  /* 0x0012140801007387 */ /* 0x0007e80000100800 */
[----:B-1----:R-:W4:Y:S01]  /*57100*/  LDL.LU R11, [R1+0x1234] ;  /* 0x00123400010b7983 */ /* 0x002f220000300800 */
[----:B--2---:R-:W-:Y:S01]  /*57110*/  MOV R4, R8 ;  /* 0x0000000800047202 */ /* 0x004fe20000000f00 */
[----:B------:R-:W-:Y:S02]  /*57120*/  IMAD.MOV.U32 R5, RZ, RZ, R193 ;  /* 0x000000ffff057224 */ /* 0x000fe400078e00c1 */
[----:B------:R1:W-:Y:S04]  /*57130*/  STL [R1+0x1210], R193 ;  /* 0x001210c101007387 */ /* 0x0003e80000100800 */
[----:B------:R-:W2:Y:S04]  /*57140*/  LDL.LU R195, [R1+0x1230] ;  /* 0x0012300001c37983 */ /* 0x000ea80000300800 */
[----:B---3--:R-:W3:Y:S01]  /*57150*/  LDL.LU R8, [R1+0x123c] ;  /* 0x00123c0001087983 */ /* 0x008ee20000300800 */
[----:B------:R-:W-:-:S03]  /*57160*/  IADD3 R9, P0, R9, UR4, RZ ;  /* 0x0000000409097c10 */ /* 0x000fc6000ff1e0ff */
[----:B------:R1:W-:Y:S01]  /*57170*/  LDGSTS.E [R0+0x28008], desc[UR8][R4.64], P1 ;  /* 0x2800800004007fae */ /* 0x0003e20008921848 */
[----:B------:R-:W-:-:S03]  /*57180*/  IADD3.X R192, R192, UR6, RZ, P0, !PT ;  /* 0x00000006c0c07c10 */ /* 0x000fc600087fe4ff */
[----:B------:R1:W-:Y:S04]  /*57190*/  STL [R1+0x121c], R9 ;  /* 0x00121c0901007387 */ /* 0x0003e80000100800 */
[----:B------:R4:W-:Y:S04]  /*571a0*/  STL [R1+0x1218], R192 ;  /* 0x001218c001007387 */ /* 0x0009e80000100800 */
[----:B------:R-:W3:Y:S01]  /*571b0*/  LDL.LU R194, [R1+0x1238] ;  /* 0x0012380001c27983 */ /* 0x000ee20000300800 */
[----:B-1----:R-:W-:Y:S01]  /*571c0*/  MOV R4, R9 ;  /* 0x0000000900047202 */ /* 0x002fe20000000f00 */
[----:B------:R-:W-:-:S02]  /*571d0*/  IMAD.MOV.U32 R5, RZ, RZ, R192 ;  /* 0x000000ffff057224 */ /* 0x000fc400078e00c0 */
[----:B------:R-:W3:Y:S04]  /*571e0*/  LDL.LU R196, [R1+0x15c0] ;  /* 0x0015c00001c47983 */ /* 0x000ee80000300800 */
[----:B------:R-:W3:Y:S04]  /*571f0*/  LDL.LU R193, [R1+0x15c4] ;  /* 0x0015c40001c17983 */ /* 0x000ee80000300800 */
[----:B------:R1:W-:Y:S01]  /*57200*/  LDGSTS.E [R0+0x2c008], desc[UR8][R4.64], P1 ;  /* 0x2c00800004007fae */ /* 0x0003e20008921848 */
[----:B------:R-:W-:-:S03]  /*57210*/  ISETP.NE.U32.AND P0, PT, RZ, UR12, PT ;  /* 0x0000000cff007c0c */ /* 0x000fc6000bf05070 */
[----:B------:R-:W3:Y:S01]  /*57220*/  LDL.LU R9, [R1+0x15cc] ;  /* 0x0015cc0001097983 */ /* 0x000ee20000300800 */
[----:B------:R-:W-:-:S05]  /*57230*/  IADD3 R10, P1, R10, UR4, RZ ;  /* 0x000000040a0a7c10 */ /* 0x000fca000ff3e0ff */
[----:B------:R-:W-:Y:S01]  /*57240*/  STL [R1+0x1224], R10 ;  /* 0x0012240a01007387 */ /* 0x000fe20000100800 */
[----:B-1----:R-:W-:Y:S02]  /*57250*/  MOV R4, R10 ;  /* 0x0000000a00047202 */ /* 0x002fe40000000f00 */
[----:B------:R-:W-:-:S05]  /*57260*/  IADD3.X R13, R13, UR6, RZ, P1, !PT ;  /* 0x000000060d0d7c10 */ /* 0x000fca0008ffe4ff */
[----:B------:R1:W-:Y:S01]  /*57270*/  STL [R1+0x1220], R13 ;  /* 0x0012200d01007387 */ /* 0x0003e20000100800 */
[----:B----4-:R-:W-:-:S04]  /*57280*/  IADD3 R2, P2, R2, UR4, RZ ;  /* 0x0000000402027c10 */ /* 0x010fc8000ff5e0ff */
[----:B------:R-:W-:Y:S01]  /*57290*/  IADD3.X R12, R12, UR6, RZ, P2, !PT ;  /* 0x000000060c0c7c10 */ /* 0x000fe200097fe4ff */
[----:B------:R-:W-:Y:S01]  /*572a0*/  STL [R1+0x122c], R2 ;  /* 0x00122c0201007387 */ /* 0x000fe20000100800 */
[----:B------:R-:W-:-:S03]  /*572b0*/  IMAD.MOV.U32 R5, RZ, RZ, R13 ;  /* 0x000000ffff057224 */ /* 0x000fc600078e000d */
[----:B------:R-:W4:Y:S04]  /*572c0*/  LDL.LU R192, [R1+0x15c8] ;  /* 0x0015c80001c07983 */ /* 0x000f280000300800 */
[----:B------:R1:W-:Y:S04]  /*572d0*/  STL [R1+0x1228], R12 ;  /* 0x0012280c01007387 */ /* 0x0003e80000100800 */
[----:B-1----:R-:W4:Y:S04]  /*572e0*/  LDL.LU R13, [R1+0x15d0] ;  /* 0x0015d000010d7983 */ /* 0x002f280000300800 */
[----:B------:R-:W4:Y:S04]  /*572f0*/  LDL.LU R10, [R1+0x15d4] ;  /* 0x0015d400010a7983 */ /* 0x000f280000300800 */
[----:B------:R1:W-:Y:S02]  /*57300*/  LDGSTS.E [R0+0x2000c], desc[UR8][R4.64], P0 ;  /* 0x2000c00004007fae */ /* 0x0003e40008121848 */
[----:B-1----:R-:W-:Y:S01]  /*57310*/  IMAD.MOV.U32 R5, RZ, RZ, R12 ;  /* 0x000000ffff057224 */ /* 0x002fe200078e000c */
[----:B------:R-:W-:Y:S01]  /*57320*/  MOV R4, R2 ;  /* 0x0000000200047202 */ /* 0x000fe20000000f00 */
[----:B------:R-:W4:Y:S04]  /*57330*/  LDL.LU R12, [R1+0x15d8] ;  /* 0x0015d800010c7983 */ /* 0x000f280000300800 */
[----:B------:R-:W4:Y:S01]  /*57340*/  LDL.LU R2, [R1+0x15dc] ;  /* 0x0015dc0001027983 */ /* 0x000f220000300800 */
[----:B------:R-:W-:-:S03]  /*57350*/  UISETP.GT.AND UP1, UPT, UR16, 0x64, UPT ;  /* 0x000000641000788c */ /* 0x000fc6000bf24270 */
[----:B------:R1:W-:Y:S01]  /*57360*/  LDGSTS.E [R0+0x2400c], desc[UR8][R4.64], P0 ;  /* 0x2400c00004007fae */ /* 0x0003e20008121848 */
[----:B------:R-:W-:-:S04]  /*57370*/  USEL UR12, URZ, 0x4, !UP1 ;  /* 0x000000043f0c7887 */ /* 0x000fc8000c800000 */
[----:B------:R-:W-:Y:S01]  /*57380*/  USEL UR12, UR12, URZ, !UP0 ;  /* 0x0000003f0c0c7287 */ /* 0x000fe2000c000000 */
[----:B------:R-:W-:-:S04]  /*57390*/  IADD3 R11, P1, R11, UR4, RZ ;  /* 0x000000040b0b7c10 */ /* 0x000fc8000ff3e0ff */
[----:B--2---:R-:W-:Y:S02]  /*573a0*/  IADD3.X R195, R195, UR6, RZ, P1, !PT ;  /* 0x00000006c3c37c10 */ /* 0x004fe40008ffe4ff */
[----:B---3--:R-:W-:Y:S01]  /*573b0*/  IADD3 R8, P2, R8, UR4, RZ ;  /* 0x0000000408087c10 */ /* 0x008fe2000ff5e0ff */
[----:B------:R2:W-:Y:S01]  /*573c0*/  STL [R1+0x1234], R11 ;  /* 0x0012340b01007387 */ /* 0x0005e20000100800 */
[----:B-1----:R-:W-:Y:S01]  /*573d0*/  MOV R4, R11 ;  /* 0x0000000b00047202 */ /* 0x002fe20000000f00 */
[----:B------:R-:W-:Y:S02]  /*573e0*/  IMAD.MOV.U32 R5, RZ, RZ, R195 ;  /* 0x000000ffff057224 */ /* 0x000fe400078e00c3 */
[----:B------:R1:W-:Y:S01]  /*573f0*/  STL [R1+0x1230], R195 ;  /* 0x001230c301007387 */ /* 0x0003e20000100800 */
[----:B------:R-:W-:-:S03]  /*57400*/  ISETP.NE.U32.AND P1, PT, RZ, UR12, PT ;  /* 0x0000000cff007c0c */ /* 0x000fc6000bf25070 */
[----:B------:R3:W-:Y:S04]  /*57410*/  LDGSTS.E [R0+0x2800c], desc[UR8][R4.64], P0 ;  /* 0x2800c00004007fae */ /* 0x0007e80008121848 */
[----:B--2---:R-:W2:Y:S01]  /*57420*/  LDL.LU R11, [R1+0x15e4] ;  /* 0x0015e400010b7983 */ /* 0x004ea20000300800 */
[----:B------:R-:W-:-:S03]  /*57430*/  IADD3.X R194, R194, UR6, RZ, P2, !PT ;  /* 0x00000006c2c27c10 */ /* 0x000fc600097fe4ff */
[----:B------:R-:W-:Y:S01]  /*57440*/  STL [R1+0x123c], R8 ;  /* 0x00123c0801007387 */ /* 0x000fe20000100800 */
[----:B------:R-:W-:-:S03]  /*57450*/  IADD3 R193, P3, R193, UR4, RZ ;  /* 0x00000004c1c17c10 */ /* 0x000fc6000ff7e0ff */
[----:B------:R1:W-:Y:S01]  /*57460*/  STL [R1+0x1238], R194 ;  /* 0x001238c201007387 */ /* 0x0003e20000100800 */
[----:B------:R-:W-:-:S03]  /*57470*/  IADD3.X R196, R196, UR6, RZ, P3, !PT ;  /* 0x00000006c4c47c10 */ /* 0x000fc60009ffe4ff */
[----:B------:R-:W-:Y:S01]  /*57480*/  STL [R1+0x15c4], R193 ;  /* 0x0015c4c101007387 */ /* 0x000fe20000100800 */
[----:B---3--:R-:W-:Y:S01]  /*57490*/  MOV R4, R8 ;  /* 0x0000000800047202 */ /* 0x008fe20000000f00 */
[----:B------:R-:W-:Y:S02]  /*574a0*/  IMAD.MOV.U32 R5, RZ, RZ, R194 ;  /* 0x000000ffff057224 */ /* 0x000fe400078e00c2 */
[----:B-1----:R-:W3:Y:S04]  /*574b0*/  LDL.LU R195, [R1+0x15e0] ;  /* 0x0015e00001c37983 */ /* 0x002ee80000300800 */
[----:B------:R-:W-:Y:S04]  /*574c0*/  STL [R1+0x15c0], R196 ;  /* 0x0015c0c401007387 */ /* 0x000fe80000100800 */
[----:B------:R-:W3:Y:S04]  /*574d0*/  LDL.LU R194, [R1+0x15e8] ;  /* 0x0015e80001c27983 */ /* 0x000ee80000300800 */
[----:B------:R-:W3:Y:S04]  /*574e0*/  LDL.LU R8, [R1+0x15ec] ;  /* 0x0015ec0001087983 */ /* 0x000ee80000300800 */
[----:B------:R1:W-:Y:S01]  /*574f0*/  LDGSTS.E [R0+0x2c00c], desc[UR8][R4.64], P0 ;  /* 0x2c00c00004007fae */ /* 0x0003e20008121848 */
[----:B------:R-:W-:-:S05]  /*57500*/  IADD3 R9, P0, R9, UR4, RZ ;  /* 0x0000000409097c10 */ /* 0x000fca000ff1e0ff */
[----:B------:R4:W-:Y:S01]  /*57510*/  STL [R1+0x15cc], R9 ;  /* 0x0015cc0901007387 */ /* 0x0009e20000100800 */
[----:B-1----:R-:W-:Y:S01]  /*57520*/  MOV R4, R193 ;  /* 0x000000c100047202 */ /* 0x002fe20000000f00 */
[----:B------:R-:W-:-:S05]  /*57530*/  IMAD.MOV.U32 R5, RZ, RZ, R196 ;  /* 0x000000ffff057224 */ /* 0x000fca00078e00c4 */
[----:B------:R1:W-:Y:S02]  /*57540*/  LDGSTS.E [R0+0x30000], desc[UR8][R4.64], P1 ;  /* 0x3000000004007fae */ /* 0x0003e40008921848 */
[----:B-1----:R-:W-:Y:S02]  /*57550*/  MOV R4, R9 ;  /* 0x0000000900047202 */ /* 0x002fe40000000f00 */
[----:B----4-:R-:W-:-:S05]  /*57560*/  IADD3.X R192, R192, UR6, RZ, P0, !PT ;  /* 0x00000006c0c07c10 */ /* 0x010fca00087fe4ff */
[----:B------:R-:W-:Y:S01]  /*57570*/  STL [R1+0x15c8], R192 ;  /* 0x0015c8c001007387 */ /* 0x000fe20000100800 */
[----:B------:R-:W-:-:S04]  /*57580*/  IADD3 R10, P2, R10, UR4, RZ ;  /* 0x000000040a0a7c10 */ /* 0x000fc8000ff5e0ff */
[----:B------:R-:W-:Y:S01]  /*57590*/  IADD3.X R13, R13, UR6, RZ, P2, !PT ;  /* 0x000000060d0d7c10 */ /* 0x000fe200097fe4ff */
[----:B------:R1:W-:Y:S01]  /*575a0*/  STL [R1+0x15d4], R10 ;  /* 0x0015d40a01007387 */ /* 0x0003e20000100800 */
[----:B------:R-:W-:-:S03]  /*575b0*/  IMAD.MOV.U32 R5, RZ, RZ, R192 ;  /* 0x000000ffff057224 */ /* 0x000fc600078e00c0 */
[----:B------:R-:W4:Y:S04]  /*575c0*/  LDL.LU R9, [R1+0x15f4] ;  /* 0x0015f40001097983 */ /* 0x000f280000300800 */
[----:B------:R-:W-:Y:S04]  /*575d0*/  STL [R1+0x15d0], R13 ;  /* 0x0015d00d01007387 */ /* 0x000fe80000100800 */
[----:B------:R-:W4:Y:S04]  /*575e0*/  LDL.LU R193, [R1+0x15f0] ;  /* 0x0015f00001c17983 */ /* 0x000f280000300800 */
[----:B------:R1:W-:Y:S01]  /*575f0*/  LDGSTS.E [R0+0x34000], desc[UR8][R4.64], P1 ;  /* 0x3400000004007fae */ /* 0x0003e20008921848 */
[----:B------:R-:W-:-:S04]  /*57600*/  IADD3 R2, P0, R2, UR4, RZ ;  /* 0x0000000402027c10 */ /* 0x000fc8000ff1e0ff */
[----:B------:R-:W-:Y:S02]  /*57610*/  IADD3.X R12, R12, UR6, RZ, P0, !PT ;  /* 0x000000060c0c7c10 */ /* 0x000fe400087fe4ff */
[----:B-1----:R-:W-:Y:S01]  /*57620*/  MOV R4, R10 ;  /* 0x0000000a00047202 */ /* 0x002fe20000000f00 */
[----:B------:R-:W-:Y:S01]  /*57630*/  IMAD.MOV.U32 R5, RZ, RZ, R13 ;  /* 0x000000ffff057224 */ /* 0x000fe200078e000d */
[----:B------:R-:W4:Y:S04]  /*57640*/  LDL.LU R10, [R1+0x15fc] ;  /* 0x0015fc00010a7983 */ /* 0x000f280000300800 */
[----:B------:R1:W-:Y:S04]  /*57650*/  LDGSTS.E [R0+0x38000], desc[UR8][R4.64], P1 ;  /* 0x3800000004007fae */ /* 0x0003e80008921848 */
[----:B------:R-:W-:Y:S04]  /*57660*/  STL [R1+0x15dc], R2 ;  /* 0x0015dc0201007387 */ /* 0x000fe80000100800 */
[----:B------:R1:W-:Y:S02]  /*57670*/  STL [R1+0x15d8], R12 ;  /* 0x0015d80c01007387 */ /* 0x0003e40000100800 */
[----:B-1----:R-:W-:-:S02]  /*57680*/  IMAD.MOV.U32 R5, RZ, RZ, R12 ;  /* 0x000000ffff057224 */ /* 0x002fc400078e000c */
[----:B------:R-:W4:Y:S04]  /*57690*/  LDL.LU R12, [R1+0x15f8] ;  /* 0x0015f800010c7983 */ /* 0x000f280000300800 */
[----:B------:R-:W4:Y:S04]  /*576a0*/  LDL.LU R192, [R1+0x1600] ;  /* 0x0016000001c07983 */ /* 0x000f280000300800 */
[----:B------:R-:W4:Y:S01]  /*576b0*/  LDL.LU R13, [R1+0x1604] ;  /* 0x00160400010d7983 */ /* 0x000f220000300800 */
[----:B------:R-:W-:Y:S01]  /*576c0*/  UISETP.GT.AND UP1, UPT, UR16, 0x65, UPT ;  /* 0x000000651000788c */ /* 0x000fe2000bf24270 */
[----:B------:R-:W-:-:S02]  /*576d0*/  MOV R4, R2 ;  /* 0x0000000200047202 */ /* 0x000fc40000000f00 */
[----:B------:R-:W4:Y:S01]  /*576e0*/  LDL.LU R2, [R1+0x160c] ;  /* 0x00160c0001027983 */ /* 0x000f220000300800 */
[----:B------:R-:W-:-:S03]  /*576f0*/  USEL UR12, URZ, 0x4, !UP1 ;  /* 0x000000043f0c7887 */ /* 0x000fc6000c800000 */
[----:B------:R1:W-:Y:S01]  /*57700*/  LDGSTS.E [R0+0x3c000], desc[UR8][R4.64], P1 ;  /* 0x3c00000004007fae */ /* 0x0003e20008921848 */
[----:B------:R-:W-:-:S06]  /*57710*/  USEL UR12, UR12, URZ, !UP0 ;  /* 0x0000003f0c0c7287 */ /* 0x000fcc000c000000 */
[----:B------:R-:W-:Y:S02]  /*57720*/  ISETP.NE.U32.AND P0, PT, RZ, UR12, PT ;  /* 0x0000000cff007c0c */ /* 0x000fe4000bf05070 */
[----:B--2---:R-:W-:-:S05]  /*57730*/  IADD3 R11, P1, R11, UR4, RZ ;  /* 0x000000040b0b7c10 */ /* 0x004fca000ff3e0ff */
[----:B------:R2:W-:Y:S01]  /*57740*/  STL [R1+0x15e4], R11 ;  /* 0x0015e40b01007387 */ /* 0x0005e20000100800 */
[----:B-1----:R-:W-:Y:S02]  /*57750*/  MOV R4, R11 ;  /* 0x0000000b00047202 */ /* 0x002fe40000000f00 */
[----:B---3--:R-:W-:-:S05]  /*57760*/  IADD3.X R195, R195, UR6, RZ, P1, !PT ;  /* 0x00000006c3c37c10 */ /* 0x008fca0008ffe4ff */
[----:B------:R1:W-:Y:S01]  /*57770*/  STL [R1+0x15e0], R195 ;  /* 0x0015e0c301007387 */ /* 0x0003e20000100800 */
[----:B------:R-:W-:-:S04]  /*57780*/  IADD3 R8, P2, R8, UR4, RZ ;  /* 0x0000000408087c10 */ /* 0x000fc8000ff5e0ff */
[----:B------:R-:W-:Y:S01]  /*57790*/  IADD3.X R194, R194, UR6, RZ, P2, !PT ;  /* 0x00000006c2c27c10 */ /* 0x000fe200097fe4ff */
[----:B------:R3:W-:Y:S01]  /*577a0*/  STL [R1+0x15ec], R8 ;  /* 0x0015ec0801007387 */ /* 0x0007e20000100800 */
[----:B------:R-:W-:-:S03]  /*577b0*/  IMAD.MOV.U32 R5, RZ, RZ, R195 ;  /* 0x000000ffff057224 */ /* 0x000fc600078e00c3 */
[----:B--2---:R-:W2:Y:S04]  /*577c0*/  LDL.LU R11, [R1+0x1608] ;  /* 0x00160800010b7983 */ /* 0x004ea80000300800 */
[----:B------:R4:W-:Y:S04]  /*577d0*/  STL [R1+0x15e8], R194 ;  /* 0x0015e8c201007387 */ /* 0x0009e80000100800 */
[----:B------:R-:W2:Y:S04]  /*577e0*/  LDL.LU R196, [R1+0x1610] ;  /* 0x0016100001c47983 */ /* 0x000ea80000300800 */
[----:B-1----:R-:W2:Y:S04]  /*577f0*/  LDL.LU R195, [R1+0x1614] ;  /* 0x0016140001c37983 */ /* 0x002ea80000300800 */
[----:B------:R1:W-:Y:S02]  /*57800*/  LDGSTS.E [R0+0x30004], desc[UR8][R4.64], P0 ;  /* 0x3000400004007fae */ /* 0x0003e40008121848 */
[----:B-1----:R-:W-:-:S02]  /*57810*/  MOV R4, R8 ;  /* 0x0000000800047202 */ /* 0x002fc40000000f00 */
[----:B---3--:R-:W3:Y:S01]  /*57820*/  LDL.LU R8, [R1+0x161c] ;  /* 0x00161c0001087983 */ /* 0x008ee20000300800 */
[----:B------:R-:W-:-:S05]  /*57830*/  IMAD.MOV.U32 R5, RZ, RZ, R194 ;  /* 0x000000ffff057224 */ /* 0x000fca00078e00c2 */
[----:B------:R1:W-:Y:S01]  /*57840*/  LDGSTS.E [R0+0x34004], desc[UR8][R4.64], P0 ;  /* 0x3400400004007fae */ /* 0x0003e20008121848 */
[----:B----4-:R-:W-:-:S04]  /*57850*/  IADD3 R9, P1, R9, UR4, RZ ;  /* 0x0000000409097c10 */ /* 0x010fc8000ff3e0ff */
[----:B------:R-:W-:Y:S01]  /*57860*/  IADD3.X R193, R193, UR6, RZ, P1, !PT ;  /* 0x00000006c1c17c10 */ /* 0x000fe20008ffe4ff */
[----:B------:R4:W-:Y:S04]  /*57870*/  STL [R1+0x15f4], R9 ;  /* 0x0015f40901007387 */ /* 0x0009e80000100800 */
[----:B------:R-:W-:Y:S04]  /*57880*/  STL [R1+0x15f0], R193 ;  /* 0x0015f0c101007387 */ /* 0x000fe80000100800 */
[----:B------:R-:W3:Y:S01]  /*57890*/  LDL.LU R194, [R1+0x1618] ;  /* 0x0016180001c27983 */ /* 0x000ee20000300800 */
[----:B-1----:R-:W-:Y:S01]  /*578a0*/  MOV R4, R9 ;  /* 0x0000000900047202 */ /* 0x002fe20000000f00 */
[----:B------:R-:W-:-:S02]  /*578b0*/  IMAD.MOV.U32 R5, RZ, RZ, R193 ;  /* 0x000000ffff057224 */ /* 0x000fc400078e00c1 */
[----:B----4-:R-:W4:Y:S04]  /*578c0*/  LDL.LU R9, [R1+0x1624] ;  /* 0x0016240001097983 */ /* 0x010f280000300800 */
[----:B------:R1:W-:Y:S01]  /*578d0*/  LDGSTS.E [R0+0x38004], desc[UR8][R4.64], P0 ;  /* 0x3800400004007fae */ /* 0x0003e20008121848 */
[----:B------:R-:W-:-:S05]  /*578e0*/  IADD3 R10, P2, R10, UR4, RZ ;  /* 0x000000040a0a7c10 */ /* 0x000fca000ff5e0ff */
[----:B------:R1:W-:Y:S02]  /*578f0*/  STL [R1+0x15fc], R10 ;  /* 0x0015fc0a01007387 */ /* 0x0003e40000100800 */
[----:B-1----:R-:W-:Y:S02]  /*57900*/  MOV R4, R10 ;  /* 0x0000000a00047202 */ /* 0x002fe40000000f00 */
[----:B------:R-:W-:Y:S02]  /*57910*/  IADD3.X R12, R12, UR6, RZ, P2, !PT ;  /* 0x000000060c0c7c10 */ /* 0x000fe400097fe4ff */
[----:B------:R-:W-:-:S03]  /*57920*/  IADD3 R13, P3, R13, UR4, RZ ;  /* 0x000000040d0d7c10 */ /* 0x000fc6000ff7e0ff */
[----:B------:R1:W-:Y:S01]  /*57930*/  STL [R1+0x15f8], R12 ;  /* 0x0015f80c01007387 */ /* 0x0003e20000100800 */
[----:B------:R-:W-:-:S03]  /*57940*/  IADD3.X R192, R192, UR6, RZ, P3, !PT ;  /* 0x00000006c0c07c10 */ /* 0x000fc60009ffe4ff */
[----:B------:R1:W-:Y:S01]  /*57950*/  STL [R1+0x1604], R13 ;  /* 0x0016040d01007387 */ /* 0x0003e20000100800 */
[----:B------:R-:W-:-:S03]  /*57960*/  IMAD.MOV.U32 R5, RZ, RZ, R12 ;  /* 0x000000ffff057224 */ /* 0x000fc600078e000c */
[----:B------:R-:W4:Y:S04]  /*57970*/  LDL.LU R10, [R1+0x1620] ;  /* 0x00162000010a7983 */ /* 0x000f280000300800 */
[----:B------:R2:W-:Y:S04]  /*57980*/  STL [R1+0x1600], R192 ;  /* 0x001600c001007387 */ /* 0x0005e80000100800 */
[----:B------:R-:W4:Y:S04]  /*57990*/  LDL.LU R193, [R1+0x1628] ;  /* 0x0016280001c17983 */ /* 0x000f280000300800 */
[----:B-1----:R-:W4:Y:S01]  /*579a0*/  LDL.LU R12, [R1+0x162c] ;  /* 0x00162c00010c7983 */ /* 0x002f220000300800 */
[----:B------:R-:W-:-:S03]  /*579b0*/  UISETP.GT.AND UP1, UPT, UR16, 0x66, UPT ;  /* 0x000000661000788c */ /* 0x000fc6000bf24270 */
[----:B------:R1:W-:Y:S01]  /*579c0*/  LDGSTS.E [R0+0x3c004], desc[UR8][R4.64], P0 ;  /* 0x3c00400004007fae */ /* 0x0003e20008121848 */
[----:B------:R-:W-:-:S04]  /*579d0*/  USEL UR12, URZ, 0x4, !UP1 ;  /* 0x000000043f0c7887 */ /* 0x000fc8000c800000 */
[----:B------:R-:W-:Y:S01]  /*579e0*/  USEL UR12, UR12, URZ, !UP0 ;  /* 0x0000003f0c0c7287 */ /* 0x000fe2000c000000 */
[----:B------:R-:W-:-:S05]  /*579f0*/  IADD3 R2, P0, R2, UR4, RZ ;  /* 0x0000000402027c10 */ /* 0x000fca000ff1e0ff */
[----:B------:R-:W-:Y:S01]  /*57a00*/  ISETP.NE.U32.AND P1, PT, RZ, UR12, PT ;  /* 0x0000000cff007c0c */ /* 0x000fe2000bf25070 */
[----:B-1----:R-:W-:Y:S01]  /*57a10*/  IMAD.MOV.U32 R5, RZ, RZ, R192 ;  /* 0x000000ffff057224 */ /* 0x002fe200078e00c0 */
[----:B------:R-:W-:Y:S02]  /*57a20*/  MOV R4, R13 ;  /* 0x0000000d00047202 */ /* 0x000fe40000000f00 */
[----:B------:R-:W4:Y:S04]  /*57a30*/  LDL.LU R13, [R1+0x1634] ;  /* 0x00163400010d7983 */ /* 0x000f280000300800 */
[----:B------:R-:W-:Y:S05]  /*57a40*/  STL [R1+0x160c], R2 ;  /* 0x00160c0201007387 */ /* 0x000fea0000100800 */
[----:B------:R1:W-:Y:S01]  /*57a50*/  LDGSTS.E [R0+0x30008], desc[UR8][R4.64], P1 ;  /* 0x3000800004007fae */ /* 0x0003e20008921848 */
[----:B------:R-:W-:Y:S01]  /*57a60*/  UISETP.GT.AND UP1, UPT, UR16, 0x67, UPT ;  /* 0x000000671000788c */ /* 0x000fe2000bf24270 */
[----:B-1----:R-:W-:-:S03]  /*57a70*/  MOV R4, R2 ;  /* 0x0000000200047202 */ /* 0x002fc60000000f00 */
[----:B------:R-:W-:-:S04]  /*57a80*/  USEL UR12, URZ, 0x4, !UP1 ;  /* 0x000000043f0c7887 */ /* 0x000fc8000c800000 */
[----:B------:R-:W-:Y:S01]  /*57a90*/  USEL UR12, UR12, URZ, !UP0 ;  /* 0x0000003f0c0c7287 */ /* 0x000fe2000c000000 */
[----:B--2---:R-:W-:-:S05]  /*57aa0*/  IADD3.X R11, R11, UR6, RZ, P0, !PT ;  /* 0x000000060b0b7c10 */ /* 0x004fca00087fe4ff */
[----:B------:R1:W-:Y:S01]  /*57ab0*/  STL [R1+0x1608], R11 ;  /* 0x0016080b01007387 */ /* 0x0003e20000100800 */
[----:B------:R-:W-:-:S05]  /*57ac0*/  IMAD.MOV.U32 R5, RZ, RZ, R11 ;  /* 0x000000ffff057224 */ /* 0x000fca00078e000b */
[----:B------:R2:W-:Y:S01]  /*57ad0*/  LDGSTS.E [R0+0x34008], desc[UR8][R4.64], P1 ;  /* 0x3400800004007fae */ /* 0x0005e20008921848 */
[----:B------:R-:W-:-:S04]  /*57ae0*/  IADD3 R195, P2, R195, UR4, RZ ;  /* 0x00000004c3c37c10 */ /* 0x000fc8000ff5e0ff */
[----:B------:R-:W-:Y:S01]  /*57af0*/  IADD3.X R196, R196, UR6, RZ, P2, !PT ;  /* 0x00000006c4c47c10 */ /* 0x000fe200097fe4ff */
[----:B------:R-:W-:Y:S04]  /*57b00*/  STL [R1+0x1614], R195 ;  /* 0x001614c301007387 */ /* 0x000fe80000100800 */
[----:B------:R-:W4:Y:S04]  /*57b10*/  LDL.LU R192, [R1+0x1630] ;  /* 0x0016300001c07983 */ /* 0x000f280000300800 */
[----:B------:R-:W-:Y:S01]  /*57b20*/  STL [R1+0x1610], R196 ;  /* 0x001610c401007387 */ /* 0x000fe20000100800 */
[----:B--2---:R-:W-:Y:S01]  /*57b30*/  MOV R4, R195 ;  /* 0x000000c300047202 */ /* 0x004fe20000000f00 */
[----:B------:R-:W-:-:S02]  /*57b40*/  IMAD.MOV.U32 R5, RZ, RZ, R196 ;  /* 0x000000ffff057224 */ /* 0x000fc400078e00c4 */
[----:B-1----:R-:W2:Y:S01]  /*57b50*/  LDL.LU R11, [R1+0x1638] ;  /* 0x00163800010b7983 */ /* 0x002ea20000300800 */
[----:B---3--:R-:W-:-:S03]  /*57b60*/  IADD3 R8, P0, R8, UR4, RZ ;  /* 0x0000000408087c10 */ /* 0x008fc6000ff1e0ff */
[----:B------:R-:W3:Y:S04]  /*57b70*/  LDL.LU R2, [R1+0x163c] ;  /* 0x00163c0001027983 */ /* 0x000ee80000300800 */
[----:B------:R1:W-:Y:S04]  /*57b80*/  LDGSTS.E [R0+0x38008], desc[UR8][R4.64], P1 ;  /* 0x3800800004007fae */ /* 0x0003e80008921848 */
[----:B------:R-:W-:Y:S01]  /*57b90*/  STL [R1+0x161c], R8 ;  /* 0x00161c0801007387 */ /* 0x000fe20000100800 */
[----:B-1----:R-:W-:Y:S02]  /*57ba0*/  MOV R4, R8 ;  /* 0x0000000800047202 */ /* 0x002fe40000000f00 */
[----:B------:R-:W-:-:S05]  /*57bb0*/  IADD3.X R194, R194, UR6, RZ, P0, !PT ;  /* 0x00000006c2c27c10 */ /* 0x000fca00087fe4ff */
[----:B------:R1:W-:Y:S01]  /*57bc0*/  STL [R1+0x1618], R194 ;  /* 0x001618c201007387 */ /* 0x0003e20000100800 */
[----:B------:R-:W-:Y:S01]  /*57bd0*/  IMAD.MOV.U32 R5, RZ, RZ, R194 ;  /* 0x000000ffff057224 */ /* 0x000fe200078e00c2 */
[----:B------:R-:W-:-:S04]  /*57be0*/  ISETP.NE.U32.AND P0, PT, RZ, UR12, PT ;  /* 0x0000000cff007c0c */ /* 0x000fc8000bf05070 */
[----:B------:R4:W-:Y:S04]  /*57bf0*/  LDGSTS.E [R0+0x3c008], desc[UR8][R4.64], P1 ;  /* 0x3c00800004007fae */ /* 0x0009e80008921848 */
[----:B-1----:R-:W2:Y:S04]  /*57c00*/  LDL.LU R194, [R1+0xa40] ;  /* 0x000a400001c27983 */ /* 0x002ea80000300800 */
[----:B------:R-:W2:Y:S01]  /*57c10*/  LDL.LU R8, [R1+0xa44] ;  /* 0x000a440001087983 */ /* 0x000ea20000300800 */
[----:B----4-:R-:W-:-:S04]  /*57c20*/  IADD3 R9, P1, R9, UR4, RZ ;  /* 0x0000000409097c10 */ /* 0x010fc8000ff3e0ff */
[----:B------:R-:W-:Y:S01]  /*57c30*/  MOV R4, R9 ;  /* 0x0000000900047202 */ /* 0x000fe20000000f00 */
[----:B------:R-:W-:Y:S01]  /*57c40*/  STL [R1+0x1624], R9 ;  /* 0x0016240901007387 */ /* 0x000fe20000100800 */
[----:B------:R-:W-:-:S05]  /*57c50*/  IADD3.X R10, R10, UR6, RZ, P1, !PT ;  /* 0x000000060a0a7c10 */ /* 0x000fca0008ffe4ff */
[----:B------:R-:W-:Y:S01]  /*57c60*/  IMAD.MOV.U32 R5, RZ, RZ, R10 ;  /* 0x000000ffff057224 */ /* 0x000fe200078e000a */
[----:B------:R1:W-:Y:S04]  /*57c70*/  STL [R1+0x1620], R10 ;  /* 0x0016200a01007387 */ /* 0x0003e80000100800 */
[----:B------:R4:W-:Y:S01]  /*57c80*/  LDGSTS.E [R0+0x3000c], desc[UR8][R4.64], P0 ;  /* 0x3000c00004007fae */ /* 0x0009e20008121848 */
[----:B------:R-:W-:-:S04]  /*57c90*/  IADD3 R12, P2, R12, UR4, RZ ;  /* 0x000000040c0c7c10 */ /* 0x000fc8000ff5e0ff */
[----:B------:R-:W-:Y:S01]  /*57ca0*/  IADD3.X R193, R193, UR6, RZ, P2, !PT ;  /* 0x00000006c1c17c10 */ /* 0x000fe200097fe4ff */
[----:B------:R-:W-:Y:S04]  /*57cb0*/  STL [R1+0x162c], R12 ;  /* 0x00162c0c01007387 */ /* 0x000fe80000100800 */
[----:B-1----:R-:W2:Y:S01]  /*57cc0*/  LDL.LU R10, [R1+0xa4c] ;  /* 0x000a4c00010a7983 */ /* 0x002ea20000300800 */
[----:B----4-:R-:W-:-:S03]  /*57cd0*/  IMAD.MOV.U32 R5, RZ, RZ, R193 ;  /* 0x000000ffff057224 */ /* 0x010fc600078e00c1 */
[----:B------:R1:W-:Y:S04]  /*57ce0*/  STL [R1+0x1628], R193 ;  /* 0x001628c101007387 */ /* 0x0003e80000100800 */
[----:B------:R-:W4:Y:S04]  /*57cf0*/  LDL.LU R9, [R1+0xa54] ;  /* 0x000a540001097983 */ /* 0x000f280000300800 */
[----:B-1----:R-:W4:Y:S01]  /*57d00*/  LDL.LU R193, [R1+0xa48] ;  /* 0x000a480001c17983 */ /* 0x002f220000300800 */
[----:B------:R-:W-:-:S03]  /*57d10*/  MOV R4, R12 ;  /* 0x0000000c00047202 */ /* 0x000fc60000000f00 */
[----:B------:R-:W4:Y:S01]  /*57d20*/  LDL.LU R12, [R1+0xa50] ;  /* 0x000a5000010c7983 */ /* 0x000f220000300800 */
[----:B------:R-:W-:-:S03]  /*57d30*/  IADD3 R13, P1, R13, UR4, RZ ;  /* 0x000000040d0d7c10 */ /* 0x000fc6000ff3e0ff */
[----:B------:R1:W-:Y:S04]  /*57d40*/  LDGSTS.E [R0+0x3400c], desc[UR8][R4.64], P0 ;  /* 0x3400c00004007fae */ /* 0x0003e80008121848 */
[----:B------:R-:W-:Y:S01]  /*57d50*/  STL [R1+0x1634], R13 ;  /* 0x0016340d01007387 */ /* 0x000fe20000100800 */
[----:B------:R-:W-:Y:S01]  /*57d60*/  UISETP.GT.AND UP1, UPT, UR16, 0x8, UPT ;  /* 0x000000081000788c */ /* 0x000fe2000bf24270 */
[----:B-1----:R-:W-:-:S03]  /*57d70*/  MOV R4, R13 ;  /* 0x0000000d00047202 */ /* 0x002fc60000000f00 */
[----:B------:R-:W-:-:S04]  /*57d80*/  USEL UR12, URZ, 0x4, !UP1 ;  /* 0x000000043f0c7887 */ /* 0x000fc8000c800000 */
[----:B------:R-:W-:Y:S01]  /*57d90*/  USEL UR12, UR12, URZ, !UP0 ;  /* 0x0000003f0c0c7287 */ /* 0x000fe2000c000000 */
[----:B------:R-:W-:-:S05]  /*57da0*/  IADD3.X R192, R192, UR6, RZ, P1, !PT ;  /* 0x00000006c0c07c10 */ /* 0x000fca0008ffe4ff */
[----:B------:R-:W-:Y:S01]  /*57db0*/  IMAD.MOV.U32 R5, RZ, RZ, R192 ;  /* 0x000000ffff057224 */ /* 0x000fe200078e00c0 */
[----:B---3--:R-:W-:Y:S01]  /*57dc0*/  IADD3 R2, P2, R2, UR4, RZ ;  /* 0x0000000402027c10 */ /* 0x008fe2000ff5e0ff */
[----:B------:R1:W-:Y:S03]  /*57dd0*/  STL [R1+0x1630], R192 ;  /* 0x001630c001007387 */ /* 0x0003e60000100800 */
[----:B--2---:R-:W-:Y:S01]  /*57de0*/  IADD3.X R11, R11, UR6, RZ, P2, !PT ;  /* 0x000000060b0b7c10 */ /* 0x004fe200097fe4ff */
[----:B------:R-:W-:Y:S04]  /*57df0*/  STL [R1+0x163c], R2 ;  /* 0x00163c0201007387 */ /* 0x000fe80000100800 */
[----:B------:R2:W-:Y:S04]  /*57e00*/  LDGSTS.E [R0+0x3800c], desc[UR8][R4.64], P0 ;  /* 0x3800c00004007fae */ /* 0x0005e80008121848 */
[----:B------:R3:W-:Y:S04]  /*57e10*/  STL [R1+0x1638], R11 ;  /* 0x0016380b01007387 */ /* 0x0007e80000100800 */
[----:B-1----:R-:W4:Y:S01]  /*57e20*/  LDL.LU R192, [R1+0xa58] ;  /* 0x000a580001c07983 */ /* 0x002f220000300800 */
[----:B--2---:R-:W-:Y:S01]  /*57e30*/  IMAD.MOV.U32 R5, RZ, RZ, R11 ;  /* 0x000000ffff057224 */ /* 0x004fe200078e000b */
[----:B------:R-:W-:-:S02]  /*57e40*/  MOV R4, R2 ;  /* 0x0000000200047202 */ /* 0x000fc40000000f00 */
[----:B---3--:R-:W2:Y:S04]  /*57e50*/  LDL.LU R11, [R1+0xa5c] ;  /* 0x000a5c00010b7983 */ /* 0x008ea80000300800 */
[----:B------:R-:W3:Y:S04]  /*57e60*/  LDL.LU R13, [R1+0xa60] ;  /* 0x000a6000010d7983 */ /* 0x000ee80000300800 */
[----:B------:R-:W3:Y:S04]  /*57e70*/  LDL.LU R2, [R1+0xa64] ;  /* 0x000a640001027983 */ /* 0x000ee80000300800 */
[----:B------:R-:W3:Y:S04]  /*57e80*/  LDL.LU R196, [R1+0xa68] ;  /* 0x000a680001c47983 */ /* 0x000ee80000300800 */
[----:B------:R1:W-:Y:S01]  /*57e90*/  LDGSTS.E [R0+0x3c00c], desc[UR8][R4.64], P0 ;  /* 0x3c00c00004007fae */ /* 0x0003e20008121848 */
[----:B------:R-:W-:-:S02]  /*57ea0*/  ISETP.NE.U32.AND P0, PT, RZ, UR12, PT ;  /* 0x0000000cff007c0c */ /* 0x000fc4000bf05070 */
[----:B------:R-:W-:-:S04]  /*57eb0*/  IADD3 R8, P1, R8, UR4, RZ ;  /* 0x0000000408087c10 */ /* 0x000fc8000ff3e0ff */
[----:B------:R-:W-:Y:S01]  /*57ec0*/  IADD3.X R194, R194, UR6, RZ, P1, !PT ;  /* 0x00000006c2c27c10 */ /* 0x000fe20008ffe4ff */
[----:B------:R-:W-:Y:S03]  /*57ed0*/  STL [R1+0xa44], R8 ;  /* 0x000a440801007387 */ /* 0x000fe60000100800 */
[----:B-1----:R-:W-:Y:S01]  /*57ee0*/  MOV R5, R194 ;  /* 0x000000c200057202 */ /* 0x002fe20000000f00 */
[----:B------:R1:W-:Y:S01]  /*57ef0*/  STL [R1+0xa40], R194 ;  /* 0x000a40c201007387 */ /* 0x0003e20000100800 */
[----:B------:R-:W-:-:S03]  /*57f00*/  LOP3.LUT R0, R6, 0x20, RZ, 0x3c, !PT ;  /* 0x0000002006007812 */ /* 0x000fc600078e3cff */
[----:B-1----:R-:W3:Y:S01]  /*57f10*/  LDL.LU R194, [R1+0xa6c] ;  /* 0x000a6c0001c27983 */ /* 0x002ee20000300800 */
[----:B------:R-:W-:Y:S01]  /*57f20*/  IADD3 R0, R0, UR17, RZ ;  /* 0x0000001100007c10 */ /* 0x000fe2000fffe0ff */
[----:B------:R-:W-:Y:S02]  /*57f30*/  IMAD.MOV.U32 R4, RZ, RZ, R8 ;  /* 0x000000ffff047224 */ /* 0x000fe400078e0008 */
[----:B------:R-:W3:Y:S04]  /*57f40*/  LDL.LU R8, [R1+0xa74] ;  /* 0x000a740001087983 */ /* 0x000ee80000300800 */
[----:B------:R1:W-:Y:S01]  /*57f50*/  LDGSTS.E [R0], desc[UR8][R4.64], P0 ;  /* 0x0000000004007fae */ /* 0x0003e20008121848 */
[----:B------:R-:W-:-:S05]  /*57f60*/  IADD3 R10, P1, R10, UR4, RZ ;  /* 0x000000040a0a7c10 */ /* 0x000fca000ff3e0ff */
[----:B------:R1:W-:Y:S01]  /*57f70*/  STL [R1+0xa4c], R10 ;  /* 0x000a4c0a01007387 */ /* 0x0003e20000100800 */
[----:B----4-:R-:W-:Y:S02]  /*57f80*/  IADD3 R9, P2, R9, UR4, RZ ;  /* 0x0000000409097c10 */ /* 0x010fe4000ff5e0ff */
[----:B------:R-:W-:Y:S01]  /*57f90*/  IADD3.X R193, R193, UR6, RZ, P1, !PT ;  /* 0x00000006c1c17c10 */ /* 0x000fe20008ffe4ff */
[----:B-1----:R-:W-:-:S04]  /*57fa0*/  IMAD.MOV.U32 R4, RZ, RZ, R10 ;  /* 0x000000ffff047224 */ /* 0x002fc800078e000a */
[----:B------:R-:W-:Y:S01]  /*57fb0*/  STL [R1+0xa48], R193 ;  /* 0x000a48c101007387 */ /* 0x000fe20000100800 */
[----:B------:R-:W-:-:S03]  /*57fc0*/  IADD3.X R12, R12, UR6, RZ, P2, !PT ;  /* 0x000000060c0c7c10 */ /* 0x000fc600097fe4ff */
[----:B------:R-:W-:Y:S01]  /*57fd0*/  STL [R1+0xa54], R9 ;  /* 0x000a540901007387 */ /* 0x000fe20000100800 */
[----:B------:R-:W-:-:S03]  /*57fe0*/  MOV R5, R193 ;  /* 0x000000c100057202 */ /* 0x000fc60000000f00 */
[----:B------:R-:W4:Y:S04]  /*57ff0*/  LDL.LU R10, [R1+0xa70] ;  /* 0x000a7000010a7983 */ /* 0x000f280000300800 */
[----:B------:R1:W-:Y:S04]  /*58000*/  STL [R1+0xa50], R12 ;  /* 0x000a500c01007387 */ /* 0x0003e80000100800 */
[----:B------:R1:W-:Y:S04]  /*58010*/  LDGSTS.E [R0+0x4000], desc[UR8][R4.64], P0 ;  /* 0x0400000004007fae */ /* 0x0003e80008121848 */
[----:B------:R-:W4:Y:S01]  /*58020*/  LDL.LU R195, [R1+0xa78] ;  /* 0x000a780001c37983 */ /* 0x000f220000300800 */
[----:B-1----:R-:W-:-:S03]  /*58030*/  MOV R5, R12 ;  /* 0x0000000c00057202 */ /* 0x002fc60000000f00 */
[----:B------:R-:W4:Y:S01]  /*58040*/  LDL.LU R12, [R1+0xa7c] ;  /* 0x000a7c00010c7983 */ /* 0x000f220000300800 */
[----:B------:R-:W-:-:S03]  /*58050*/  IMAD.MOV.U32 R4, RZ, RZ, R9 ;  /* 0x000000ffff047224 */ /* 0x000fc600078e0009 */
[----:B------:R-:W4:Y:S04]  /*58060*/  LDL.LU R193, [R1+0xa80] ;  /* 0x000a800001c17983 */ /* 0x000f280000300800 */
[----:B------:R-:W4:Y:S01]  /*58070*/  LDL.LU R9, [R1+0xa84] ;  /* 0x000a840001097983 */ /* 0x000f220000300800 */
[----:B------:R-:W-:-:S03]  /*58080*/  UISETP.GT.AND UP1, UPT, UR16, 0x9, UPT ;  /* 0x000000091000788c */ /* 0x000fc6000bf24270 */
[----:B------:R1:W-:Y:S01]  /*58090*/  LDGSTS.E [R0+0x8000], desc[UR8][R4.64], P0 ;  /* 0x0800000004007fae */ /* 0x0003e20008121848 */
[----:B------:R-:W-:-:S04]  /*580a0*/  USEL UR12, URZ, 0x4, !UP1 ;  /* 0x000000043f0c7887 */ /* 0x000fc8000c800000 */
[----:B------:R-:W-:Y:S01]  /*580b0*/  USEL UR12, UR12, URZ, !UP0 ;  /* 0x0000003f0c0c7287 */ /* 0x000fe2000c000000 */
[----:B--2---:R-:W-:-:S04]  /*580c0*/  IADD3 R11, P1, R11, UR4, RZ ;  /* 0x000000040b0b7c10 */ /* 0x004fc8000ff3e0ff */
[----:B------:R-:W-:Y:S01]  /*580d0*/  IADD3.X R192, R192, UR6, RZ, P1, !PT ;  /* 0x00000006c0c07c10 */ /* 0x000fe20008ffe4ff */
[----:B-1----:R-:W-:Y:S01]  /*580e0*/  IMAD.MOV.U32 R4, RZ, RZ, R11 ;  /* 0x000000ffff047224 */ /* 0x002fe200078e000b */
[----:B---3--:R-:W-:Y:S02]  /*580f0*/  IADD3 R2, P1, R2, UR4, RZ ;  /* 0x0000000402027c10 */ /* 0x008fe4000ff3e0ff */
[----:B------:R-:W-:Y:S01]  /*58100*/  MOV R5, R192 ;  /* 0x000000c000057202 */ /* 0x000fe20000000f00 */
[----:B------:R1:W-:Y:S01]  /*58110*/  STL [R1+0xa5c], R11 ;  /* 0x000a5c0b01007387 */ /* 0x0003e20000100800 */
[----:B------:R-:W-:-:S03]  /*58120*/  IADD3.X R13, R13, UR6, RZ, P1, !PT ;  /* 0x000000060d0d7c10 */ /* 0x000fc60008ffe4ff */
[----:B------:R2:W-:Y:S04]  /*58130*/  STL [R1+0xa58], R192 ;  /* 0x000a58c001007387 */ /* 0x0005e80000100800 */
[----:B------:R3:W-:Y:S01]  /*58140*/  LDGSTS.E [R0+0xc000], desc[UR8][R4.64], P0 ;  /* 0x0c00000004007fae */ /* 0x0007e20008121848 */
[----:B------:R-:W-:-:S03]  /*58150*/  ISETP.NE.U32.AND P0, PT, RZ, UR12, PT ;  /* 0x0000000cff007c0c */ /* 0x000fc6000bf05070 */
[----:B-1----:R-:W4:Y:S04]  /*58160*/  LDL.LU R11, [R1+0xa8c] ;  /* 0x000a8c00010b7983 */ /* 0x002f280000300800 */
[----:B------:R-:W-:Y:S04]  /*58170*/  STL [R1+0xa64], R2 ;  /* 0x000a640201007387 */ /* 0x000fe80000100800 */
[----:B------:R1:W-:Y:S01]  /*58180*/  STL [R1+0xa60], R13 ;  /* 0x000a600d01007387 */ /* 0x0003e20000100800 */
[----:B---3--:R-:W-:Y:S01]  /*58190*/  MOV R5, R13 ;  /* 0x0000000d00057202 */ /* 0x008fe20000000f00 */
[----:B------:R-:W-:-:S05]  /*581a0*/  IMAD.MOV.U32 R4, RZ, RZ, R2 ;  /* 0x000000ffff047224 */ /* 0x000fca00078e0002 */
[----:B------:R3:W-:Y:S01]  /*581b0*/  LDGSTS.E [R0+0x4], desc[UR8][R4.64], P0 ;  /* 0x0000400004007fae */ /* 0x0007e20008121848 */
[----:B------:R-:W-:-:S04]  /*581c0*/  IADD3 R194, P2, R194, UR4, RZ ;  /* 0x00000004c2c27c10 */ /* 0x000fc8000ff5e0ff */
[----:B------:R-:W-:Y:S01]  /*581d0*/  IADD3.X R196, R196, UR6, RZ, P2, !PT ;  /* 0x00000006c4c47c10 */ /* 0x000fe200097fe4ff */
[----:B------:R4:W-:Y:S04]  /*581e0*/  STL [R1+0xa6c], R194 ;  /* 0x000a6cc201007387 */ /* 0x0009e80000100800 */
[----:B--2---:R-:W2:Y:S04]  /*581f0*/  LDL.LU R192, [R1+0xa88] ;  /* 0x000a880001c07983 */ /* 0x004ea80000300800 */
[----:B------:R-:W-:Y:S04]  /*58200*/  STL [R1+0xa68], R196 ;  /* 0x000a68c401007387 */ /* 0x000fe80000100800 */
[----:B-1----:R-:W2:Y:S04]  /*58210*/  LDL.LU R13, [R1+0xa90] ;  /* 0x000a9000010d7983 */ /* 0x002ea80000300800 */
[----:B------:R-:W2:Y:S01]  /*58220*/  LDL.LU R2, [R1+0xa94] ;  /* 0x000a940001027983 */ /* 0x000ea20000300800 */
[----:B------:R-:W-:Y:S01]  /*58230*/  IADD3 R8, P1, R8, UR4, RZ ;  /* 0x0000000408087c10 */ /* 0x000fe2000ff3e0ff */
[----:B---3--:R-:W-:Y:S01]  /*58240*/  IMAD.MOV.U32 R4, RZ, RZ, R194 ;  /* 0x000000ffff047224 */ /* 0x008fe200078e00c2 */
[----:B------:R-:W-:-:S03]  /*58250*/  MOV R5, R196 ;  /* 0x000000c400057202 */ /* 0x000fc60000000f00 */
[----:B------:R-:W-:Y:S04]  /*58260*/  STL [R1+0xa74], R8 ;  /* 0x000a740801007387 */ /* 0x000fe80000100800 */
[----:B------:R1:W-:Y:S02]  /*58270*/  LDGSTS.E [R0+0x4004], desc[UR8][R4.64], P0 ;  /* 0x0400400004007fae */ /* 0x0003e40008121848 */
[----:B-1----:R-:W-:Y:S01]  /*58280*/  IMAD.MOV.U32 R4, RZ, RZ, R8 ;  /* 0x000000ffff047224 */ /* 0x002fe200078e0008 */
[----:B----4-:R-:W-:-:S04]  /*58290*/  IADD3.X R10, R10, UR6, RZ, P1, !PT ;  /* 0x000000060a0a7c10 */ /* 0x010fc80008ffe4ff */
[----:B------:R-:W-:Y:S01]  /*582a0*/  MOV R5, R10 ;  /* 0x0000000a00057202 */ /* 0x000fe20000000f00 */
[----:B------:R1:W-:Y:S04]  /*582b0*/  STL [R1+0xa70], R10 ;  /* 0x000a700a01007387 */ /* 0x0003e80000100800 */
[----:B------:R-:W3:Y:S04]  /*582c0*/  LDL.LU R194, [R1+0xa98] ;  /* 0x000a980001c27983 */ /* 0x000ee80000300800 */
        /* <DEDUP_REMOVED lines=25> */
[----:B------:R-:W-:-:S05]  /*58460*/  IADD3 R11, P0, R11, UR4, RZ ;  /* 0x000000040b0b7c10 */ /* 0x000fca000ff1e0ff */
[----:B------:R2:W-:Y:S01]  /*58470*/  STL [R1+0xa8c], R11 ;  /* 0x000a8c0b01007387 */ /* 0x0005e20000100800 */
[----:B-1----:R-:W-:Y:S01]  /*58480*/  IMAD.MOV.U32 R4, RZ, RZ, R11 ;  /* 0x000000ffff047224 */ /* 0x002fe200078e000b */
[----:B--2---:R-:W-:-:S05]  /*58490*/  IADD3.X R192, R192, UR6, RZ, P0, !PT ;  /* 0x00000006c0c07c10 */ /* 0x004fca00087fe4ff */
[----:B------:R1:W-:Y:S01]  /*584a0*/  STL [R1+0xa88], R192 ;  /* 0x000a88c001007387 */ /* 0x0003e20000100800 */
[----:B------:R-:W-:-:S05]  /*584b0*/  IADD3 R2, P2, R2, UR4, RZ ;  /* 0x0000000402027c10 */ /* 0x000fca000ff5e0ff */
[----:B------:R-:W-:Y:S01]  /*584c0*/  STL [R1+0xa94], R2 ;  /* 0x000a940201007387 */ /* 0x000fe20000100800 */
[----:B------:R-:W-:-:S03]  /*584d0*/  IADD3.X R13, R13, UR6, RZ, P2, !PT ;  /* 0x000000060d0d7c10 */ /* 0x000fc600097fe4ff */
[----:B------:R-:W2:Y:S01]  /*584e0*/  LDL.LU R11, [R1+0xab0] ;  /* 0x000ab000010b7983 */ /* 0x000ea20000300800 */
[----:B------:R-:W-:-:S03]  /*584f0*/  MOV R5, R192 ;  /* 0x000000c000057202 */ /* 0x000fc60000000f00 */
[----:B------:R1:W-:Y:S04]  /*58500*/  STL [R1+0xa90], R13 ;  /* 0x000a900d01007387 */ /* 0x0003e80000100800 */
[----:B------:R-:W2:Y:S04]  /*58510*/  LDL.LU R195, [R1+0xab8] ;  /* 0x000ab80001c37983 */ /* 0x000ea80000300800 */
[----:B-1----:R-:W2:Y:S04]  /*58520*/  LDL.LU R192, [R1+0xabc] ;  /* 0x000abc0001c07983 */ /* 0x002ea80000300800 */
[----:B------:R1:W-:Y:S02]  /*58530*/  LDGSTS.E [R0+0x4008], desc[UR8][R4.64], P1 ;  /* 0x0400800004007fae */ /* 0x0003e40008921848 */
[----:B-1----:R-:W-:Y:S01]  /*58540*/  MOV R5, R13 ;  /* 0x0000000d00057202 */ /* 0x002fe20000000f00 */
[----:B------:R-:W-:Y:S01]  /*58550*/  IMAD.MOV.U32 R4, RZ, RZ, R2 ;  /* 0x000000ffff047224 */ /* 0x000fe200078e0002 */
[----:B------:R-:W2:Y:S04]  /*58560*/  LDL.LU R13, [R1+0xe40] ;  /* 0x000e4000010d7983 */ /* 0x000ea80000300800 */
[----:B------:R-:W2:Y:S04]  /*58570*/  LDL.LU R2, [R1+0xe44] ;  /* 0x000e440001027983 */ /* 0x000ea80000300800 */
[----:B------:R1:W-:Y:S01]  /*58580*/  LDGSTS.E [R0+0x8008], desc[UR8][R4.64], P1 ;  /* 0x0800800004007fae */ /* 0x0003e20008921848 */
[----:B---3--:R-:W-:-:S04]  /*58590*/  IADD3 R10, P0, R10, UR4, RZ ;  /* 0x000000040a0a7c10 */ /* 0x008fc8000ff1e0ff */
[----:B------:R-:W-:Y:S01]  /*585a0*/  IADD3.X R194, R194, UR6, RZ, P0, !PT ;  /* 0x00000006c2c27c10 */ /* 0x000fe200087fe4ff */
[----:B-1----:R-:W-:-:S03]  /*585b0*/  IMAD.MOV.U32 R4, RZ, RZ, R10 ;  /* 0x000000ffff047224 */ /* 0x002fc600078e000a */
[----:B------:R-:W-:-:S05]  /*585c0*/  MOV R5, R194 ;  /* 0x000000c200057202 */ /* 0x000fca0000000f00 */
[----:B------:R1:W-:Y:S01]  /*585d0*/  LDGSTS.E [R0+0xc008], desc[UR8][R4.64], P1 ;  /* 0x0c00800004007fae */ /* 0x0003e20008921848 */
[----:B------:R-:W-:-:S03]  /*585e0*/  IADD3 R8, P1, R8, UR4, RZ ;  /* 0x0000000408087c10 */ /* 0x000fc6000ff3e0ff */
[----:B------:R3:W-:Y:S04]  /*585f0*/  STL [R1+0xa9c], R10 ;  /* 0x000a9c0a01007387 */ /* 0x0007e80000100800 */
[----:B------:R1:W-:Y:S04]  /*58600*/  STL [R1+0xa98], R194 ;  /* 0x000a98c201007387 */ /* 0x0003e80000100800 */
[----:B---3--:R-:W3:Y:S01]  /*58610*/  LDL.LU R10, [R1+0xe4c] ;  /* 0x000e4c00010a7983 */ /* 0x008ee20000300800 */
        /* <DEDUP_REMOVED lines=8> */
[----:B------:R-:W3:Y:S04]  /*586a0*/  LDL.LU R194, [R1+0xe48] ;  /* 0x000e480001c27983 */ /* 0x000ee80000300800 */
[----:B------:R-:W-:Y:S04]  /*586b0*/  STL [R1+0xaa8], R196 ;  /* 0x000aa8c401007387 */ /* 0x000fe80000100800 */
[----:B-1----:R-:W3:Y:S04]  /*586c0*/  LDL.LU R12, [R1+0xe50] ;  /* 0x000e5000010c7983 */ /* 0x002ee80000300800 */
[----:B------:R-:W3:Y:S01]  /*586d0*/  LDL.LU R8, [R1+0xe54] ;  /* 0x000e540001087983 */ /* 0x000ee20000300800 */
        /* <DEDUP_REMOVED lines=12> */
[----:B------:R-:W-:-:S04]  /*587a0*/  USEL UR12, URZ, 0x4, !UP1 ;  /* 0x000000043f0c7887 */ /* 0x000fc8000c800000 */
[----:B------:R-:W-:Y:S01]  /*587b0*/  USEL UR12, UR12, URZ, !UP0 ;  /* 0x0000003f0c0c7287 */ /* 0x000fe2000c000000 */
[----:B--2---:R-:W-:-:S04]  /*587c0*/  IADD3.X R11, R11, UR6, RZ, P1, !PT ;  /* 0x000000060b0b7c10 */ /* 0x004fc80008ffe4ff */
[----:B------:R-:W-:Y:S01]  /*587d0*/  MOV R5, R11 ;  /* 0x0000000b00057202 */ /* 0x000fe20000000f00 */
[----:B------:R1:W-:Y:S04]  /*587e0*/  STL [R1+0xab0], R11 ;  /* 0x000ab00b01007387 */ /* 0x0003e80000100800 */
[----:B----4-:R-:W2:Y:S01]  /*587f0*/  LDL.LU R193, [R1+0xe58] ;  /* 0x000e580001c17983 */ /* 0x010ea20000300800 */
[----:B------:R-:W-:-:S03]  /*58800*/  IADD3 R192, P2, R192, UR4, RZ ;  /* 0x00000004c0c07c10 */ /* 0x000fc6000ff5e0ff */
[----:B------:R4:W-:Y:S04]  /*58810*/  LDGSTS.E [R0+0x800c], desc[UR8][R4.64], P0 ;  /* 0x0800c00004007fae */ /* 0x0009e80008121848 */
[----:B-1----:R-:W2:Y:S01]  /*58820*/  LDL.LU R11, [R1+0xe5c] ;  /* 0x000e5c00010b7983 */ /* 0x002ea20000300800 */
[----:B------:R-:W-:-:S03]  /*58830*/  IADD3.X R195, R195, UR6, RZ, P2, !PT ;  /* 0x00000006c3c37c10 */ /* 0x000fc600097fe4ff */
[----:B------:R-:W2:Y:S01]  /*58840*/  LDL.LU R9, [R1+0xe64] ;  /* 0x000e640001097983 */ /* 0x000ea20000300800 */
[----:B----4-:R-:W-:Y:S01]  /*58850*/  IMAD.MOV.U32 R4, RZ, RZ, R192 ;  /* 0x000000ffff047224 */ /* 0x010fe200078e00c0 */
[----:B------:R-:W-:Y:S02]  /*58860*/  MOV R5, R195 ;  /* 0x000000c300057202 */ /* 0x000fe40000000f00 */
[----:B------:R1:W-:Y:S01]  /*58870*/  STL [R1+0xabc], R192 ;  /* 0x000abcc001007387 */ /* 0x0003e20000100800 */
[----:B------:R-:W-:-:S03]  /*58880*/  IADD3 R2, P3, R2, UR4, RZ ;  /* 0x0000000402027c10 */ /* 0x000fc6000ff7e0ff */
[----:B------:R-:W-:Y:S01]  /*58890*/  STL [R1+0xab8], R195 ;  /* 0x000ab8c301007387 */ /* 0x000fe20000100800 */
[----:B------:R-:W-:-:S03]  /*588a0*/  IADD3.X R13, R13, UR6, RZ, P3, !PT ;  /* 0x000000060d0d7c10 */ /* 0x000fc60009ffe4ff */
[----:B------:R-:W-:Y:S04]  /*588b0*/  STL [R1+0xe44], R2 ;  /* 0x000e440201007387 */ /* 0x000fe80000100800 */
[----:B-1----:R-:W4:Y:S04]  /*588c0*/  LDL.LU R192, [R1+0xe60] ;  /* 0x000e600001c07983 */ /* 0x002f280000300800 */
[----:B------:R1:W-:Y:S04]  /*588d0*/  STL [R1+0xe40], R13 ;  /* 0x000e400d01007387 */ /* 0x0003e80000100800 */
[----:B------:R1:W-:Y:S04]  /*588e0*/  LDGSTS.E [R0+0xc00c], desc[UR8][R4.64], P0 ;  /* 0x0c00c00004007fae */ /* 0x0003e80008121848 */
[----:B------:R-:W4:Y:S01]  /*588f0*/  LDL.LU R196, [R1+0xe68] ;  /* 0x000e680001c47983 */ /* 0x000f220000300800 */
[----:B------:R-:W-:-:S02]  /*58900*/  ISETP.NE.U32.AND P1, PT, RZ, UR12, PT ;  /* 0x0000000cff007c0c */ /* 0x000fc4000bf25070 */
[----:B-1----:R-:W-:Y:S02]  /*58910*/  MOV R5, R13 ;  /* 0x0000000d00057202 */ /* 0x002fe40000000f00 */
[----:B------:R-:W4:Y:S01]  /*58920*/  LDL.LU R13, [R1+0xe6c] ;  /* 0x000e6c00010d7983 */ /* 0x000f220000300800 */
[----:B------:R-:W-:-:S03]  /*58930*/  IMAD.MOV.U32 R4, RZ, RZ, R2 ;  /* 0x000000ffff047224 */ /* 0x000fc600078e0002 */
[----:B------:R-:W4:Y:S01]  /*58940*/  LDL.LU R2, [R1+0xe74] ;  /* 0x000e740001027983 */ /* 0x000f220000300800 */
[----:B---3--:R-:W-:-:S04]  /*58950*/  IADD3 R10, P0, R10, UR4, RZ ;  /* 0x000000040a0a7c10 */ /* 0x008fc8000ff1e0ff */
[----:B------:R1:W-:Y:S04]  /*58960*/  LDGSTS.E [R0+0x10000], desc[UR8][R4.64], P1 ;  /* 0x1000000004007fae */ /* 0x0003e80008921848 */
[----:B------:R3:W-:Y:S01]  /*58970*/  STL [R1+0xe4c], R10 ;  /* 0x000e4c0a01007387 */ /* 0x0007e20000100800 */
[----:B-1----:R-:W-:Y:S01]  /*58980*/  IMAD.MOV.U32 R4, RZ, RZ, R10 ;  /* 0x000000ffff047224 */ /* 0x002fe200078e000a */
[----:B------:R-:W-:-:S05]  /*58990*/  IADD3.X R194, R194, UR6, RZ, P0, !PT ;  /* 0x00000006c2c27c10 */ /* 0x000fca00087fe4ff */
[----:B------:R-:W-:Y:S01]  /*589a0*/  STL [R1+0xe48], R194 ;  /* 0x000e48c201007387 */ /* 0x000fe20000100800 */
[----:B------:R-:W-:Y:S02]  /*589b0*/  IADD3 R8, P2, R8, UR4, RZ ;  /* 0x0000000408087c10 */ /* 0x000fe4000ff5e0ff */
[----:B------:R-:W-:-:S03]  /*589c0*/  MOV R5, R194 ;  /* 0x000000c200057202 */ /* 0x000fc60000000f00 */
[----:B------:R-:W-:Y:S01]  /*589d0*/  STL [R1+0xe54], R8 ;  /* 0x000e540801007387 */ /* 0x000fe20000100800 */
[----:B------:R-:W-:-:S03]  /*589e0*/  IADD3.X R12, R12, UR6, RZ, P2, !PT ;  /* 0x000000060c0c7c10 */ /* 0x000fc600097fe4ff */
[----:B---3--:R-:W3:Y:S04]  /*589f0*/  LDL.LU R10, [R1+0xe70] ;  /* 0x000e7000010a7983 */ /* 0x008ee80000300800 */
[----:B------:R1:W-:Y:S04]  /*58a00*/  STL [R1+0xe50], R12 ;  /* 0x000e500c01007387 */ /* 0x0003e80000100800 */
[----:B------:R1:W-:Y:S04]  /*58a10*/  LDGSTS.E [R0+0x14000], desc[UR8][R4.64], P1 ;  /* 0x1400000004007fae */ /* 0x0003e80008921848 */
[----:B------:R-:W3:Y:S01]  /*58a20*/  LDL.LU R195, [R1+0xe78] ;  /* 0x000e780001c37983 */ /* 0x000ee20000300800 */
[----:B-1----:R-:W-:-:S03]  /*58a30*/  MOV R5, R12 ;  /* 0x0000000c00057202 */ /* 0x002fc60000000f00 */
[----:B------:R-:W3:Y:S01]  /*58a40*/  LDL.LU R12, [R1+0xe7c] ;  /* 0x000e7c00010c7983 */ /* 0x000ee20000300800 */
[----:B------:R-:W-:-:S03]  /*58a50*/  IMAD.MOV.U32 R4, RZ, RZ, R8 ;  /* 0x000000ffff047224 */ /* 0x000fc600078e0008 */
[----:B------:R-:W3:Y:S04]  /*58a60*/  LDL.LU R194, [R1+0xe80] ;  /* 0x000e800001c27983 */ /* 0x000ee80000300800 */
[----:B------:R-:W3:Y:S01]  /*58a70*/  LDL.LU R8, [R1+0xe84] ;  /* 0x000e840001087983 */ /* 0x000ee20000300800 */
[----:B------:R-:W-:-:S03]  /*58a80*/  UISETP.GT.AND UP1, UPT, UR16, 0x29, UPT ;  /* 0x000000291000788c */ /* 0x000fc6000bf24270 */
[----:B------:R1:W-:Y:S01]  /*58a90*/  LDGSTS.E [R0+0x18000], desc[UR8][R4.64], P1 ;  /* 0x1800000004007fae */ /* 0x0003e20008921848 */
[----:B------:R-:W-:-:S04]  /*58aa0*/  USEL UR12, URZ, 0x4, !UP1 ;  /* 0x000000043f0c7887 */ /* 0x000fc8000c800000 */
[----:B------:R-:W-:Y:S01]  /*58ab0*/  USEL UR12, UR12, URZ, !UP0 ;  /* 0x0000003f0c0c7287 */ /* 0x000fe2000c000000 */
[----:B--2---:R-:W-:-:S04]  /*58ac0*/  IADD3 R11, P0, R11, UR4, RZ ;  /* 0x000000040b0b7c10 */ /* 0x004fc8000ff1e0ff */
        /* <DEDUP_REMOVED lines=8> */
[----:B----4-:R-:W-:-:S03]  /*58b50*/  IADD3.X R192, R192, UR6, RZ, P1, !PT ;  /* 0x00000006c0c07c10 */ /* 0x010fc60008ffe4ff */
[----:B--2---:R-:W2:Y:S04]  /*58b60*/  LDL.LU R11, [R1+0xe8c] ;  /* 0x000e8c00010b7983 */ /* 0x004ea80000300800 */
        /* <DEDUP_REMOVED lines=8> */
[----:B------:R-:W2:Y:S04]  /*58bf0*/  LDL.LU R193, [R1+0xe88] ;  /* 0x000e880001c17983 */ /* 0x000ea80000300800 */
[----:B------:R-:W-:Y:S04]  /*58c00*/  STL [R1+0xe68], R196 ;  /* 0x000e68c401007387 */ /* 0x000fe80000100800 */
[----:B-1----:R-:W2:Y:S04]  /*58c10*/  LDL.LU R192, [R1+0xe90] ;  /* 0x000e900001c07983 */ /* 0x002ea80000300800 */
[----:B------:R-:W2:Y:S01]  /*58c20*/  LDL.LU R9, [R1+0xe94] ;  /* 0x000e940001097983 */ /* 0x000ea20000300800 */
[----:B------:R-:W-:Y:S01]  /*58c30*/  IADD3 R2, P1, R2, UR4, RZ ;  /* 0x0000000402027c10 */ /* 0x000fe2000ff3e0ff */
[----:B----4-:R-:W-:Y:S01]  /*58c40*/  IMAD.MOV.U32 R4, RZ, RZ, R13 ;  /* 0x000000ffff047224 */ /* 0x010fe200078e000d */
[----:B------:R-:W-:-:S03]  /*58c50*/  MOV R5, R196 ;  /* 0x000000c400057202 */ /* 0x000fc60000000f00 */
[----:B------:R-:W-:Y:S04]  /*58c60*/  STL [R1+0xe74], R2 ;  /* 0x000e740201007387 */ /* 0x000fe80000100800 */
[----:B------:R1:W-:Y:S02]  /*58c70*/  LDGSTS.E [R0+0x14004], desc[UR8][R4.64], P0 ;  /* 0x1400400004007fae */ /* 0x0003e40008121848 */
[----:B-1----:R-:W-:Y:S01]  /*58c80*/  IMAD.MOV.U32 R4, RZ, RZ, R2 ;  /* 0x000000ffff047224 */ /* 0x002fe200078e0002 */
[----:B---3--:R-:W-:-:S04]  /*58c90*/  IADD3.X R10, R10, UR6, RZ, P1, !PT ;  /* 0x000000060a0a7c10 */ /* 0x008fc80008ffe4ff */
        /* <DEDUP_REMOVED lines=28> */
[----:B--2---:R-:W-:-:S05]  /*58e60*/  IADD3 R11, P0, R11, UR4, RZ ;  /* 0x000000040b0b7c10 */ /* 0x004fca000ff1e0ff */
        /* <DEDUP_REMOVED lines=8> */
[----:B--2---:R-:W2:Y:S04]  /*58ef0*/  LDL.LU R11, [R1+0xeb0] ;  /* 0x000eb000010b7983 */ /* 0x004ea80000300800 */
[----:B------:R1:W-:Y:S04]  /*58f00*/  STL [R1+0xe90], R192 ;  /* 0x000e90c001007387 */ /* 0x0003e80000100800 */
[----:B------:R1:W-:Y:S04]  /*58f10*/  LDGSTS.E [R0+0x14008], desc[UR8][R4.64], P1 ;  /* 0x1400800004007fae */ /* 0x0003e80008921848 */
[----:B-1----:R-:W2:Y:S01]  /*58f20*/  LDL.LU R193, [R1+0xeb8] ;  /* 0x000eb80001c17983 */ /* 0x002ea20000300800 */
[----:B------:R-:W-:-:S03]  /*58f30*/  MOV R5, R192 ;  /* 0x000000c000057202 */ /* 0x000fc60000000f00 */
[----:B------:R-:W2:Y:S01]  /*58f40*/  LDL.LU R192, [R1+0xebc] ;  /* 0x000ebc0001c07983 */ /* 0x000ea20000300800 */
[----:B------:R-:W-:-:S03]  /*58f50*/  IMAD.MOV.U32 R4, RZ, RZ, R9 ;  /* 0x000000ffff047224 */ /* 0x000fc600078e0009 */
        /* <DEDUP_REMOVED lines=41> */
[----:B----4-:R-:W2:Y:S04]  /*591f0*/  LDL.LU R194, [R1+0x1258] ;  /* 0x0012580001c27983 */ /* 0x010ea80000300800 */
[----:B------:R4:W-:Y:S04]  /*59200*/  LDGSTS.E [R0+0x1800c], desc[UR8][R4.64], P0 ;  /* 0x1800c00004007fae */ /* 0x0009e80008121848 */
[----:B-1----:R-:W2:Y:S04]  /*59210*/  LDL.LU R11, [R1+0x125c] ;  /* 0x00125c00010b7983 */ /* 0x002ea80000300800 */
[----:B------:R-:W2:Y:S01]  /*59220*/  LDL.LU R8, [R1+0x1264] ;  /* 0x0012640001087983 */ /* 0x000ea20000300800 */
[----:B------:R-:W-:-:S04]  /*59230*/  IADD3 R192, P2, R192, UR4, RZ ;  /* 0x00000004c0c07c10 */ /* 0x000fc8000ff5e0ff */
[----:B------:R-:W-:Y:S02]  /*59240*/  IADD3.X R193, R193, UR6, RZ, P2, !PT ;  /* 0x00000006c1c17c10 */ /* 0x000fe400097fe4ff */
[----:B------:R-:W-:Y:S01]  /*59250*/  IADD3 R9, P3, R9, UR4, RZ ;  /* 0x0000000409097c10 */ /* 0x000fe2000ff7e0ff */
[----:B----4-:R-:W-:Y:S01]  /*59260*/  IMAD.MOV.U32 R4, RZ, RZ, R192 ;  /* 0x000000ffff047224 */ /* 0x010fe200078e00c0 */
[----:B------:R-:W-:Y:S01]  /*59270*/  MOV R5, R193 ;  /* 0x000000c100057202 */ /* 0x000fe20000000f00 */
[----:B------:R-:W-:Y:S01]  /*59280*/  STL [R1+0xebc], R192 ;  /* 0x000ebcc001007387 */ /* 0x000fe20000100800 */
[----:B------:R-:W-:-:S03]  /*59290*/  IADD3.X R195, R195, UR6, RZ, P3, !PT ;  /* 0x00000006c3c37c10 */ /* 0x000fc60009ffe4ff */
[----:B------:R1:W-:Y:S04]  /*592a0*/  STL [R1+0xeb8], R193 ;  /* 0x000eb8c101007387 */ /* 0x0003e80000100800 */
[----:B------:R4:W-:Y:S04]  /*592b0*/  STL [R1+0x1244], R9 ;  /* 0x0012440901007387 */ /* 0x0009e80000100800 */
[----:B------:R4:W-:Y:S04]  /*592c0*/  LDGSTS.E [R0+0x1c00c], desc[UR8][R4.64], P0 ;  /* 0x1c00c00004007fae */ /* 0x0009e80008121848 */
[----:B-1----:R-:W2:Y:S04]  /*592d0*/  LDL.LU R193, [R1+0x1260] ;  /* 0x0012600001c17983 */ /* 0x002ea80000300800 */
[----:B------:R-:W-:Y:S04]  /*592e0*/  STL [R1+0x1240], R195 ;  /* 0x001240c301007387 */ /* 0x000fe80000100800 */
[----:B------:R-:W2:Y:S01]  /*592f0*/  LDL.LU R192, [R1+0x1268] ;  /* 0x0012680001c07983 */ /* 0x000ea20000300800 */
[----:B----4-:R-:W-:-:S03]  /*59300*/  IMAD.MOV.U32 R4, RZ, RZ, R9 ;  /* 0x000000ffff047224 */ /* 0x010fc600078e0009 */
[----:B------:R-:W4:Y:S01]  /*59310*/  LDL.LU R9, [R1+0x126c] ;  /* 0x00126c0001097983 */ /* 0x000f220000300800 */
[----:B------:R-:W-:Y:S02]  /*59320*/  ISETP.NE.U32.AND P1, PT, RZ, UR12, PT ;  /* 0x0000000cff007c0c */ /* 0x000fe4000bf25070 */
[----:B------:R-:W-:Y:S02]  /*59330*/  MOV R5, R195 ;  /* 0x000000c300057202 */ /* 0x000fe40000000f00 */
[----:B---3--:R-:W-:-:S09]  /*59340*/  IADD3 R10, P0, R10, UR4, RZ ;  /* 0x000000040a0a7c10 */ /* 0x008fd2000ff1e0ff */
[----:B------:R1:W-:Y:S04]  /*59350*/  LDGSTS.E [R0+0x20000], desc[UR8][R4.64], P1 ;  /* 0x2000000004007fae */ /* 0x0003e80008921848 */
        /* <DEDUP_REMOVED lines=9> */
[----:B---3--:R-:W3:Y:S01]  /*593f0*/  LDL.LU R10, [R1+0x1274] ;  /* 0x00127400010a7983 */ /* 0x008ee20000300800 */
[----:B-1----:R-:W-:-:S03]  /*59400*/  MOV R5, R12 ;  /* 0x0000000c00057202 */ /* 0x002fc60000000f00 */
[----:B------:R1:W-:Y:S04]  /*59410*/  STL [R1+0x1250], R12 ;  /* 0x0012500c01007387 */ /* 0x0003e80000100800 */
[----:B------:R-:W3:Y:S04]  /*59420*/  LDL.LU R196, [R1+0x1270] ;  /* 0x0012700001c47983 */ /* 0x000ee80000300800 */
[----:B------:R-:W3:Y:S01]  /*59430*/  LDL.LU R13, [R1+0x1278] ;  /* 0x00127800010d7983 */ /* 0x000ee20000300800 */
[----:B------:R-:W-:-:S03]  /*59440*/  IMAD.MOV.U32 R4, RZ, RZ, R2 ;  /* 0x000000ffff047224 */ /* 0x000fc600078e0002 */
[----:B-1----:R-:W3:Y:S04]  /*59450*/  LDL.LU R12, [R1+0x127c] ;  /* 0x00127c00010c7983 */ /* 0x002ee80000300800 */
        /* <DEDUP_REMOVED lines=15> */
[----:B--2---:R-:W2:Y:S01]  /*59550*/  LDL.LU R11, [R1+0x128c] ;  /* 0x00128c00010b7983 */ /* 0x004ea20000300800 */
        /* <DEDUP_REMOVED lines=18> */
[----:B---3--:R-:W-:-:S04]  /*59680*/  IADD3 R10, P1, R10, UR4, RZ ;  /* 0x000000040a0a7c10 */ /* 0x008fc8000ff3e0ff */
        /* <DEDUP_REMOVED lines=12> */
[----:B---3--:R-:W-:Y:S01]  /*59750*/  IMAD.MOV.U32 R4, RZ, RZ, R12 ;  /* 0x000000ffff047224 */ /* 0x008fe200078e000c */
[----:B------:R-:W-:Y:S02]  /*59760*/  MOV R5, R13 ;  /* 0x0000000d00057202 */ /* 0x000fe40000000f00 */
[----:B------:R1:W-:Y:S04]  /*59770*/  STL [R1+0x1278], R13 ;  /* 0x0012780d01007387 */ /* 0x0003e80000100800 */
[----:B------:R3:W-:Y:S04]  /*59780*/  STL [R1+0x1284], R2 ;  /* 0x0012840201007387 */ /* 0x0007e80000100800 */
[----:B------:R3:W-:Y:S04]  /*59790*/  LDGSTS.E [R0+0x2c004], desc[UR8][R4.64], P0 ;  /* 0x2c00400004007fae */ /* 0x0007e80008121848 */
[----:B-1----:R-:W4:Y:S04]  /*597a0*/  LDL.LU R13, [R1+0x12a0] ;  /* 0x0012a000010d7983 */ /* 0x002f280000300800 */
[----:B------:R-:W-:Y:S04]  /*597b0*/  STL [R1+0x1280], R195 ;  /* 0x001280c301007387 */ /* 0x000fe80000100800 */
[----:B------:R-:W4:Y:S01]  /*597c0*/  LDL.LU R12, [R1+0x12a8] ;  /* 0x0012a800010c7983 */ /* 0x000f220000300800 */
[----:B---3--:R-:W-:-:S03]  /*597d0*/  IMAD.MOV.U32 R4, RZ, RZ, R2 ;  /* 0x000000ffff047224 */ /* 0x008fc600078e0002 */
[----:B------:R-:W3:Y:S01]  /*597e0*/  LDL.LU R2, [R1+0x12ac] ;  /* 0x0012ac0001027983 */ /* 0x000ee20000300800 */
[----:B------:R-:W-:-:S04]  /*597f0*/  UISETP.GT.AND UP1, UPT, UR16, 0x4a, UPT ;  /* 0x0000004a1000788c */ /* 0x000fc8000bf24270 */
[----:B------:R-:W-:-:S04]  /*59800*/  USEL UR12, URZ, 0x4, !UP1 ;  /* 0x000000043f0c7887 */ /* 0x000fc8000c800000 */
[----:B------:R-:W-:-:S06]  /*59810*/  USEL UR12, UR12, URZ, !UP0 ;  /* 0x0000003f0c0c7287 */ /* 0x000fcc000c000000 */
[----:B------:R-:W-:Y:S02]  /*59820*/  ISETP.NE.U32.AND P1, PT, RZ, UR12, PT ;  /* 0x0000000cff007c0c */ /* 0x000fe4000bf25070 */
[----:B------:R-:W-:-:S11]  /*59830*/  MOV R5, R195 ;  /* 0x000000c300057202 */ /* 0x000fd60000000f00 */
[----:B------:R1:W-:Y:S01]  /*59840*/  LDGSTS.E [R0+0x20008], desc[UR8][R4.64], P1 ;  /* 0x2000800004007fae */ /* 0x0003e20008921848 */
[----:B------:R-:W-:-:S04]  /*59850*/  UISETP.GT.AND UP1, UPT, UR16, 0x4b, UPT ;  /* 0x0000004b1000788c */ /* 0x000fc8000bf24270 */
[----:B------:R-:W-:-:S04]  /*59860*/  USEL UR12, URZ, 0x4, !UP1 ;  /* 0x000000043f0c7887 */ /* 0x000fc8000c800000 */
[----:B------:R-:W-:Y:S01]  /*59870*/  USEL UR12, UR12, URZ, !UP0 ;  /* 0x0000003f0c0c7287 */ /* 0x000fe2000c000000 */
[----:B--2---:R-:W-:-:S05]  /*59880*/  IADD3 R11, P0, R11, UR4, RZ ;  /* 0x000000040b0b7c10 */ /* 0x004fca000ff1e0ff */
        /* <DEDUP_REMOVED lines=10> */
[----:B-1----:R-:W3:Y:S01]  /*59930*/  LDL.LU R11, [R1+0x12b4] ;  /* 0x0012b400010b7983 */ /* 0x002ee20000300800 */
[----:B--2---:R-:W-:Y:S01]  /*59940*/  IMAD.MOV.U32 R4, RZ, RZ, R8 ;  /* 0x000000ffff047224 */ /* 0x004fe200078e0008 */
[----:B------:R-:W-:Y:S02]  /*59950*/  IADD3.X R192, R192, UR6, RZ, P0, !PT ;  /* 0x00000006c0c07c10 */ /* 0x000fe400087fe4ff */
[----:B------:R1:W-:Y:S04]  /*59960*/  STL [R1+0x1290], R193 ;  /* 0x001290c101007387 */ /* 0x0003e80000100800 */
[----:B------:R-:W2:Y:S04]  /*59970*/  LDL.LU R195, [R1+0x12b0] ;  /* 0x0012b00001c37983 */ /* 0x000ea80000300800 */
[----:B----4-:R-:W4:Y:S01]  /*59980*/  LDL.LU R8, [R1+0x12bc] ;  /* 0x0012bc0001087983 */ /* 0x010f220000300800 */
[----:B------:R-:W-:-:S03]  /*59990*/  MOV R5, R193 ;  /* 0x000000c100057202 */ /* 0x000fc60000000f00 */
[----:B------:R1:W-:Y:S04]  /*599a0*/  STL [R1+0x129c], R9 ;  /* 0x00129c0901007387 */ /* 0x0003e80000100800 */
[----:B------:R3:W-:Y:S04]  /*599b0*/  STL [R1+0x1298], R192 ;  /* 0x001298c001007387 */ /* 0x0007e80000100800 */
[----:B------:R-:W4:Y:S04]  /*599c0*/  LDL.LU R194, [R1+0x12b8] ;  /* 0x0012b80001c27983 */ /* 0x000f280000300800 */
[----:B------:R-:W4:Y:S04]  /*599d0*/  LDL.LU R196, [R1+0x1640] ;  /* 0x0016400001c47983 */ /* 0x000f280000300800 */
[----:B-1----:R-:W4:Y:S04]  /*599e0*/  LDL.LU R193, [R1+0x1644] ;  /* 0x0016440001c17983 */ /* 0x002f280000300800 */
[----:B------:R1:W-:Y:S01]  /*599f0*/  LDGSTS.E [R0+0x28008], desc[UR8][R4.64], P1 ;  /* 0x2800800004007fae */ /* 0x0003e20008921848 */
[----:B------:R-:W-:Y:S01]  /*59a00*/  ISETP.NE.U32.AND P0, PT, RZ, UR12, PT ;  /* 0x0000000cff007c0c */ /* 0x000fe2000bf05070 */
[----:B-1----:R-:W-:Y:S01]  /*59a10*/  IMAD.MOV.U32 R4, RZ, RZ, R9 ;  /* 0x000000ffff047224 */ /* 0x002fe200078e0009 */
[----:B------:R-:W-:Y:S01]  /*59a20*/  MOV R5, R192 ;  /* 0x000000c000057202 */ /* 0x000fe20000000f00 */
[----:B------:R-:W4:Y:S04]  /*59a30*/  LDL.LU R9, [R1+0x164c] ;  /* 0x00164c0001097983 */ /* 0x000f280000300800 */
[----:B------:R1:W-:Y:S01]  /*59a40*/  LDGSTS.E [R0+0x2c008], desc[UR8][R4.64], P1 ;  /* 0x2c00800004007fae */ /* 0x0003e20008921848 */
[----:B------:R-:W-:-:S05]  /*59a50*/  IADD3 R10, P1, R10, UR4, RZ ;  /* 0x000000040a0a7c10 */ /* 0x000fca000ff3e0ff */
[----:B------:R-:W-:Y:S01]  /*59a60*/  STL [R1+0x12a4], R10 ;  /* 0x0012a40a01007387 */ /* 0x000fe20000100800 */
[----:B-1----:R-:W-:Y:S01]  /*59a70*/  IMAD.MOV.U32 R4, RZ, RZ, R10 ;  /* 0x000000ffff047224 */ /* 0x002fe200078e000a */
[----:B------:R-:W-:-:S05]  /*59a80*/  IADD3.X R13, R13, UR6, RZ, P1, !PT ;  /* 0x000000060d0d7c10 */ /* 0x000fca0008ffe4ff */
[----:B------:R1:W-:Y:S01]  /*59a90*/  STL [R1+0x12a0], R13 ;  /* 0x0012a00d01007387 */ /* 0x0003e20000100800 */
[----:B---3--:R-:W-:-:S04]  /*59aa0*/  IADD3 R2, P2, R2, UR4, RZ ;  /* 0x0000000402027c10 */ /* 0x008fc8000ff5e0ff */
[----:B------:R-:W-:Y:S01]  /*59ab0*/  IADD3.X R12, R12, UR6, RZ, P2, !PT ;  /* 0x000000060c0c7c10 */ /* 0x000fe200097fe4ff */
[----:B------:R-:W-:Y:S01]  /*59ac0*/  STL [R1+0x12ac], R2 ;  /* 0x0012ac0201007387 */ /* 0x000fe20000100800 */
[----:B------:R-:W-:-:S03]  /*59ad0*/  MOV R5, R13 ;  /* 0x0000000d00057202 */ /* 0x000fc60000000f00 */
[----:B------:R-:W3:Y:S04]  /*59ae0*/  LDL.LU R192, [R1+0x1648] ;  /* 0x0016480001c07983 */ /* 0x000ee80000300800 */
[----:B------:R1:W-:Y:S04]  /*59af0*/  STL [R1+0x12a8], R12 ;  /* 0x0012a80c01007387 */ /* 0x0003e80000100800 */
[----:B-1----:R-:W3:Y:S04]  /*59b00*/  LDL.LU R13, [R1+0x1650] ;  /* 0x00165000010d7983 */ /* 0x002ee80000300800 */
[----:B------:R-:W3:Y:S04]  /*59b10*/  LDL.LU R10, [R1+0x1654] ;  /* 0x00165400010a7983 */ /* 0x000ee80000300800 */
[----:B------:R1:W-:Y:S02]  /*59b20*/  LDGSTS.E [R0+0x2000c], desc[UR8][R4.64], P0 ;  /* 0x2000c00004007fae */ /* 0x0003e40008121848 */
[----:B-1----:R-:W-:Y:S01]  /*59b30*/  MOV R5, R12 ;  /* 0x0000000c00057202 */ /* 0x002fe20000000f00 */
[----:B------:R-:W-:Y:S01]  /*59b40*/  IMAD.MOV.U32 R4, RZ, RZ, R2 ;  /* 0x000000ffff047224 */ /* 0x000fe200078e0002 */
[----:B------:R-:W3:Y:S04]  /*59b50*/  LDL.LU R12, [R1+0x1658] ;  /* 0x00165800010c7983 */ /* 0x000ee80000300800 */
[----:B------:R-:W3:Y:S01]  /*59b60*/  LDL.LU R2, [R1+0x165c] ;  /* 0x00165c0001027983 */ /* 0x000ee20000300800 */
[----:B------:R-:W-:-:S03]  /*59b70*/  UISETP.GT.AND UP1, UPT, UR16, 0x68, UPT ;  /* 0x000000681000788c */ /* 0x000fc6000bf24270 */
[----:B------:R1:W-:Y:S01]  /*59b80*/  LDGSTS.E [R0+0x2400c], desc[UR8][R4.64], P0 ;  /* 0x2400c00004007fae */ /* 0x0003e20008121848 */
[----:B------:R-:W-:-:S04]  /*59b90*/  USEL UR12, URZ, 0x4, !UP1 ;  /* 0x000000043f0c7887 */ /* 0x000fc8000c800000 */
[----:B------:R-:W-:Y:S01]  /*59ba0*/  USEL UR12, UR12, URZ, !UP0 ;  /* 0x0000003f0c0c7287 */ /* 0x000fe2000c000000 */
[----:B------:R-:W-:-:S04]  /*59bb0*/  IADD3 R11, P1, R11, UR4, RZ ;  /* 0x000000040b0b7c10 */ /* 0x000fc8000ff3e0ff */
[----:B--2---:R-:W-:Y:S02]  /*59bc0*/  IADD3.X R195, R195, UR6, RZ, P1, !PT ;  /* 0x00000006c3c37c10 */ /* 0x004fe40008ffe4ff */
[----:B----4-:R-:W-:Y:S01]  /*59bd0*/  IADD3 R8, P2, R8, UR4, RZ ;  /* 0x0000000408087c10 */ /* 0x010fe2000ff5e0ff */
[----:B------:R2:W-:Y:S01]  /*59be0*/  STL [R1+0x12b4], R11 ;  /* 0x0012b40b01007387 */ /* 0x0005e20000100800 */
[----:B-1----:R-:W-:Y:S01]  /*59bf0*/  IMAD.MOV.U32 R4, RZ, RZ, R11 ;  /* 0x000000ffff047224 */ /* 0x002fe200078e000b */
[----:B------:R-:W-:Y:S02]  /*59c00*/  MOV R5, R195 ;  /* 0x000000c300057202 */ /* 0x000fe40000000f00 */
[----:B------:R1:W-:Y:S04]  /*59c10*/  STL [R1+0x12b0], R195 ;  /* 0x0012b0c301007387 */ /* 0x0003e80000100800 */
[----:B------:R4:W-:Y:S01]  /*59c20*/  LDGSTS.E [R0+0x2800c], desc[UR8][R4.64], P0 ;  /* 0x2800c00004007fae */ /* 0x0009e20008121848 */
[----:B------:R-:W-:-:S03]  /*59c30*/  IADD3.X R194, R194, UR6, RZ, P2, !PT ;  /* 0x00000006c2c27c10 */ /* 0x000fc600097fe4ff */
[----:B--2---:R-:W2:Y:S01]  /*59c40*/  LDL.LU R11, [R1+0x1664] ;  /* 0x00166400010b7983 */ /* 0x004ea20000300800 */
        /* <DEDUP_REMOVED lines=19> */
[----:B---3--:R-:W-:-:S04]  /*59d80*/  IADD3.X R192, R192, UR6, RZ, P0, !PT ;  /* 0x00000006c0c07c10 */ /* 0x008fc800087fe4ff */
        /* <DEDUP_REMOVED lines=11> */
[----:B---3--:R-:W3:Y:S01]  /*59e40*/  LDL.LU R10, [R1+0x167c] ;  /* 0x00167c00010a7983 */ /* 0x008ee20000300800 */
[----:B------:R-:W-:-:S03]  /*59e50*/  IADD3 R2, P0, R2, UR4, RZ ;  /* 0x0000000402027c10 */ /* 0x000fc6000ff1e0ff */
[----:B------:R1:W-:Y:S01]  /*59e60*/  LDGSTS.E [R0+0x38000], desc[UR8][R4.64], P1 ;  /* 0x3800000004007fae */ /* 0x0003e20008921848 */
[----:B------:R-:W-:-:S03]  /*59e70*/  IADD3.X R12, R12, UR6, RZ, P0, !PT ;  /* 0x000000060c0c7c10 */ /* 0x000fc600087fe4ff */
[----:B------:R-:W-:Y:S04]  /*59e80*/  STL [R1+0x165c], R2 ;  /* 0x00165c0201007387 */ /* 0x000fe80000100800 */
[----:B------:R1:W-:Y:S02]  /*59e90*/  STL [R1+0x1658], R12 ;  /* 0x0016580c01007387 */ /* 0x0003e40000100800 */
[----:B-1----:R-:W-:Y:S02]  /*59ea0*/  MOV R5, R12 ;  /* 0x0000000c00057202 */ /* 0x002fe40000000f00 */
[----:B------:R-:W3:Y:S04]  /*59eb0*/  LDL.LU R12, [R1+0x1678] ;  /* 0x00167800010c7983 */ /* 0x000ee80000300800 */
[----:B------:R-:W3:Y:S04]  /*59ec0*/  LDL.LU R192, [R1+0x1680] ;  /* 0x0016800001c07983 */ /* 0x000ee80000300800 */
[----:B------:R-:W3:Y:S01]  /*59ed0*/  LDL.LU R13, [R1+0x1684] ;  /* 0x00168400010d7983 */ /* 0x000ee20000300800 */
[----:B------:R-:W-:Y:S01]  /*59ee0*/  IMAD.MOV.U32 R4, RZ, RZ, R2 ;  /* 0x000000ffff047224 */ /* 0x000fe200078e0002 */
[----:B------:R-:W-:-:S02]  /*59ef0*/  UISETP.GT.AND UP1, UPT, UR16, 0x69, UPT ;  /* 0x000000691000788c */ /* 0x000fc4000bf24270 */
[----:B------:R-:W3:Y:S04]  /*59f00*/  LDL.LU R2, [R1+0x168c] ;  /* 0x00168c0001027983 */ /* 0x000ee80000300800 */
[----:B------:R1:W-:Y:S01]  /*59f10*/  LDGSTS.E [R0+0x3c000], desc[UR8][R4.64], P1 ;  /* 0x3c00000004007fae */ /* 0x0003e20008921848 */
[----:B------:R-:W-:-:S04]  /*59f20*/  USEL UR12, URZ, 0x4, !UP1 ;  /* 0x000000043f0c7887 */ /* 0x000fc8000c800000 */
[----:B------:R-:W-:-:S06]  /*59f30*/  USEL UR12, UR12, URZ, !UP0 ;  /* 0x0000003f0c0c7287 */ /* 0x000fcc000c000000 */
[----:B------:R-:W-:Y:S02]  /*59f40*/  ISETP.NE.U32.AND P0, PT, RZ, UR12, PT ;  /* 0x0000000cff007c0c */ /* 0x000fe4000bf05070 */
[----:B--2---:R-:W-:-:S05]  /*59f50*/  IADD3 R11, P1, R11, UR4, RZ ;  /* 0x000000040b0b7c10 */ /* 0x004fca000ff3e0ff */
        /* <DEDUP_REMOVED lines=8> */
[----:B--2---:R-:W2:Y:S04]  /*59fe0*/  LDL.LU R11, [R1+0x1688] ;  /* 0x00168800010b7983 */ /* 0x004ea80000300800 */
[----:B------:R3:W-:Y:S04]  /*59ff0*/  STL [R1+0x1668], R194 ;  /* 0x001668c201007387 */ /* 0x0007e80000100800 */
[----:B------:R-:W2:Y:S04]  /*5a000*/  LDL.LU R196, [R1+0x1690] ;  /* 0x0016900001c47983 */ /* 0x000ea80000300800 */
[----:B-1----:R-:W2:Y:S04]  /*5a010*/  LDL.LU R195, [R1+0x1694] ;  /* 0x0016940001c37983 */ /* 0x002ea80000300800 */
        /* <DEDUP_REMOVED lines=8> */
[----:B---3--:R-:W-:-:S03]  /*5a0a0*/  IADD3 R10, P2, R10, UR4, RZ ;  /* 0x000000040a0a7c10 */ /* 0x008fc6000ff5e0ff */
[----:B------:R-:W-:Y:S04]  /*5a0b0*/  STL [R1+0x1670], R193 ;  /* 0x001670c101007387 */ /* 0x000fe80000100800 */
[----:B------:R-:W3:Y:S01]  /*5a0c0*/  LDL.LU R194, [R1+0x1698] ;  /* 0x0016980001c27983 */ /* 0x000ee20000300800 */
[----:B-1----:R-:W-:Y:S01]  /*5a0d0*/  IMAD.MOV.U32 R4, RZ, RZ, R9 ;  /* 0x000000ffff047224 */ /* 0x002fe200078e0009 */
[----:B------:R-:W-:Y:S02]  /*5a0e0*/  MOV R5, R193 ;  /* 0x000000c100057202 */ /* 0x000fe40000000f00 */
[----:B------:R-:W3:Y:S04]  /*5a0f0*/  LDL.LU R9, [R1+0x16a4] ;  /* 0x0016a40001097983 */ /* 0x000ee80000300800 */
        /* <DEDUP_REMOVED lines=9> */
[----:B------:R-:W3:Y:S04]  /*5a190*/  LDL.LU R10, [R1+0x16a0] ;  /* 0x0016a000010a7983 */ /* 0x000ee80000300800 */
[----:B------:R2:W-:Y:S04]  /*5a1a0*/  STL [R1+0x1680], R192 ;  /* 0x001680c001007387 */ /* 0x0005e80000100800 */
[----:B------:R-:W3:Y:S04]  /*5a1b0*/  LDL.LU R193, [R1+0x16a8] ;  /* 0x0016a80001c17983 */ /* 0x000ee80000300800 */
[----:B------:R-:W3:Y:S01]  /*5a1c0*/  LDL.LU R12, [R1+0x16ac] ;  /* 0x0016ac00010c7983 */ /* 0x000ee20000300800 */
        /* <DEDUP_REMOVED lines=8> */
[----:B------:R-:W3:Y:S04]  /*5a250*/  LDL.LU R13, [R1+0x16b4] ;  /* 0x0016b400010d7983 */ /* 0x000ee80000300800 */
[----:B------:R-:W-:Y:S06]  /*5a260*/  STL [R1+0x168c], R2 ;  /* 0x00168c0201007387 */ /* 0x000fec0000100800 */
[----:B------:R1:W-:Y:S01]  /*5a270*/  LDGSTS.E [R0+0x30008], desc[UR8][R4.64], P1 ;  /* 0x3000800004007fae */ /* 0x0003e20008921848 */
[----:B------:R-:W-:Y:S01]  /*5a280*/  UISETP.GT.AND UP1, UPT, UR16, 0x6b, UPT ;  /* 0x0000006b1000788c */ /* 0x000fe2000bf24270 */
[----:B-1----:R-:W-:-:S03]  /*5a290*/  IMAD.MOV.U32 R4, RZ, RZ, R2 ;  /* 0x000000ffff047224 */ /* 0x002fc600078e0002 */
[----:B------:R-:W-:-:S04]  /*5a2a0*/  USEL UR12, URZ, 0x4, !UP1 ;  /* 0x000000043f0c7887 */ /* 0x000fc8000c800000 */
[----:B------:R-:W-:Y:S01]  /*5a2b0*/  USEL UR12, UR12, URZ, !UP0 ;  /* 0x0000003f0c0c7287 */ /* 0x000fe2000c000000 */
[----:B--2---:R-:W-:-:S05]  /*5a2c0*/  IADD3.X R11, R11, UR6, RZ, P0, !PT ;  /* 0x000000060b0b7c10 */ /* 0x004fca00087fe4ff */
[----:B------:R1:W-:Y:S01]  /*5a2d0*/  STL [R1+0x1688], R11 ;  /* 0x0016880b01007387 */ /* 0x0003e20000100800 */
[----:B------:R-:W-:-:S04]  /*5a2e0*/  IADD3 R195, P2, R195, UR4, RZ ;  /* 0x00000004c3c37c10 */ /* 0x000fc8000ff5e0ff */
[----:B------:R-:W-:Y:S01]  /*5a2f0*/  IADD3.X R196, R196, UR6, RZ, P2, !PT ;  /* 0x00000006c4c47c10 */ /* 0x000fe200097fe4ff */
[----:B------:R-:W-:Y:S01]  /*5a300*/  STL [R1+0x1694], R195 ;  /* 0x001694c301007387 */ /* 0x000fe20000100800 */
[----:B------:R-:W-:-:S03]  /*5a310*/  MOV R5, R11 ;  /* 0x0000000b00057202 */ /* 0x000fc60000000f00 */
[----:B------:R-:W2:Y:S04]  /*5a320*/  LDL.LU R192, [R1+0x16b0] ;  /* 0x0016b00001c07983 */ /* 0x000ea80000300800 */
[----:B------:R-:W-:Y:S04]  /*5a330*/  STL [R1+0x1690], R196 ;  /* 0x001690c401007387 */ /* 0x000fe80000100800 */
[----:B-1----:R-:W2:Y:S04]  /*5a340*/  LDL.LU R11, [R1+0x16b8] ;  /* 0x0016b800010b7983 */ /* 0x002ea80000300800 */
[----:B------:R-:W2:Y:S01]  /*5a350*/  LDL.LU R2, [R1+0x16bc] ;  /* 0x0016bc0001027983 */ /* 0x000ea20000300800 */
[----:B----4-:R-:W-:-:S03]  /*5a360*/  IADD3 R8, P0, R8, UR4, RZ ;  /* 0x0000000408087c10 */ /* 0x010fc6000ff1e0ff */
[----:B------:R1:W-:Y:S04]  /*5a370*/  LDGSTS.E [R0+0x34008], desc[UR8][R4.64], P1 ;  /* 0x3400800004007fae */ /* 0x0003e80008921848 */
[----:B------:R-:W-:Y:S01]  /*5a380*/  STL [R1+0x169c], R8 ;  /* 0x00169c0801007387 */ /* 0x000fe20000100800 */
[----:B-1----:R-:W-:Y:S01]  /*5a390*/  IMAD.MOV.U32 R4, RZ, RZ, R195 ;  /* 0x000000ffff047224 */ /* 0x002fe200078e00c3 */
[----:B------:R-:W-:-:S05]  /*5a3a0*/  MOV R5, R196 ;  /* 0x000000c400057202 */ /* 0x000fca0000000f00 */
[----:B------:R1:W-:Y:S02]  /*5a3b0*/  LDGSTS.E [R0+0x38008], desc[UR8][R4.64], P1 ;  /* 0x3800800004007fae */ /* 0x0003e40008921848 */
[----:B-1----:R-:W-:Y:S01]  /*5a3c0*/  IMAD.MOV.U32 R4, RZ, RZ, R8 ;  /* 0x000000ffff047224 */ /* 0x002fe200078e0008 */
[----:B---3--:R-:W-:-:S04]  /*5a3d0*/  IADD3.X R194, R194, UR6, RZ, P0, !PT ;  /* 0x00000006c2c27c10 */ /* 0x008fc800087fe4ff */
[----:B------:R-:W-:Y:S01]  /*5a3e0*/  MOV R5, R194 ;  /* 0x000000c200057202 */ /* 0x000fe20000000f00 */
[----:B------:R1:W-:Y:S01]  /*5a3f0*/  STL [R1+0x1698], R194 ;  /* 0x001698c201007387 */ /* 0x0003e20000100800 */
[----:B------:R-:W-:-:S03]  /*5a400*/  ISETP.NE.U32.AND P0, PT, RZ, UR12, PT ;  /* 0x0000000cff007c0c */ /* 0x000fc6000bf05070 */
[----:B------:R3:W-:Y:S01]  /*5a410*/  LDGSTS.E [R0+0x3c008], desc[UR8][R4.64], P1 ;  /* 0x3c00800004007fae */ /* 0x0007e20008921848 */
[----:B------:R-:W-:-:S03]  /*5a420*/  IADD3 R9, P1, R9, UR4, RZ ;  /* 0x0000000409097c10 */ /* 0x000fc6000ff3e0ff */
[----:B-1----:R-:W4:Y:S04]  /*5a430*/  LDL.LU R194, [R1+0xac0] ;  /* 0x000ac00001c27983 */ /* 0x002f280000300800 */
[----:B------:R-:W4:Y:S01]  /*5a440*/  LDL.LU R8, [R1+0xac4] ;  /* 0x000ac40001087983 */ /* 0x000f220000300800 */
[----:B---3--:R-:W-:-:S03]  /*5a450*/  IMAD.MOV.U32 R4, RZ, RZ, R9 ;  /* 0x000000ffff047224 */ /* 0x008fc600078e0009 */
        /* <DEDUP_REMOVED lines=9> */
[----:B---3--:R-:W-:-:S03]  /*5a4f0*/  MOV R5, R193 ;  /* 0x000000c100057202 */ /* 0x008fc60000000f00 */
[----:B------:R1:W-:Y:S04]  /*5a500*/  STL [R1+0x16a8], R193 ;  /* 0x0016a8c101007387 */ /* 0x0003e80000100800 */
[----:B------:R-:W3:Y:S04]  /*5a510*/  LDL.LU R9, [R1+0xad4] ;  /* 0x000ad40001097983 */ /* 0x000ee80000300800 */
[----:B-1----:R-:W3:Y:S01]  /*5a520*/  LDL.LU R193, [R1+0xac8] ;  /* 0x000ac80001c17983 */ /* 0x002ee20000300800 */
[----:B------:R-:W-:-:S03]  /*5a530*/  IMAD.MOV.U32 R4, RZ, RZ, R12 ;  /* 0x000000ffff047224 */ /* 0x000fc600078e000c */
[----:B------:R-:W3:Y:S01]  /*5a540*/  LDL.LU R12, [R1+0xad0] ;  /* 0x000ad000010c7983 */ /* 0x000ee20000300800 */
[----:B------:R-:W-:-:S03]  /*5a550*/  IADD3 R13, P1, R13, UR4, RZ ;  /* 0x000000040d0d7c10 */ /* 0x000fc6000ff3e0ff */
[----:B------:R1:W-:Y:S04]  /*5a560*/  LDGSTS.E [R0+0x3400c], desc[UR8][R4.64], P0 ;  /* 0x3400c00004007fae */ /* 0x0003e80008121848 */
[----:B------:R-:W-:Y:S01]  /*5a570*/  STL [R1+0x16b4], R13 ;  /* 0x0016b40d01007387 */ /* 0x000fe20000100800 */
[----:B------:R-:W-:Y:S01]  /*5a580*/  UISETP.GT.AND UP1, UPT, UR16, 0xc, UPT ;  /* 0x0000000c1000788c */ /* 0x000fe2000bf24270 */
[----:B-1----:R-:W-:-:S03]  /*5a590*/  IMAD.MOV.U32 R4, RZ, RZ, R13 ;  /* 0x000000ffff047224 */ /* 0x002fc600078e000d */
[----:B------:R-:W-:-:S04]  /*5a5a0*/  USEL UR12, URZ, 0x4, !UP1 ;  /* 0x000000043f0c7887 */ /* 0x000fc8000c800000 */
[----:B------:R-:W-:Y:S01]  /*5a5b0*/  USEL UR12, UR12, URZ, !UP0 ;  /* 0x0000003f0c0c7287 */ /* 0x000fe2000c000000 */
[----:B--2---:R-:W-:-:S04]  /*5a5c0*/  IADD3.X R192, R192, UR6, RZ, P1, !PT ;  /* 0x00000006c0c07c10 */ /* 0x004fc80008ffe4ff */
[----:B------:R-:W-:Y:S01]  /*5a5d0*/  MOV R5, R192 ;  /* 0x000000c000057202 */ /* 0x000fe20000000f00 */
[----:B------:R1:W-:Y:S04]  /*5a5e0*/  STL [R1+0x16b0], R192 ;  /* 0x0016b0c001007387 */ /* 0x0003e80000100800 */
[----:B------:R2:W-:Y:S01]  /*5a5f0*/  LDGSTS.E [R0+0x3800c], desc[UR8][R4.64], P0 ;  /* 0x3800c00004007fae */ /* 0x0005e20008121848 */
[----:B------:R-:W-:-:S04]  /*5a600*/  IADD3 R2, P2, R2, UR4, RZ ;  /* 0x0000000402027c10 */ /* 0x000fc8000ff5e0ff */
[----:B------:R-:W-:Y:S01]  /*5a610*/  IADD3.X R11, R11, UR6, RZ, P2, !PT ;  /* 0x000000060b0b7c10 */ /* 0x000fe200097fe4ff */
[----:B------:R-:W-:Y:S04]  /*5a620*/  STL [R1+0x16bc], R2 ;  /* 0x0016bc0201007387 */ /* 0x000fe80000100800 */
[----:B------:R1:W-:Y:S01]  /*5a630*/  STL [R1+0x16b8], R11 ;  /* 0x0016b80b01007387 */ /* 0x0003e20000100800 */
[----:B--2---:R-:W-:-:S03]  /*5a640*/  MOV R5, R11 ;  /* 0x0000000b00057202 */ /* 0x004fc60000000f00 */
[----:B-1----:R-:W2:Y:S04]  /*5a650*/  LDL.LU R192, [R1+0xad8] ;  /* 0x000ad80001c07983 */ /* 0x002ea80000300800 */
[----:B------:R-:W2:Y:S01]  /*5a660*/  LDL.LU R11, [R1+0xadc] ;  /* 0x000adc00010b7983 */ /* 0x000ea20000300800 */
[----:B------:R-:W-:-:S03]  /*5a670*/  IMAD.MOV.U32 R4, RZ, RZ, R2 ;  /* 0x000000ffff047224 */ /* 0x000fc600078e0002 */
[----:B------:R-:W2:Y:S04]  /*5a680*/  LDL.LU R13, [R1+0xae0] ;  /* 0x000ae000010d7983 */ /* 0x000ea80000300800 */
[----:B------:R-:W2:Y:S04]  /*5a690*/  LDL.LU R2, [R1+0xae4] ;  /* 0x000ae40001027983 */ /* 0x000ea80000300800 */
[----:B------:R-:W2:Y:S04]  /*5a6a0*/  LDL.LU R196, [R1+0xae8] ;  /* 0x000ae80001c47983 */ /* 0x000ea80000300800 */
[----:B------:R1:W-:Y:S01]  /*5a6b0*/  LDGSTS.E [R0+0x3c00c], desc[UR8][R4.64], P0 ;  /* 0x3c00c00004007fae */ /* 0x0003e20008121848 */
[----:B------:R-:W-:-:S02]  /*5a6c0*/  ISETP.NE.U32.AND P0, PT, RZ, UR12, PT ;  /* 0x0000000cff007c0c */ /* 0x000fc4000bf05070 */
[----:B-1----:R-:W-:Y:S02]  /*5a6d0*/  LOP3.LUT R0, R6, 0x30, RZ, 0x3c, !PT ;  /* 0x0000003006007812 */ /* 0x002fe400078e3cff */
[----:B----4-:R-:W-:-:S04]  /*5a6e0*/  IADD3 R8, P1, R8, UR4, RZ ;  /* 0x0000000408087c10 */ /* 0x010fc8000ff3e0ff */
[----:B------:R-:W-:Y:S01]  /*5a6f0*/  IADD3.X R194, R194, UR6, RZ, P1, !PT ;  /* 0x00000006c2c27c10 */ /* 0x000fe20008ffe4ff */
[----:B------:R-:W-:Y:S04]  /*5a700*/  STL [R1+0xac4], R8 ;  /* 0x000ac40801007387 */ /* 0x000fe80000100800 */
[----:B------:R1:W-:Y:S01]  /*5a710*/  STL [R1+0xac0], R194 ;  /* 0x000ac0c201007387 */ /* 0x0003e20000100800 */
[----:B------:R-:W-:Y:S01]  /*5a720*/  IMAD.MOV.U32 R5, RZ, RZ, R194 ;  /* 0x000000ffff057224 */ /* 0x000fe200078e00c2 */
[----:B------:R-:W-:Y:S01]  /*5a730*/  MOV R4, R8 ;  /* 0x0000000800047202 */ /* 0x000fe20000000f00 */
[----:B------:R-:W-:-:S05]  /*5a740*/  VIADD R0, R0, UR17 ;  /* 0x0000001100007c36 */ /* 0x000fca0008000000 */
[----:B------:R4:W-:Y:S04]  /*5a750*/  LDGSTS.E [R0], desc[UR8][R4.64], P0 ;  /* 0x0000000004007fae */ /* 0x0009e80008121848 */
[----:B-1----:R-:W2:Y:S04]  /*5a760*/  LDL.LU R194, [R1+0xaec] ;  /* 0x000aec0001c27983 */ /* 0x002ea80000300800 */
[----:B------:R-:W2:Y:S01]  /*5a770*/  LDL.LU R8, [R1+0xaf4] ;  /* 0x000af40001087983 */ /* 0x000ea20000300800 */
[----:B------:R-:W-:-:S05]  /*5a780*/  IADD3 R10, P1, R10, UR4, RZ ;  /* 0x000000040a0a7c10 */ /* 0x000fca000ff3e0ff */
[----:B------:R1:W-:Y:S01]  /*5a790*/  STL [R1+0xacc], R10 ;  /* 0x000acc0a01007387 */ /* 0x0003e20000100800 */
[----:B---3--:R-:W-:Y:S02]  /*5a7a0*/  IADD3 R9, P2, R9, UR4, RZ ;  /* 0x0000000409097c10 */ /* 0x008fe4000ff5e0ff */
[----:B------:R-:W-:Y:S02]  /*5a7b0*/  IADD3.X R193, R193, UR6, RZ, P1, !PT ;  /* 0x00000006c1c17c10 */ /* 0x000fe40008ffe4ff */
[----:B----4-:R-:W-:-:S03]  /*5a7c0*/  MOV R4, R10 ;  /* 0x0000000a00047202 */ /* 0x010fc60000000f00 */
[----:B------:R-:W-:Y:S01]  /*5a7d0*/  STL [R1+0xac8], R193 ;  /* 0x000ac8c101007387 */ /* 0x000fe20000100800 */
[----:B------:R-:W-:-:S03]  /*5a7e0*/  IADD3.X R12, R12, UR6, RZ, P2, !PT ;  /* 0x000000060c0c7c10 */ /* 0x000fc600097fe4ff */
[----:B------:R-:W-:Y:S01]  /*5a7f0*/  STL [R1+0xad4], R9 ;  /* 0x000ad40901007387 */ /* 0x000fe20000100800 */
[----:B------:R-:W-:-:S03]  /*5a800*/  IMAD.MOV.U32 R5, RZ, RZ, R193 ;  /* 0x000000ffff057224 */ /* 0x000fc600078e00c1 */
[----:B-1----:R-:W3:Y:S04]  /*5a810*/  LDL.LU R10, [R1+0xaf0] ;  /* 0x000af000010a7983 */ /* 0x002ee80000300800 */
[----:B------:R1:W-:Y:S04]  /*5a820*/  STL [R1+0xad0], R12 ;  /* 0x000ad00c01007387 */ /* 0x0003e80000100800 */
[----:B------:R4:W-:Y:S04]  /*5a830*/  LDGSTS.E [R0+0x4000], desc[UR8][R4.64], P0 ;  /* 0x0400000004007fae */ /* 0x0009e80008121848 */
[----:B------:R-:W3:Y:S01]  /*5a840*/  LDL.LU R195, [R1+0xaf8] ;  /* 0x000af80001c37983 */ /* 0x000ee20000300800 */
        /* <DEDUP_REMOVED lines=9> */
[----:B--2---:R-:W-:-:S04]  /*5a8e0*/  IADD3 R11, P1, R11, UR4, RZ ;  /* 0x000000040b0b7c10 */ /* 0x004fc8000ff3e0ff */
        /* <DEDUP_REMOVED lines=9> */
[----:B--2---:R-:W2:Y:S01]  /*5a980*/  LDL.LU R11, [R1+0xb0c] ;  /* 0x000b0c00010b7983 */ /* 0x004ea20000300800 */
        /* <DEDUP_REMOVED lines=9> */
[----:B------:R-:W2:Y:S04]  /*5aa20*/  LDL.LU R192, [R1+0xb08] ;  /* 0x000b080001c07983 */ /* 0x000ea80000300800 */
[----:B------:R-:W-:Y:S01]  /*5aa30*/  STL [R1+0xae8], R196 ;  /* 0x000ae8c401007387 */ /* 0x000fe20000100800 */
[----:B-1----:R-:W-:-:S03]  /*5aa40*/  MOV R4, R194 ;  /* 0x000000c200047202 */ /* 0x002fc60000000f00 */
[----:B------:R-:W2:Y:S01]  /*5aa50*/  LDL.LU R13, [R1+0xb10] ;  /* 0x000b1000010d7983 */ /* 0x000ea20000300800 */
[----:B------:R-:W-:-:S03]  /*5aa60*/  IMAD.MOV.U32 R5, RZ, RZ, R196 ;  /* 0x000000ffff057224 */ /* 0x000fc600078e00c4 */
[----:B------:R-:W2:Y:S04]  /*5aa70*/  LDL.LU R2, [R1+0xb14] ;  /* 0x000b140001027983 */ /* 0x000ea80000300800 */
[----:B------:R-:W-:Y:S04]  /*5aa80*/  STL [R1+0xaf4], R8 ;  /* 0x000af40801007387 */ /* 0x000fe80000100800 */
[----:B------:R1:W-:Y:S01]  /*5aa90*/  LDGSTS.E [R0+0x4004], desc[UR8][R4.64], P0 ;  /* 0x0400400004007fae */ /* 0x0003e20008121848 */
[----:B---3--:R-:W-:-:S05]  /*5aaa0*/  IADD3.X R10, R10, UR6, RZ, P1, !PT ;  /* 0x000000060a0a7c10 */ /* 0x008fca0008ffe4ff */
[----:B------:R3:W-:Y:S01]  /*5aab0*/  STL [R1+0xaf0], R10 ;  /* 0x000af00a01007387 */ /* 0x0007e20000100800 */
[----:B-1----:R-:W-:-:S03]  /*5aac0*/  IMAD.MOV.U32 R5, RZ, RZ, R10 ;  /* 0x000000ffff057224 */ /* 0x002fc600078e000a */
[----:B------:R-:W2:Y:S01]  /*5aad0*/  LDL.LU R194, [R1+0xb18] ;  /* 0x000b180001c27983 */ /* 0x000ea20000300800 */
[----:B------:R-:W-:-:S03]  /*5aae0*/  MOV R4, R8 ;  /* 0x0000000800047202 */ /* 0x000fc60000000f00 */
[----:B---3--:R-:W3:Y:S04]  /*5aaf0*/  LDL.LU R10, [R1+0xb1c] ;  /* 0x000b1c00010a7983 */ /* 0x008ee80000300800 */
        /* <DEDUP_REMOVED lines=24> */
[----:B--2---:R-:W-:-:S05]  /*5ac80*/  IADD3 R11, P0, R11, UR4, RZ ;  /* 0x000000040b0b7c10 */ /* 0x004fca000ff1e0ff */
        /* <DEDUP_REMOVED lines=9> */
[----:B--2---:R-:W2:Y:S01]  /*5ad20*/  LDL.LU R11, [R1+0xb30] ;  /* 0x000b3000010b7983 */ /* 0x004ea20000300800 */
[----:B-1----:R-:W-:Y:S01]  /*5ad30*/  MOV R4, R2 ;  /* 0x0000000200047202 */ /* 0x002fe20000000f00 */
[----:B------:R-:W-:Y:S02]  /*5ad40*/  IMAD.MOV.U32 R5, RZ, RZ, R13 ;  /* 0x000000ffff057224 */ /* 0x000fe400078e000d */
[----:B------:R1:W-:Y:S04]  /*5ad50*/  STL [R1+0xb10], R13 ;  /* 0x000b100d01007387 */ /* 0x0003e80000100800 */
[----:B------:R-:W2:Y:S04]  /*5ad60*/  LDL.LU R195, [R1+0xb38] ;  /* 0x000b380001c37983 */ /* 0x000ea80000300800 */
[----:B------:R-:W2:Y:S04]  /*5ad70*/  LDL.LU R192, [R1+0xb3c] ;  /* 0x000b3c0001c07983 */ /* 0x000ea80000300800 */
[----:B------:R3:W-:Y:S04]  /*5ad80*/  LDGSTS.E [R0+0x8008], desc[UR8][R4.64], P1 ;  /* 0x0800800004007fae */ /* 0x0007e80008921848 */
[----:B-1----:R-:W2:Y:S04]  /*5ad90*/  LDL.LU R13, [R1+0xec0] ;  /* 0x000ec000010d7983 */ /* 0x002ea80000300800 */
[----:B------:R-:W2:Y:S01]  /*5ada0*/  LDL.LU R2, [R1+0xec4] ;  /* 0x000ec40001027983 */ /* 0x000ea20000300800 */
[----:B---3--:R-:W-:-:S04]  /*5adb0*/  IADD3 R10, P0, R10, UR4, RZ ;  /* 0x000000040a0a7c10 */ /* 0x008fc8000ff1e0ff */
[----:B------:R-:W-:Y:S02]  /*5adc0*/  IADD3.X R194, R194, UR6, RZ, P0, !PT ;  /* 0x00000006c2c27c10 */ /* 0x000fe400087fe4ff */
[----:B------:R-:W-:-:S03]  /*5add0*/  MOV R4, R10 ;  /* 0x0000000a00047202 */ /* 0x000fc60000000f00 */
[----:B------:R-:W-:-:S05]  /*5ade0*/  IMAD.MOV.U32 R5, RZ, RZ, R194 ;  /* 0x000000ffff057224 */ /* 0x000fca00078e00c2 */
[----:B------:R1:W-:Y:S01]  /*5adf0*/  LDGSTS.E [R0+0xc008], desc[UR8][R4.64], P1 ;  /* 0x0c00800004007fae */ /* 0x0003e20008921848 */
[----:B----4-:R-:W-:-:S03]  /*5ae00*/  IADD3 R8, P1, R8, UR4, RZ ;  /* 0x0000000408087c10 */ /* 0x010fc6000ff3e0ff */
[----:B------:R3:W-:Y:S04]  /*5ae10*/  STL [R1+0xb1c], R10 ;  /* 0x000b1c0a01007387 */ /* 0x0007e80000100800 */
[----:B------:R4:W-:Y:S04]  /*5ae20*/  STL [R1+0xb18], R194 ;  /* 0x000b18c201007387 */ /* 0x0009e80000100800 */
[----:B---3--:R-:W3:Y:S01]  /*5ae30*/  LDL.LU R10, [R1+0xecc] ;  /* 0x000ecc00010a7983 */ /* 0x008ee20000300800 */
        /* <DEDUP_REMOVED lines=26> */
[----:B--2---:R-:W-:-:S05]  /*5afe0*/  IADD3.X R11, R11, UR6, RZ, P1, !PT ;  /* 0x000000060b0b7c10 */ /* 0x004fca0008ffe4ff */
[----:B------:R1:W-:Y:S01]  /*5aff0*/  STL [R1+0xb30], R11 ;  /* 0x000b300b01007387 */ /* 0x0003e20000100800 */
[----:B------:R-:W-:-:S03]  /*5b000*/  IMAD.MOV.U32 R5, RZ, RZ, R11 ;  /* 0x000000ffff057224 */ /* 0x000fc600078e000b */
[----:B------:R-:W2:Y:S01]  /*5b010*/  LDL.LU R193, [R1+0xed8] ;  /* 0x000ed80001c17983 */ /* 0x000ea20000300800 */
[----:B------:R-:W-:-:S03]  /*5b020*/  IADD3 R192, P2, R192, UR4, RZ ;  /* 0x00000004c0c07c10 */ /* 0x000fc6000ff5e0ff */
[----:B------:R1:W-:Y:S04]  /*5b030*/  LDGSTS.E [R0+0x800c], desc[UR8][R4.64], P0 ;  /* 0x0800c00004007fae */ /* 0x0003e80008121848 */
[----:B-1----:R-:W2:Y:S01]  /*5b040*/  LDL.LU R11, [R1+0xedc] ;  /* 0x000edc00010b7983 */ /* 0x002ea20000300800 */
[----:B------:R-:W-:-:S03]  /*5b050*/  IADD3.X R195, R195, UR6, RZ, P2, !PT ;  /* 0x00000006c3c37c10 */ /* 0x000fc600097fe4ff */
[----:B------:R-:W2:Y:S01]  /*5b060*/  LDL.LU R9, [R1+0xee4] ;  /* 0x000ee40001097983 */ /* 0x000ea20000300800 */
        /* <DEDUP_REMOVED lines=8> */
[----:B-1----:R-:W2:Y:S04]  /*5b0f0*/  LDL.LU R192, [R1+0xee0] ;  /* 0x000ee00001c07983 */ /* 0x002ea80000300800 */
[----:B------:R1:W-:Y:S04]  /*5b100*/  STL [R1+0xec0], R13 ;  /* 0x000ec00d01007387 */ /* 0x0003e80000100800 */
[----:B------:R1:W-:Y:S04]  /*5b110*/  LDGSTS.E [R0+0xc00c], desc[UR8][R4.64], P0 ;  /* 0x0c00c00004007fae */ /* 0x0003e80008121848 */
[----:B------:R-:W2:Y:S01]  /*5b120*/  LDL.LU R196, [R1+0xee8] ;  /* 0x000ee80001c47983 */ /* 0x000ea20000300800 */
[----:B---3--:R-:W-:Y:S01]  /*5b130*/  IADD3 R10, P0, R10, UR4, RZ ;  /* 0x000000040a0a7c10 */ /* 0x008fe2000ff1e0ff */
[----:B-1----:R-:W-:-:S02]  /*5b140*/  IMAD.MOV.U32 R5, RZ, RZ, R13 ;  /* 0x000000ffff057224 */ /* 0x002fc400078e000d */
[----:B------:R-:W3:Y:S01]  /*5b150*/  LDL.LU R13, [R1+0xeec] ;  /* 0x000eec00010d7983 */ /* 0x000ee20000300800 */
[----:B------:R-:W-:-:S03]  /*5b160*/  MOV R4, R2 ;  /* 0x0000000200047202 */ /* 0x000fc60000000f00 */
[----:B------:R-:W3:Y:S04]  /*5b170*/  LDL.LU R2, [R1+0xef4] ;  /* 0x000ef40001027983 */ /* 0x000ee80000300800 */
[----:B------:R1:W-:Y:S04]  /*5b180*/  STL [R1+0xecc], R10 ;  /* 0x000ecc0a01007387 */ /* 0x0003e80000100800 */
[----:B------:R1:W-:Y:S01]  /*5b190*/  LDGSTS.E [R0+0x10000], desc[UR8][R4.64], P1 ;  /* 0x1000000004007fae */ /* 0x0003e20008921848 */
[----:B----4-:R-:W-:Y:S02]  /*5b1a0*/  IADD3.X R194, R194, UR6, RZ, P0, !PT ;  /* 0x00000006c2c27c10 */ /* 0x010fe400087fe4ff */
        /* <DEDUP_REMOVED lines=29> */
[----:B--2---:R-:W2:Y:S01]  /*5b380*/  LDL.LU R11, [R1+0xf0c] ;  /* 0x000f0c00010b7983 */ /* 0x004ea20000300800 */
[----:B-1----:R-:W-:Y:S01]  /*5b390*/  MOV R4, R9 ;  /* 0x0000000900047202 */ /* 0x002fe20000000f00 */
[----:B------:R-:W-:Y:S02]  /*5b3a0*/  IMAD.MOV.U32 R5, RZ, RZ, R192 ;  /* 0x000000ffff057224 */ /* 0x000fe400078e00c0 */
[----:B------:R-:W-:Y:S04]  /*5b3b0*/  STL [R1+0xee4], R9 ;  /* 0x000ee40901007387 */ /* 0x000fe80000100800 */
[----:B------:R1:W-:Y:S04]  /*5b3c0*/  STL [R1+0xee0], R192 ;  /* 0x000ee0c001007387 */ /* 0x0003e80000100800 */
[----:B------:R1:W-:Y:S01]  /*5b3d0*/  LDGSTS.E [R0+0x10004], desc[UR8][R4.64], P0 ;  /* 0x1000400004007fae */ /* 0x0003e20008121848 */
[----:B---3--:R-:W-:-:S04]  /*5b3e0*/  IADD3 R13, P2, R13, UR4, RZ ;  /* 0x000000040d0d7c10 */ /* 0x008fc8000ff5e0ff */
        /* <DEDUP_REMOVED lines=11> */
[----:B----4-:R-:W-:-:S05]  /*5b4a0*/  IADD3.X R10, R10, UR6, RZ, P1, !PT ;  /* 0x000000060a0a7c10 */ /* 0x010fca0008ffe4ff */
[----:B------:R4:W-:Y:S01]  /*5b4b0*/  STL [R1+0xef0], R10 ;  /* 0x000ef00a01007387 */ /* 0x0009e20000100800 */
[----:B-1----:R-:W-:-:S03]  /*5b4c0*/  IMAD.MOV.U32 R5, RZ, RZ, R10 ;  /* 0x000000ffff057224 */ /* 0x002fc600078e000a */
[----:B---3--:R-:W3:Y:S01]  /*5b4d0*/  LDL.LU R13, [R1+0xf18] ;  /* 0x000f1800010d7983 */ /* 0x008ee20000300800 */
[----:B------:R-:W-:-:S03]  /*5b4e0*/  MOV R4, R2 ;  /* 0x0000000200047202 */ /* 0x000fc60000000f00 */
[----:B----4-:R-:W4:Y:S04]  /*5b4f0*/  LDL.LU R10, [R1+0xf1c] ;  /* 0x000f1c00010a7983 */ /* 0x010f280000300800 */
[----:B------:R1:W-:Y:S01]  /*5b500*/  LDGSTS.E [R0+0x18004], desc[UR8][R4.64], P0 ;  /* 0x1800400004007fae */ /* 0x0003e20008121848 */
[----:B------:R-:W-:-:S03]  /*5b510*/  IADD3 R12, P2, R12, UR4, RZ ;  /* 0x000000040c0c7c10 */ /* 0x000fc6000ff5e0ff */
[----:B------:R-:W3:Y:S01]  /*5b520*/  LDL.LU R2, [R1+0xf24] ;  /* 0x000f240001027983 */ /* 0x000ee20000300800 */
        /* <DEDUP_REMOVED lines=12> */
[----:B-1----:R-:W-:-:S03]  /*5b5f0*/  IMAD.MOV.U32 R5, RZ, RZ, R194 ;  /* 0x000000ffff057224 */ /* 0x002fc600078e00c2 */
[----:B------:R-:W3:Y:S01]  /*5b600*/  LDL.LU R194, [R1+0xf2c] ;  /* 0x000f2c0001c27983 */ /* 0x000ee20000300800 */
[----:B------:R-:W-:-:S04]  /*5b610*/  UISETP.GT.AND UP1, UPT, UR16, 0x2e, UPT ;  /* 0x0000002e1000788c */ /* 0x000fc8000bf24270 */
[----:B------:R-:W-:-:S04]  /*5b620*/  USEL UR12, URZ, 0x4, !UP1 ;  /* 0x000000043f0c7887 */ /* 0x000fc8000c800000 */
[----:B------:R-:W-:-:S06]  /*5b630*/  USEL UR12, UR12, URZ, !UP0 ;  /* 0x0000003f0c0c7287 */ /* 0x000fcc000c000000 */
[----:B------:R-:W-:Y:S02]  /*5b640*/  ISETP.NE.U32.AND P1, PT, RZ, UR12, PT ;  /* 0x0000000cff007c0c */ /* 0x000fe4000bf25070 */
[----:B------:R-:W-:Y:S02]  /*5b650*/  MOV R4, R8 ;  /* 0x0000000800047202 */ /* 0x000fe40000000f00 */
[----:B------:R-:W3:Y:S09]  /*5b660*/  LDL.LU R8, [R1+0xf34] ;  /* 0x000f340001087983 */ /* 0x000ef20000300800 */
        /* <DEDUP_REMOVED lines=16> */
[----:B------:R3:W-:Y:S04]  /*5b770*/  LDGSTS.E [R0+0x18008], desc[UR8][R4.64], P1 ;  /* 0x1800800004007fae */ /* 0x0007e80008921848 */
[----:B-1----:R-:W2:Y:S04]  /*5b780*/  LDL.LU R192, [R1+0xf3c] ;  /* 0x000f3c0001c07983 */ /* 0x002ea80000300800 */
[----:B------:R-:W2:Y:S04]  /*5b790*/  LDL.LU R195, [R1+0x12c0] ;  /* 0x0012c00001c37983 */ /* 0x000ea80000300800 */
[----:B------:R-:W2:Y:S01]  /*5b7a0*/  LDL.LU R9, [R1+0x12c4] ;  /* 0x0012c40001097983 */ /* 0x000ea20000300800 */
[----:B----4-:R-:W-:-:S04]  /*5b7b0*/  IADD3 R10, P0, R10, UR4, RZ ;  /* 0x000000040a0a7c10 */ /* 0x010fc8000ff1e0ff */
[----:B---3--:R-:W-:Y:S02]  /*5b7c0*/  IADD3.X R13, R13, UR6, RZ, P0, !PT ;  /* 0x000000060d0d7c10 */ /* 0x008fe400087fe4ff */
[----:B------:R-:W-:-:S03]  /*5b7d0*/  MOV R4, R10 ;  /* 0x0000000a00047202 */ /* 0x000fc60000000f00 */
[----:B------:R-:W-:-:S05]  /*5b7e0*/  IMAD.MOV.U32 R5, RZ, RZ, R13 ;  /* 0x000000ffff057224 */ /* 0x000fca00078e000d */
[----:B------:R1:W-:Y:S01]  /*5b7f0*/  LDGSTS.E [R0+0x1c008], desc[UR8][R4.64], P1 ;  /* 0x1c00800004007fae */ /* 0x0003e20008921848 */
[----:B------:R-:W-:-:S03]  /*5b800*/  IADD3 R2, P1, R2, UR4, RZ ;  /* 0x0000000402027c10 */ /* 0x000fc6000ff3e0ff */
        /* <DEDUP_REMOVED lines=32> */
[----:B------:R-:W2:Y:S04]  /*5ba10*/  LDL.LU R194, [R1+0x12d8] ;  /* 0x0012d80001c27983 */ /* 0x000ea80000300800 */
[----:B------:R1:W-:Y:S04]  /*5ba20*/  LDGSTS.E [R0+0x1800c], desc[UR8][R4.64], P0 ;  /* 0x1800c00004007fae */ /* 0x0003e80008121848 */
[----:B-1----:R-:W2:Y:S01]  /*5ba30*/  LDL.LU R11, [R1+0x12dc] ;  /* 0x0012dc00010b7983 */ /* 0x002ea20000300800 */
[----:B------:R-:W-:-:S03]  /*5ba40*/  IADD3 R192, P2, R192, UR4, RZ ;  /* 0x00000004c0c07c10 */ /* 0x000fc6000ff5e0ff */
[----:B------:R-:W2:Y:S01]  /*5ba50*/  LDL.LU R8, [R1+0x12e4] ;  /* 0x0012e40001087983 */ /* 0x000ea20000300800 */
        /* <DEDUP_REMOVED lines=10> */
[----:B-1----:R-:W2:Y:S04]  /*5bb00*/  LDL.LU R193, [R1+0x12e0] ;  /* 0x0012e00001c17983 */ /* 0x002ea80000300800 */
[----:B------:R-:W-:Y:S04]  /*5bb10*/  STL [R1+0x12c0], R195 ;  /* 0x0012c0c301007387 */ /* 0x000fe80000100800 */
[----:B------:R-:W2:Y:S01]  /*5bb20*/  LDL.LU R192, [R1+0x12e8] ;  /* 0x0012e80001c07983 */ /* 0x000ea20000300800 */
[----:B---3--:R-:W-:-:S03]  /*5bb30*/  MOV R4, R9 ;  /* 0x0000000900047202 */ /* 0x008fc60000000f00 */
[----:B------:R-:W3:Y:S01]  /*5bb40*/  LDL.LU R9, [R1+0x12ec] ;  /* 0x0012ec0001097983 */ /* 0x000ee20000300800 */
        /* <DEDUP_REMOVED lines=12> */
[----:B------:R-:W3:Y:S01]  /*5bc10*/  LDL.LU R10, [R1+0x12f4] ;  /* 0x0012f400010a7983 */ /* 0x000ee20000300800 */
[----:B----4-:R-:W-:-:S03]  /*5bc20*/  IMAD.MOV.U32 R5, RZ, RZ, R12 ;  /* 0x000000ffff057224 */ /* 0x010fc600078e000c */
[----:B------:R4:W-:Y:S04]  /*5bc30*/  STL [R1+0x12d0], R12 ;  /* 0x0012d00c01007387 */ /* 0x0009e80000100800 */
[----:B------:R-:W3:Y:S04]  /*5bc40*/  LDL.LU R196, [R1+0x12f0] ;  /* 0x0012f00001c47983 */ /* 0x000ee80000300800 */
[----:B-1----:R-:W3:Y:S04]  /*5bc50*/  LDL.LU R13, [R1+0x12f8] ;  /* 0x0012f800010d7983 */ /* 0x002ee80000300800 */
        /* <DEDUP_REMOVED lines=18> */
[----:B--2---:R-:W2:Y:S01]  /*5bd80*/  LDL.LU R11, [R1+0x130c] ;  /* 0x00130c00010b7983 */ /* 0x004ea20000300800 */
[----:B-1----:R-:W-:Y:S02]  /*5bd90*/  MOV R4, R8 ;  /* 0x0000000800047202 */ /* 0x002fe40000000f00 */
[----:B---3--:R-:W-:Y:S01]  /*5bda0*/  IADD3 R9, P2, R9, UR4, RZ ;  /* 0x0000000409097c10 */ /* 0x008fe2000ff5e0ff */
[----:B------:R-:W-:Y:S03]  /*5bdb0*/  STL [R1+0x12e4], R8 ;  /* 0x0012e40801007387 */ /* 0x000fe60000100800 */
[----:B------:R-:W-:Y:S01]  /*5bdc0*/  IADD3.X R192, R192, UR6, RZ, P2, !PT ;  /* 0x00000006c0c07c10 */ /* 0x000fe200097fe4ff */
[----:B------:R1:W-:Y:S01]  /*5bdd0*/  STL [R1+0x12e0], R193 ;  /* 0x0012e0c101007387 */ /* 0x0003e20000100800 */
[----:B------:R-:W-:-:S03]  /*5bde0*/  IMAD.MOV.U32 R5, RZ, RZ, R193 ;  /* 0x000000ffff057224 */ /* 0x000fc600078e00c1 */
[----:B------:R-:W-:Y:S04]  /*5bdf0*/  STL [R1+0x12ec], R9 ;  /* 0x0012ec0901007387 */ /* 0x000fe80000100800 */
[----:B------:R-:W3:Y:S04]  /*5be00*/  LDL.LU R194, [R1+0x1308] ;  /* 0x0013080001c27983 */ /* 0x000ee80000300800 */
[----:B------:R1:W-:Y:S04]  /*5be10*/  STL [R1+0x12e8], R192 ;  /* 0x0012e8c001007387 */ /* 0x0003e80000100800 */
[----:B-1----:R-:W3:Y:S04]  /*5be20*/  LDL.LU R193, [R1+0x1310] ;  /* 0x0013100001c17983 */ /* 0x002ee80000300800 */
[----:B------:R-:W3:Y:S04]  /*5be30*/  LDL.LU R8, [R1+0x1314] ;  /* 0x0013140001087983 */ /* 0x000ee80000300800 */
[----:B------:R1:W-:Y:S02]  /*5be40*/  LDGSTS.E [R0+0x20004], desc[UR8][R4.64], P0 ;  /* 0x2000400004007fae */ /* 0x0003e40008121848 */
[----:B-1----:R-:W-:Y:S01]  /*5be50*/  IMAD.MOV.U32 R5, RZ, RZ, R192 ;  /* 0x000000ffff057224 */ /* 0x002fe200078e00c0 */
[----:B------:R-:W-:Y:S01]  /*5be60*/  MOV R4, R9 ;  /* 0x0000000900047202 */ /* 0x000fe20000000f00 */
[----:B------:R-:W3:Y:S04]  /*5be70*/  LDL.LU R192, [R1+0x1318] ;  /* 0x0013180001c07983 */ /* 0x000ee80000300800 */
[----:B------:R-:W3:Y:S04]  /*5be80*/  LDL.LU R9, [R1+0x131c] ;  /* 0x00131c0001097983 */ /* 0x000ee80000300800 */
        /* <DEDUP_REMOVED lines=12> */
[----:B-1----:R-:W3:Y:S04]  /*5bf50*/  LDL.LU R10, [R1+0x1324] ;  /* 0x00132400010a7983 */ /* 0x002ee80000300800 */
[----:B------:R-:W-:Y:S01]  /*5bf60*/  STL [R1+0x12fc], R12 ;  /* 0x0012fc0c01007387 */ /* 0x000fe20000100800 */
[----:B----4-:R-:W-:Y:S01]  /*5bf70*/  MOV R4, R12 ;  /* 0x0000000c00047202 */ /* 0x010fe20000000f00 */
[----:B------:R-:W-:Y:S02]  /*5bf80*/  IMAD.MOV.U32 R5, RZ, RZ, R13 ;  /* 0x000000ffff057224 */ /* 0x000fe400078e000d */
[----:B------:R1:W-:Y:S04]  /*5bf90*/  STL [R1+0x12f8], R13 ;  /* 0x0012f80d01007387 */ /* 0x0003e80000100800 */
[----:B------:R4:W-:Y:S04]  /*5bfa0*/  STL [R1+0x1304], R2 ;  /* 0x0013040201007387 */ /* 0x0009e80000100800 */
[----:B------:R4:W-:Y:S04]  /*5bfb0*/  LDGSTS.E [R0+0x2c004], desc[UR8][R4.64], P0 ;  /* 0x2c00400004007fae */ /* 0x0009e80008121848 */
[----:B-1----:R-:W3:Y:S04]  /*5bfc0*/  LDL.LU R13, [R1+0x1320] ;  /* 0x00132000010d7983 */ /* 0x002ee80000300800 */
[----:B------:R-:W-:Y:S04]  /*5bfd0*/  STL [R1+0x1300], R195 ;  /* 0x001300c301007387 */ /* 0x000fe80000100800 */
[----:B------:R-:W3:Y:S01]  /*5bfe0*/  LDL.LU R12, [R1+0x1328] ;  /* 0x00132800010c7983 */ /* 0x000ee20000300800 */
        /* <DEDUP_REMOVED lines=11> */
[----:B--2---:R-:W-:-:S04]  /*5c0a0*/  IADD3 R11, P0, R11, UR4, RZ ;  /* 0x000000040b0b7c10 */ /* 0x004fc8000ff1e0ff */
[----:B-1----:R-:W-:Y:S01]  /*5c0b0*/  MOV R4, R11 ;  /* 0x0000000b00047202 */ /* 0x002fe20000000f00 */
[----:B------:R1:W-:Y:S01]  /*5c0c0*/  STL [R1+0x130c], R11 ;  /* 0x00130c0b01007387 */ /* 0x0003e20000100800 */
[----:B---3--:R-:W-:-:S05]  /*5c0d0*/  IADD3.X R194, R194, UR6, RZ, P0, !PT ;  /* 0x00000006c2c27c10 */ /* 0x008fca00087fe4ff */
        /* <DEDUP_REMOVED lines=774> */
[----:B------:R-:W-:Y:S04]  /*5f140*/  STL [R1+0x177c], R10 ;  /* 0x00177c0a01007387 */ /* 0x000fe80000100800 */
[----:B------:R1:W-:Y:S01]  /*5f150*/  LDGSTS.E [R0+0x38004], desc[UR8][R4.64], P0 ;  /* 0x3800400004007fae */ /* 0x0003e20008121848 */
[----:B------:R-:W-:-:S02]  /*5f160*/  IADD3.X R12, R12, UR6, RZ, P2, !PT ;  /* 0x000000060c0c7c10 */ /* 0x000fc400097fe4ff */
[----:B------:R-:W-:-:S03]  /*5f170*/  IADD3 R13, P3, R13, UR4, RZ ;  /* 0x000000040d0d7c10 */ /* 0x000fc6000ff7e0ff */
[----:B------:R1:W-:Y:S01]  /*5f180*/  STL [R1+0x1778], R12 ;  /* 0x0017780c01007387 */ /* 0x0003e20000100800 */
[----:B------:R-:W-:-:S03]  /*5f190*/  IADD3.X R192, R192, UR6, RZ, P3, !PT ;  /* 0x00000006c0c07c10 */ /* 0x000fc60009ffe4ff */
[----:B------:R1:W-:Y:S02]  /*5f1a0*/  STL [R1+0x1784], R13 ;  /* 0x0017840d01007387 */ /* 0x0003e40000100800 */
[----:B-1----:R-:W-:Y:S01]  /*5f1b0*/  MOV R5, R12 ;  /* 0x0000000c00057202 */ /* 0x002fe20000000f00 */
[----:B------:R-:W-:Y:S01]  /*5f1c0*/  IMAD.MOV.U32 R4, RZ, RZ, R10 ;  /* 0x000000ffff047224 */ /* 0x000fe200078e000a */
        /* <DEDUP_REMOVED lines=220> */
[----:B------:R1:W-:Y:S06]  /*5ff90*/  STL [R1+0xc34], R9 ;  /* 0x000c340901007387 */ /* 0x0003ec0000100800 */
[----:B------:R1:W-:Y:S01]  /*5ffa0*/  LDGSTS.E [R0+0xc], desc[UR8][R4.64], P0 ;  /* 0x0000c00004007fae */ /* 0x0003e20008121848 */
[----:B------:R-:W-:Y:S01]  /*5ffb0*/  UISETP.GT.AND UP1, UPT, UR16, 0x34, UPT ;  /* 0x000000341000788c */ /* 0x000fe2000bf24270 */
[----:B-1----:R-:W-:Y:S01]  /*5ffc0*/  MOV R4, R193 ;  /* 0x000000c100047202 */ /* 0x002fe20000000f00 */
[----:B------:R-:W-:-:S05]  /*5ffd0*/  IMAD.MOV.U32 R5, RZ, RZ, R196 ;  /* 0x000000ffff057224 */ /* 0x000fca00078e00c4 */
[----:B------:R1:W-:Y:S01]  /*5ffe0*/  LDGSTS.E [R0+0x400c], desc[UR8][R4.64], P0 ;  /* 0x0400c00004007fae */ /* 0x0003e20008121848 */
[----:B------:R-:W-:Y:S01]  /*5fff0*/  USEL UR12, URZ, 0x4, !UP1 ;  /* 0x000000043f0c7887 */ /* 0x000fe2000c800000 */
[----:B-1----:R-:W-:-:S03]  /*60000*/  MOV R4, R9 ;  /* 0x0000000900047202 */ /* 0x002fc60000000f00 */
[----:B------:R-:W-:Y:S01]  /*60010*/  USEL UR12, UR12, URZ, !UP0 ;  /* 0x0000003f0c0c7287 */ /* 0x000fe2000c000000 */
[----:B--2---:R-:W-:-:S05]  /*60020*/  IADD3.X R11, R11, UR6, RZ, P1, !PT ;  /* 0x000000060b0b7c10 */ /* 0x004fca0008ffe4ff */
[----:B------:R1:W-:Y:S04]  /*60030*/  STL [R1+0xc30], R11 ;  /* 0x000c300b01007387 */ /* 0x0003e80000100800 */
[----:B------:R-:W2:Y:S04]  /*60040*/  LDL.LU R193, [R1+0xfd8] ;  /* 0x000fd80001c17983 */ /* 0x000ea80000300800 */
[----:B------:R-:W2:Y:S01]  /*60050*/  LDL.LU R9, [R1+0xfdc] ;  /* 0x000fdc0001097983 */ /* 0x000ea20000300800 */
[----:B------:R-:W-:Y:S01]  /*60060*/  IADD3 R192, P2, R192, UR4, RZ ;  /* 0x00000004c0c07c10 */ /* 0x000fe2000ff5e0ff */
[----:B------:R-:W-:-:S02]  /*60070*/  IMAD.MOV.U32 R5, RZ, RZ, R11 ;  /* 0x000000ffff057224 */ /* 0x000fc400078e000b */
[----:B-1----:R-:W2:Y:S01]  /*60080*/  LDL.LU R11, [R1+0xfe4] ;  /* 0x000fe400010b7983 */ /* 0x002ea20000300800 */
[----:B------:R-:W-:-:S03]  /*60090*/  IADD3.X R195, R195, UR6, RZ, P2, !PT ;  /* 0x00000006c3c37c10 */ /* 0x000fc600097fe4ff */
[----:B------:R1:W-:Y:S01]  /*600a0*/  LDGSTS.E [R0+0x800c], desc[UR8][R4.64], P0 ;  /* 0x0800c00004007fae */ /* 0x0003e20008121848 */
[----:B------:R-:W-:-:S03]  /*600b0*/  IADD3 R2, P3, R2, UR4, RZ ;  /* 0x0000000402027c10 */ /* 0x000fc6000ff7e0ff */
[----:B------:R1:W-:Y:S01]  /*600c0*/  STL [R1+0xc3c], R192 ;  /* 0x000c3cc001007387 */ /* 0x0003e20000100800 */
[----:B------:R-:W-:-:S03]  /*600d0*/  IADD3.X R13, R13, UR6, RZ, P3, !PT ;  /* 0x000000060d0d7c10 */ /* 0x000fc60009ffe4ff */
[----:B------:R-:W-:Y:S01]  /*600e0*/  STL [R1+0xc38], R195 ;  /* 0x000c38c301007387 */ /* 0x000fe20000100800 */
[----:B-1----:R-:W-:Y:S01]  /*600f0*/  MOV R4, R192 ;  /* 0x000000c000047202 */ /* 0x002fe20000000f00 */
[----:B------:R-:W-:Y:S02]  /*60100*/  IMAD.MOV.U32 R5, RZ, RZ, R195 ;  /* 0x000000ffff057224 */ /* 0x000fe400078e00c3 */
[----:B------:R-:W-:Y:S01]  /*60110*/  STL [R1+0xfc4], R2 ;  /* 0x000fc40201007387 */ /* 0x000fe20000100800 */
[----:B------:R-:W-:-:S03]  /*60120*/  ISETP.NE.U32.AND P1, PT, RZ, UR12, PT ;  /* 0x0000000cff007c0c */ /* 0x000fc6000bf25070 */
[----:B------:R-:W2:Y:S04]  /*60130*/  LDL.LU R192, [R1+0xfe0] ;  /* 0x000fe00001c07983 */ /* 0x000ea80000300800 */
[----:B------:R1:W-:Y:S04]  /*60140*/  STL [R1+0xfc0], R13 ;  /* 0x000fc00d01007387 */ /* 0x0003e80000100800 */
[----:B------:R1:W-:Y:S04]  /*60150*/  LDGSTS.E [R0+0xc00c], desc[UR8][R4.64], P0 ;  /* 0x0c00c00004007fae */ /* 0x0003e80008121848 */
[----:B------:R-:W2:Y:S01]  /*60160*/  LDL.LU R196, [R1+0xfe8] ;  /* 0x000fe80001c47983 */ /* 0x000ea20000300800 */
[----:B-1----:R-:W-:-:S03]  /*60170*/  IMAD.MOV.U32 R5, RZ, RZ, R13 ;  /* 0x000000ffff057224 */ /* 0x002fc600078e000d */
[----:B------:R-:W2:Y:S01]  /*60180*/  LDL.LU R13, [R1+0xfec] ;  /* 0x000fec00010d7983 */ /* 0x000ea20000300800 */
[----:B---3--:R-:W-:Y:S02]  /*60190*/  IADD3 R12, P0, R12, UR4, RZ ;  /* 0x000000040c0c7c10 */ /* 0x008fe4000ff1e0ff */
[----:B------:R-:W-:Y:S02]  /*601a0*/  MOV R4, R2 ;  /* 0x0000000200047202 */ /* 0x000fe40000000f00 */
[----:B------:R-:W3:Y:S04]  /*601b0*/  LDL.LU R2, [R1+0xff4] ;  /* 0x000ff40001027983 */ /* 0x000ee80000300800 */
        /* <DEDUP_REMOVED lines=33> */
[----:B-1----:R-:W-:-:S03]  /*603d0*/  MOV R4, R11 ;  /* 0x0000000b00047202 */ /* 0x002fc60000000f00 */
[----:B------:R-:W-:Y:S01]  /*603e0*/  STL [R1+0xfe4], R11 ;  /* 0x000fe40b01007387 */ /* 0x000fe20000100800 */
[----:B------:R-:W-:-:S03]  /*603f0*/  IMAD.MOV.U32 R5, RZ, RZ, R192 ;  /* 0x000000ffff057224 */ /* 0x000fc600078e00c0 */
[----:B------:R1:W-:Y:S04]  /*60400*/  STL [R1+0xfe0], R192 ;  /* 0x000fe0c001007387 */ /* 0x0003e80000100800 */
[----:B------:R1:W-:Y:S01]  /*60410*/  LDGSTS.E [R0+0x10004], desc[UR8][R4.64], P0 ;  /* 0x1000400004007fae */ /* 0x0003e20008121848 */
[----:B------:R-:W-:-:S04]  /*60420*/  IADD3 R13, P2, R13, UR4, RZ ;  /* 0x000000040d0d7c10 */ /* 0x000fc8000ff5e0ff */
[----:B------:R-:W-:Y:S01]  /*60430*/  IADD3.X R196, R196, UR6, RZ, P2, !PT ;  /* 0x00000006c4c47c10 */ /* 0x000fe200097fe4ff */
[----:B------:R4:W-:Y:S01]  /*60440*/  STL [R1+0xfec], R13 ;  /* 0x000fec0d01007387 */ /* 0x0009e20000100800 */
[----:B---3--:R-:W-:-:S03]  /*60450*/  IADD3 R2, P1, R2, UR4, RZ ;  /* 0x0000000402027c10 */ /* 0x008fc6000ff3e0ff */
        /* <DEDUP_REMOVED lines=11> */
[----:B------:R-:W3:Y:S01]  /*60510*/  LDL.LU R13, [R1+0x1018] ;  /* 0x00101800010d7983 */ /* 0x000ee20000300800 */
[----:B------:R-:W-:-:S03]  /*60520*/  MOV R4, R2 ;  /* 0x0000000200047202 */ /* 0x000fc60000000f00 */
[----:B----4-:R-:W4:Y:S04]  /*60530*/  LDL.LU R12, [R1+0x101c] ;  /* 0x00101c00010c7983 */ /* 0x010f280000300800 */
[----:B------:R1:W-:Y:S01]  /*60540*/  LDGSTS.E [R0+0x18004], desc[UR8][R4.64], P0 ;  /* 0x1800400004007fae */ /* 0x0003e20008121848 */
[----:B------:R-:W-:-:S03]  /*60550*/  IADD3 R10, P2, R10, UR4, RZ ;  /* 0x000000040a0a7c10 */ /* 0x000fc6000ff5e0ff */
        /* <DEDUP_REMOVED lines=25> */
[----:B---3--:R-:W-:-:S05]  /*606f0*/  IADD3.X R193, R193, UR6, RZ, P0, !PT ;  /* 0x00000006c1c17c10 */ /* 0x008fca00087fe4ff */
[----:B------:R1:W-:Y:S01]  /*60700*/  STL [R1+0x1008], R193 ;  /* 0x001008c101007387 */ /* 0x0003e20000100800 */
[----:B------:R-:W-:-:S05]  /*60710*/  IMAD.MOV.U32 R5, RZ, RZ, R193 ;  /* 0x000000ffff057224 */ /* 0x000fca00078e00c1 */
[----:B------:R3:W-:Y:S01]  /*60720*/  LDGSTS.E [R0+0x14008], desc[UR8][R4.64], P1 ;  /* 0x1400800004007fae */ /* 0x0007e20008921848 */
[----:B------:R-:W-:-:S05]  /*60730*/  IADD3 R11, P2, R11, UR4, RZ ;  /* 0x000000040b0b7c10 */ /* 0x000fca000ff5e0ff */
[----:B------:R-:W-:Y:S01]  /*60740*/  STL [R1+0x1014], R11 ;  /* 0x0010140b01007387 */ /* 0x000fe20000100800 */
[----:B------:R-:W-:-:S03]  /*60750*/  IADD3.X R192, R192, UR6, RZ, P2, !PT ;  /* 0x00000006c0c07c10 */ /* 0x000fc600097fe4ff */
[----:B--2---:R-:W2:Y:S01]  /*60760*/  LDL.LU R9, [R1+0x1030] ;  /* 0x0010300001097983 */ /* 0x004ea20000300800 */
[----:B---3--:R-:W-:Y:S01]  /*60770*/  MOV R4, R11 ;  /* 0x0000000b00047202 */ /* 0x008fe20000000f00 */
[----:B------:R-:W-:Y:S02]  /*60780*/  IMAD.MOV.U32 R5, RZ, RZ, R192 ;  /* 0x000000ffff057224 */ /* 0x000fe400078e00c0 */
[----:B------:R3:W-:Y:S04]  /*60790*/  STL [R1+0x1010], R192 ;  /* 0x001010c001007387 */ /* 0x0007e80000100800 */
[----:B-1----:R-:W2:Y:S04]  /*607a0*/  LDL.LU R193, [R1+0x1038] ;  /* 0x0010380001c17983 */ /* 0x002ea80000300800 */
[----:B------:R1:W-:Y:S04]  /*607b0*/  LDGSTS.E [R0+0x18008], desc[UR8][R4.64], P1 ;  /* 0x1800800004007fae */ /* 0x0003e80008921848 */
[----:B---3--:R-:W3:Y:S04]  /*607c0*/  LDL.LU R192, [R1+0x103c] ;  /* 0x00103c0001c07983 */ /* 0x008ee80000300800 */
[----:B------:R-:W3:Y:S04]  /*607d0*/  LDL.LU R195, [R1+0x13c0] ;  /* 0x0013c00001c37983 */ /* 0x000ee80000300800 */
[----:B------:R-:W3:Y:S01]  /*607e0*/  LDL.LU R11, [R1+0x13c4] ;  /* 0x0013c400010b7983 */ /* 0x000ee20000300800 */
[----:B----4-:R-:W-:-:S04]  /*607f0*/  IADD3 R12, P0, R12, UR4, RZ ;  /* 0x000000040c0c7c10 */ /* 0x010fc8000ff1e0ff */
[----:B------:R-:W-:Y:S02]  /*60800*/  IADD3.X R13, R13, UR6, RZ, P0, !PT ;  /* 0x000000060d0d7c10 */ /* 0x000fe400087fe4ff */
[----:B-1----:R-:W-:-:S03]  /*60810*/  MOV R4, R12 ;  /* 0x0000000c00047202 */ /* 0x002fc60000000f00 */
[----:B------:R-:W-:-:S05]  /*60820*/  IMAD.MOV.U32 R5, RZ, RZ, R13 ;  /* 0x000000ffff057224 */ /* 0x000fca00078e000d */
[----:B------:R1:W-:Y:S01]  /*60830*/  LDGSTS.E [R0+0x1c008], desc[UR8][R4.64], P1 ;  /* 0x1c00800004007fae */ /* 0x0003e20008921848 */
[----:B------:R-:W-:-:S03]  /*60840*/  IADD3 R2, P1, R2, UR4, RZ ;  /* 0x0000000402027c10 */ /* 0x000fc6000ff3e0ff */
[----:B------:R4:W-:Y:S04]  /*60850*/  STL [R1+0x101c], R12 ;  /* 0x00101c0c01007387 */ /* 0x0009e80000100800 */
[----:B------:R1:W-:Y:S04]  /*60860*/  STL [R1+0x1018], R13 ;  /* 0x0010180d01007387 */ /* 0x0003e80000100800 */
[----:B----4-:R-:W4:Y:S01]  /*60870*/  LDL.LU R12, [R1+0x13cc] ;  /* 0x0013cc00010c7983 */ /* 0x010f220000300800 */
[----:B------:R-:W-:-:S03]  /*60880*/  IADD3.X R10, R10, UR6, RZ, P1, !PT ;  /* 0x000000060a0a7c10 */ /* 0x000fc60008ffe4ff */
[----:B------:R-:W-:Y:S04]  /*60890*/  STL [R1+0x1024], R2 ;  /* 0x0010240201007387 */ /* 0x000fe80000100800 */
[----:B------:R1:W-:Y:S02]  /*608a0*/  STL [R1+0x1020], R10 ;  /* 0x0010200a01007387 */ /* 0x0003e40000100800 */
[----:B-1----:R-:W-:Y:S01]  /*608b0*/  IMAD.MOV.U32 R5, RZ, RZ, R10 ;  /* 0x000000ffff057224 */ /* 0x002fe200078e000a */
[----:B------:R-:W-:Y:S02]  /*608c0*/  MOV R4, R2 ;  /* 0x0000000200047202 */ /* 0x000fe40000000f00 */
[----:B------:R-:W-:-:S04]  /*608d0*/  IADD3 R194, P2, R194, UR4, RZ ;  /* 0x00000004c2c27c10 */ /* 0x000fc8000ff5e0ff */
[----:B------:R-:W-:Y:S01]  /*608e0*/  IADD3.X R196, R196, UR6, RZ, P2, !PT ;  /* 0x00000006c4c47c10 */ /* 0x000fe200097fe4ff */
[----:B------:R1:W-:Y:S04]  /*608f0*/  STL [R1+0x102c], R194 ;  /* 0x00102cc201007387 */ /* 0x0003e80000100800 */
[----:B------:R-:W4:Y:S04]  /*60900*/  LDL.LU R13, [R1+0x13c8] ;  /* 0x0013c800010d7983 */ /* 0x000f280000300800 */
        /* <DEDUP_REMOVED lines=23> */
[----:B---3--:R-:W-:-:S03]  /*60a80*/  IADD3 R192, P2, R192, UR4, RZ ;  /* 0x00000004c0c07c10 */ /* 0x008fc6000ff5e0ff */
        /* <DEDUP_REMOVED lines=14> */
[----:B------:R-:W-:-:S03]  /*60b70*/  MOV R4, R11 ;  /* 0x0000000b00047202 */ /* 0x000fc60000000f00 */
[----:B------:R-:W3:Y:S01]  /*60b80*/  LDL.LU R11, [R1+0x13ec] ;  /* 0x0013ec00010b7983 */ /* 0x000ee20000300800 */
[----:B------:R-:W-:-:S05]  /*60b90*/  IMAD.MOV.U32 R5, RZ, RZ, R195 ;  /* 0x000000ffff057224 */ /* 0x000fca00078e00c3 */
[----:B------:R1:W-:Y:S01]  /*60ba0*/  LDGSTS.E [R0+0x20000], desc[UR8][R4.64], P1 ;  /* 0x2000000004007fae */ /* 0x0003e20008921848 */
[----:B----4-:R-:W-:-:S05]  /*60bb0*/  IADD3 R12, P0, R12, UR4, RZ ;  /* 0x000000040c0c7c10 */ /* 0x010fca000ff1e0ff */
[----:B------:R4:W-:Y:S01]  /*60bc0*/  STL [R1+0x13cc], R12 ;  /* 0x0013cc0c01007387 */ /* 0x0009e20000100800 */
[----:B-1----:R-:W-:Y:S02]  /*60bd0*/  MOV R4, R12 ;  /* 0x0000000c00047202 */ /* 0x002fe40000000f00 */
[----:B------:R-:W-:-:S05]  /*60be0*/  IADD3.X R13, R13, UR6, RZ, P0, !PT ;  /* 0x000000060d0d7c10 */ /* 0x000fca00087fe4ff */
[----:B------:R1:W-:Y:S01]  /*60bf0*/  STL [R1+0x13c8], R13 ;  /* 0x0013c80d01007387 */ /* 0x0003e20000100800 */
[----:B------:R-:W-:-:S05]  /*60c00*/  IMAD.MOV.U32 R5, RZ, RZ, R13 ;  /* 0x000000ffff057224 */ /* 0x000fca00078e000d */
[----:B------:R1:W-:Y:S01]  /*60c10*/  LDGSTS.E [R0+0x24000], desc[UR8][R4.64], P1 ;  /* 0x2400000004007fae */ /* 0x0003e20008921848 */
[----:B------:R-:W-:-:S04]  /*60c20*/  IADD3 R2, P2, R2, UR4, RZ ;  /* 0x0000000402027c10 */ /* 0x000fc8000ff5e0ff */
[----:B------:R-:W-:Y:S01]  /*60c30*/  IADD3.X R10, R10, UR6, RZ, P2, !PT ;  /* 0x000000060a0a7c10 */ /* 0x000fe200097fe4ff */
[----:B------:R-:W-:Y:S04]  /*60c40*/  STL [R1+0x13d4], R2 ;  /* 0x0013d40201007387 */ /* 0x000fe80000100800 */
[----:B----4-:R-:W4:Y:S01]  /*60c50*/  LDL.LU R12, [R1+0x13f4] ;  /* 0x0013f400010c7983 */ /* 0x010f220000300800 */
[----:B-1----:R-:W-:-:S03]  /*60c60*/  IMAD.MOV.U32 R5, RZ, RZ, R10 ;  /* 0x000000ffff057224 */ /* 0x002fc600078e000a */
[----:B------:R1:W-:Y:S04]  /*60c70*/  STL [R1+0x13d0], R10 ;  /* 0x0013d00a01007387 */ /* 0x0003e80000100800 */
[----:B------:R-:W4:Y:S04]  /*60c80*/  LDL.LU R196, [R1+0x13f0] ;  /* 0x0013f00001c47983 */ /* 0x000f280000300800 */
[----:B------:R-:W4:Y:S04]  /*60c90*/  LDL.LU R13, [R1+0x13f8] ;  /* 0x0013f800010d7983 */ /* 0x000f280000300800 */
        /* <DEDUP_REMOVED lines=14> */
[----:B---3--:R-:W-:-:S03]  /*60d80*/  IADD3 R8, P1, R8, UR4, RZ ;  /* 0x0000000408087c10 */ /* 0x008fc6000ff3e0ff */
[----:B------:R2:W-:Y:S04]  /*60d90*/  STL [R1+0x13dc], R9 ;  /* 0x0013dc0901007387 */ /* 0x0005e80000100800 */
[----:B------:R3:W-:Y:S01]  /*60da0*/  STL [R1+0x13d8], R194 ;  /* 0x0013d8c201007387 */ /* 0x0007e20000100800 */
[----:B------:R-:W-:-:S03]  /*60db0*/  IADD3.X R193, R193, UR6, RZ, P1, !PT ;  /* 0x00000006c1c17c10 */ /* 0x000fc60008ffe4ff */
[----:B--2---:R-:W2:Y:S01]  /*60dc0*/  LDL.LU R9, [R1+0x140c] ;  /* 0x00140c0001097983 */ /* 0x004ea20000300800 */
[----:B-1----:R-:W-:Y:S02]  /*60dd0*/  MOV R4, R8 ;  /* 0x0000000800047202 */ /* 0x002fe40000000f00 */
[----:B------:R-:W-:Y:S01]  /*60de0*/  IADD3 R11, P2, R11, UR4, RZ ;  /* 0x000000040b0b7c10 */ /* 0x000fe2000ff5e0ff */
[----:B------:R-:W-:Y:S03]  /*60df0*/  STL [R1+0x13e4], R8 ;  /* 0x0013e40801007387 */ /* 0x000fe60000100800 */
[----:B------:R-:W-:Y:S01]  /*60e00*/  IADD3.X R192, R192, UR6, RZ, P2, !PT ;  /* 0x00000006c0c07c10 */ /* 0x000fe200097fe4ff */
[----:B------:R1:W-:Y:S01]  /*60e10*/  STL [R1+0x13e0], R193 ;  /* 0x0013e0c101007387 */ /* 0x0003e20000100800 */
[----:B------:R-:W-:-:S03]  /*60e20*/  IMAD.MOV.U32 R5, RZ, RZ, R193 ;  /* 0x000000ffff057224 */ /* 0x000fc600078e00c1 */
[----:B------:R-:W-:Y:S04]  /*60e30*/  STL [R1+0x13ec], R11 ;  /* 0x0013ec0b01007387 */ /* 0x000fe80000100800 */
[----:B---3--:R-:W3:Y:S04]  /*60e40*/  LDL.LU R194, [R1+0x1408] ;  /* 0x0014080001c27983 */ /* 0x008ee80000300800 */
        /* <DEDUP_REMOVED lines=9> */
[----:B----4-:R-:W-:-:S04]  /*60ee0*/  IADD3 R12, P1, R12, UR4, RZ ;  /* 0x000000040c0c7c10 */ /* 0x010fc8000ff3e0ff */
[----:B------:R-:W-:Y:S02]  /*60ef0*/  IADD3.X R196, R196, UR6, RZ, P1, !PT ;  /* 0x00000006c4c47c10 */ /* 0x000fe40008ffe4ff */
[----:B-1----:R-:W-:-:S03]  /*60f00*/  MOV R4, R12 ;  /* 0x0000000c00047202 */ /* 0x002fc60000000f00 */
[----:B------:R-:W-:Y:S01]  /*60f10*/  IMAD.MOV.U32 R5, RZ, RZ, R196 ;  /* 0x000000ffff057224 */ /* 0x000fe200078e00c4 */
[----:B------:R-:W-:Y:S01]  /*60f20*/  IADD3 R10, P2, R10, UR4, RZ ;  /* 0x000000040a0a7c10 */ /* 0x000fe2000ff5e0ff */
        /* <DEDUP_REMOVED lines=53> */
[----:B------:R1:W-:Y:S04]  /*61280*/  LDGSTS.E [R0+0x2c008], desc[UR8][R4.64], P1 ;  /* 0x2c00800004007fae */ /* 0x0003e80008921848 */
        /* <DEDUP_REMOVED lines=13> */
[----:B------:R-:W4:Y:S01]  /*61360*/  LDL.LU R12, [R1+0x17d4] ;  /* 0x0017d400010c7983 */ /* 0x000f220000300800 */
[----:B------:R-:W-:-:S13]  /*61370*/  ISETP.NE.U32.AND P0, PT, RZ, UR12, PT ;  /* 0x0000000cff007c0c */ /* 0x000fda000bf05070 */
        /* <DEDUP_REMOVED lines=42> */
[----:B------:R1:W-:Y:S04]  /*61620*/  STL [R1+0x17d4], R12 ;  /* 0x0017d40c01007387 */ /* 0x0003e80000100800 */
[----:B------:R-:W4:Y:S04]  /*61630*/  LDL.LU R11, [R1+0x17f4] ;  /* 0x0017f400010b7983 */ /* 0x000f280000300800 */
[----:B------:R1:W-:Y:S04]  /*61640*/  STL [R1+0x17d0], R13 ;  /* 0x0017d00d01007387 */ /* 0x0003e80000100800 */
[----:B------:R-:W4:Y:S01]  /*61650*/  LDL.LU R193, [R1+0x17f0] ;  /* 0x0017f00001c17983 */ /* 0x000f220000300800 */
[----:B------:R-:W-:-:S05]  /*61660*/  IMAD.MOV.U32 R5, RZ, RZ, R192 ;  /* 0x000000ffff057224 */ /* 0x000fca00078e00c0 */
[----:B------:R1:W-:Y:S01]  /*61670*/  LDGSTS.E [R0+0x34000], desc[UR8][R4.64], P1 ;  /* 0x3400000004007fae */ /* 0x0003e20008921848 */
[----:B------:R-:W-:Y:S02]  /*61680*/  IADD3 R2, P0, R2, UR4, RZ ;  /* 0x0000000402027c10 */ /* 0x000fe4000ff1e0ff */
[----:B-1----:R-:W-:Y:S01]  /*61690*/  MOV R4, R12 ;  /* 0x0000000c00047202 */ /* 0x002fe20000000f00 */
[----:B------:R-:W-:Y:S01]  /*616a0*/  IMAD.MOV.U32 R5, RZ, RZ, R13 ;  /* 0x000000ffff057224 */ /* 0x000fe200078e000d */
[----:B------:R-:W-:Y:S01]  /*616b0*/  IADD3.X R10, R10, UR6, RZ, P0, !PT ;  /* 0x000000060a0a7c10 */ /* 0x000fe200087fe4ff */
[----:B------:R-:W4:Y:S04]  /*616c0*/  LDL.LU R12, [R1+0x17fc] ;  /* 0x0017fc00010c7983 */ /* 0x000f280000300800 */
[----:B------:R-:W-:Y:S04]  /*616d0*/  STL [R1+0x17dc], R2 ;  /* 0x0017dc0201007387 */ /* 0x000fe80000100800 */
[----:B------:R1:W-:Y:S04]  /*616e0*/  STL [R1+0x17d8], R10 ;  /* 0x0017d80a01007387 */ /* 0x0003e80000100800 */
[----:B------:R1:W-:Y:S04]  /*616f0*/  LDGSTS.E [R0+0x38000], desc[UR8][R4.64], P1 ;  /* 0x3800000004007fae */ /* 0x0003e80008921848 */
[----:B------:R-:W4:Y:S04]  /*61700*/  LDL.LU R192, [R1+0x17f8] ;  /* 0x0017f80001c07983 */ /* 0x000f280000300800 */
[----:B------:R-:W4:Y:S01]  /*61710*/  LDL.LU R13, [R1+0x1800] ;  /* 0x00180000010d7983 */ /* 0x000f220000300800 */
[----:B-1----:R-:W-:-:S03]  /*61720*/  IMAD.MOV.U32 R5, RZ, RZ, R10 ;  /* 0x000000ffff057224 */ /* 0x002fc600078e000a */
[----:B------:R-:W4:Y:S01]  /*61730*/  LDL.LU R10, [R1+0x1804] ;  /* 0x00180400010a7983 */ /* 0x000f220000300800 */
[----:B------:R-:W-:Y:S01]  /*61740*/  UISETP.GT.AND UP1, UPT, UR16, 0x75, UPT ;  /* 0x000000751000788c */ /* 0x000fe2000bf24270 */
[----:B------:R-:W-:Y:S02]  /*61750*/  MOV R4, R2 ;  /* 0x0000000200047202 */ /* 0x000fe40000000f00 */
        /* <DEDUP_REMOVED lines=55> */
[----:B------:R1:W-:Y:S02]  /*61ad0*/  LDGSTS.E [R0+0x30008], desc[UR8][R4.64], P1 ;  /* 0x3000800004007fae */ /* 0x0003e40008921848 */
[----:B-1----:R-:W-:Y:S01]  /*61ae0*/  MOV R4, R2 ;  /* 0x0000000200047202 */ /* 0x002fe20000000f00 */
[----:B------:R-:W-:-:S04]  /*61af0*/  UISETP.GT.AND UP1, UPT, UR16, 0x77, UPT ;  /* 0x000000771000788c */ /* 0x000fc8000bf24270 */
        /* <DEDUP_REMOVED lines=21> */
[----:B------:R-:W-:-:S05]  /*61c50*/  IMAD.MOV.U32 R5, RZ, RZ, R194 ;  /* 0x000000ffff057224 */ /* 0x000fca00078e00c2 */
[----:B------:R4:W-:Y:S04]  /*61c60*/  LDGSTS.E [R0+0x3c008], desc[UR8][R4.64], P1 ;  /* 0x3c00800004007fae */ /* 0x0009e80008921848 */
[----:B-1----:R-:W2:Y:S04]  /*61c70*/  LDL.LU R194, [R1+0xc40] ;  /* 0x000c400001c27983 */ /* 0x002ea80000300800 */
[----:B------:R-:W2:Y:S01]  /*61c80*/  LDL.LU R8, [R1+0xc44] ;  /* 0x000c440001087983 */ /* 0x000ea20000300800 */
[----:B----4-:R-:W-:Y:S02]  /*61c90*/  IADD3 R11, P1, R11, UR4, RZ ;  /* 0x000000040b0b7c10 */ /* 0x010fe4000ff3e0ff */
[----:B------:R-:W-:-:S03]  /*61ca0*/  ISETP.NE.U32.AND P0, PT, RZ, UR12, PT ;  /* 0x0000000cff007c0c */ /* 0x000fc6000bf05070 */
[----:B------:R1:W-:Y:S01]  /*61cb0*/  STL [R1+0x1824], R11 ;  /* 0x0018240b01007387 */ /* 0x0003e20000100800 */
[----:B------:R-:W-:Y:S02]  /*61cc0*/  MOV R4, R11 ;  /* 0x0000000b00047202 */ /* 0x000fe40000000f00 */
[----:B------:R-:W-:-:S05]  /*61cd0*/  IADD3.X R12, R12, UR6, RZ, P1, !PT ;  /* 0x000000060c0c7c10 */ /* 0x000fca0008ffe4ff */
[----:B------:R4:W-:Y:S01]  /*61ce0*/  STL [R1+0x1820], R12 ;  /* 0x0018200c01007387 */ /* 0x0009e20000100800 */
[----:B------:R-:W-:-:S04]  /*61cf0*/  IADD3 R192, P2, R192, UR4, RZ ;  /* 0x00000004c0c07c10 */ /* 0x000fc8000ff5e0ff */
[----:B------:R-:W-:Y:S01]  /*61d00*/  IADD3.X R193, R193, UR6, RZ, P2, !PT ;  /* 0x00000006c1c17c10 */ /* 0x000fe200097fe4ff */
[----:B------:R-:W-:Y:S01]  /*61d10*/  STL [R1+0x182c], R192 ;  /* 0x00182cc001007387 */ /* 0x000fe20000100800 */
[----:B------:R-:W-:-:S03]  /*61d20*/  IMAD.MOV.U32 R5, RZ, RZ, R12 ;  /* 0x000000ffff057224 */ /* 0x000fc600078e000c */
[----:B-1----:R-:W2:Y:S04]  /*61d30*/  LDL.LU R11, [R1+0xc4c] ;  /* 0x000c4c00010b7983 */ /* 0x002ea80000300800 */
[----:B------:R1:W-:Y:S04]  /*61d40*/  STL [R1+0x1828], R193 ;  /* 0x001828c101007387 */ /* 0x0003e80000100800 */
[----:B----4-:R-:W4:Y:S04]  /*61d50*/  LDL.LU R12, [R1+0xc54] ;  /* 0x000c5400010c7983 */ /* 0x010f280000300800 */
[----:B------:R-:W4:Y:S04]  /*61d60*/  LDL.LU R195, [R1+0xc48] ;  /* 0x000c480001c37983 */ /* 0x000f280000300800 */
[----:B------:R1:W-:Y:S02]  /*61d70*/  LDGSTS.E [R0+0x3000c], desc[UR8][R4.64], P0 ;  /* 0x3000c00004007fae */ /* 0x0003e40008121848 */
[----:B-1----:R-:W-:-:S02]  /*61d80*/  IMAD.MOV.U32 R5, RZ, RZ, R193 ;  /* 0x000000ffff057224 */ /* 0x002fc400078e00c1 */
[----:B------:R-:W4:Y:S01]  /*61d90*/  LDL.LU R193, [R1+0xc50] ;  /* 0x000c500001c17983 */ /* 0x000f220000300800 */
[----:B------:R-:W-:Y:S02]  /*61da0*/  IADD3 R10, P1, R10, UR4, RZ ;  /* 0x000000040a0a7c10 */ /* 0x000fe4000ff3e0ff */
[----:B------:R-:W-:-:S05]  /*61db0*/  MOV R4, R192 ;  /* 0x000000c000047202 */ /* 0x000fca0000000f00 */
[----:B------:R1:W-:Y:S04]  /*61dc0*/  LDGSTS.E [R0+0x3400c], desc[UR8][R4.64], P0 ;  /* 0x3400c00004007fae */ /* 0x0003e80008121848 */
[----:B------:R-:W-:Y:S01]  /*61dd0*/  STL [R1+0x1834], R10 ;  /* 0x0018340a01007387 */ /* 0x000fe20000100800 */
[----:B-1----:R-:W-:Y:S01]  /*61de0*/  MOV R4, R10 ;  /* 0x0000000a00047202 */ /* 0x002fe20000000f00 */
[----:B------:R-:W-:-:S04]  /*61df0*/  UISETP.GT.AND UP1, UPT, UR16, 0x18, UPT ;  /* 0x000000181000788c */ /* 0x000fc8000bf24270 */
[----:B------:R-:W-:-:S04]  /*61e00*/  USEL UR12, URZ, 0x4, !UP1 ;  /* 0x000000043f0c7887 */ /* 0x000fc8000c800000 */
[----:B------:R-:W-:Y:S01]  /*61e10*/  USEL UR12, UR12, URZ, !UP0 ;  /* 0x0000003f0c0c7287 */ /* 0x000fe2000c000000 */
[----:B------:R-:W-:-:S05]  /*61e20*/  IADD3.X R13, R13, UR6, RZ, P1, !PT ;  /* 0x000000060d0d7c10 */ /* 0x000fca0008ffe4ff */
[----:B------:R-:W-:Y:S01]  /*61e30*/  IMAD.MOV.U32 R5, RZ, RZ, R13 ;  /* 0x000000ffff057224 */ /* 0x000fe200078e000d */
[----:B---3--:R-:W-:Y:S01]  /*61e40*/  IADD3 R2, P2, R2, UR4, RZ ;  /* 0x0000000402027c10 */ /* 0x008fe2000ff5e0ff */
[----:B------:R-:W-:Y:S03]  /*61e50*/  STL [R1+0x1830], R13 ;  /* 0x0018300d01007387 */ /* 0x000fe60000100800 */
[----:B--2---:R-:W-:Y:S01]  /*61e60*/  IADD3.X R9, R9, UR6, RZ, P2, !PT ;  /* 0x0000000609097c10 */ /* 0x004fe200097fe4ff */
[----:B------:R-:W-:Y:S04]  /*61e70*/  STL [R1+0x183c], R2 ;  /* 0x00183c0201007387 */ /* 0x000fe80000100800 */
[----:B------:R1:W-:Y:S04]  /*61e80*/  LDGSTS.E [R0+0x3800c], desc[UR8][R4.64], P0 ;  /* 0x3800c00004007fae */ /* 0x0003e80008121848 */
[----:B------:R2:W-:Y:S04]  /*61e90*/  STL [R1+0x1838], R9 ;  /* 0x0018380901007387 */ /* 0x0005e80000100800 */
[----:B------:R-:W3:Y:S01]  /*61ea0*/  LDL.LU R192, [R1+0xc58] ;  /* 0x000c580001c07983 */ /* 0x000ee20000300800 */
[----:B-1----:R-:W-:Y:S01]  /*61eb0*/  IMAD.MOV.U32 R5, RZ, RZ, R9 ;  /* 0x000000ffff057224 */ /* 0x002fe200078e0009 */
[----:B------:R-:W-:-:S02]  /*61ec0*/  MOV R4, R2 ;  /* 0x0000000200047202 */ /* 0x000fc40000000f00 */
[----:B--2---:R-:W2:Y:S04]  /*61ed0*/  LDL.LU R9, [R1+0xc5c] ;  /* 0x000c5c0001097983 */ /* 0x004ea80000300800 */
[----:B------:R-:W3:Y:S04]  /*61ee0*/  LDL.LU R13, [R1+0xc60] ;  /* 0x000c6000010d7983 */ /* 0x000ee80000300800 */
[----:B------:R-:W3:Y:S04]  /*61ef0*/  LDL.LU R10, [R1+0xc64] ;  /* 0x000c6400010a7983 */ /* 0x000ee80000300800 */
[----:B------:R-:W3:Y:S04]  /*61f00*/  LDL.LU R196, [R1+0xc68] ;  /* 0x000c680001c47983 */ /* 0x000ee80000300800 */
[----:B------:R1:W-:Y:S01]  /*61f10*/  LDGSTS.E [R0+0x3c00c], desc[UR8][R4.64], P0 ;  /* 0x3c00c00004007fae */ /* 0x0003e20008121848 */
[----:B------:R-:W-:-:S04]  /*61f20*/  IADD3 R8, P1, R8, UR4, RZ ;  /* 0x0000000408087c10 */ /* 0x000fc8000ff3e0ff */
[----:B------:R-:W-:Y:S01]  /*61f30*/  IADD3.X R194, R194, UR6, RZ, P1, !PT ;  /* 0x00000006c2c27c10 */ /* 0x000fe20008ffe4ff */
[----:B------:R-:W-:Y:S03]  /*61f40*/  STL [R1+0xc44], R8 ;  /* 0x000c440801007387 */ /* 0x000fe60000100800 */
[----:B-1----:R-:W-:Y:S01]  /*61f50*/  MOV R5, R194 ;  /* 0x000000c200057202 */ /* 0x002fe20000000f00 */
[----:B------:R1:W-:Y:S04]  /*61f60*/  STL [R1+0xc40], R194 ;  /* 0x000c40c201007387 */ /* 0x0003e80000100800 */
[----:B-1----:R-:W3:Y:S01]  /*61f70*/  LDL.LU R194, [R1+0xc6c] ;  /* 0x000c6c0001c27983 */ /* 0x002ee20000300800 */
[----:B------:R-:W-:-:S02]  /*61f80*/  ISETP.NE.U32.AND P0, PT, RZ, UR12, PT ;  /* 0x0000000cff007c0c */ /* 0x000fc4000bf05070 */
[----:B------:R-:W-:Y:S01]  /*61f90*/  LOP3.LUT R2, R6, 0x60, RZ, 0x3c, !PT ;  /* 0x0000006006027812 */ /* 0x000fe200078e3cff */
[----:B------:R-:W-:Y:S02]  /*61fa0*/  IMAD.MOV.U32 R4, RZ, RZ, R8 ;  /* 0x000000ffff047224 */ /* 0x000fe400078e0008 */
[----:B------:R-:W3:Y:S01]  /*61fb0*/  LDL.LU R8, [R1+0xc74] ;  /* 0x000c740001087983 */ /* 0x000ee20000300800 */
[----:B------:R-:W-:-:S07]  /*61fc0*/  IADD3 R2, R2, UR17, RZ ;  /* 0x0000001102027c10 */ /* 0x000fce000fffe0ff */
[----:B------:R1:W-:Y:S01]  /*61fd0*/  LDGSTS.E [R2], desc[UR8][R4.64], P0 ;  /* 0x0000000004027fae */ /* 0x0003e20008121848 */
[----:B------:R-:W-:-:S05]  /*61fe0*/  IADD3 R11, P1, R11, UR4, RZ ;  /* 0x000000040b0b7c10 */ /* 0x000fca000ff3e0ff */
[----:B------:R1:W-:Y:S01]  /*61ff0*/  STL [R1+0xc4c], R11 ;  /* 0x000c4c0b01007387 */ /* 0x0003e20000100800 */
[----:B----4-:R-:W-:Y:S02]  /*62000*/  IADD3 R12, P2, R12, UR4, RZ ;  /* 0x000000040c0c7c10 */ /* 0x010fe4000ff5e0ff */
[----:B------:R-:W-:Y:S01]  /*62010*/  IADD3.X R195, R195, UR6, RZ, P1, !PT ;  /* 0x00000006c3c37c10 */ /* 0x000fe20008ffe4ff */
[----:B-1----:R-:W-:-:S04]  /*62020*/  IMAD.MOV.U32 R4, RZ, RZ, R11 ;  /* 0x000000ffff047224 */ /* 0x002fc800078e000b */
[----:B------:R1:W-:Y:S01]  /*62030*/  STL [R1+0xc48], R195 ;  /* 0x000c48c301007387 */ /* 0x0003e20000100800 */
[----:B------:R-:W-:-:S03]  /*62040*/  MOV R5, R195 ;  /* 0x000000c300057202 */ /* 0x000fc60000000f00 */
[----:B------:R4:W-:Y:S04]  /*62050*/  STL [R1+0xc54], R12 ;  /* 0x000c540c01007387 */ /* 0x0009e80000100800 */
[----:B------:R-:W3:Y:S04]  /*62060*/  LDL.LU R11, [R1+0xc70] ;  /* 0x000c7000010b7983 */ /* 0x000ee80000300800 */
[----:B------:R4:W-:Y:S01]  /*62070*/  LDGSTS.E [R2+0x4000], desc[UR8][R4.64], P0 ;  /* 0x0400000004027fae */ /* 0x0009e20008121848 */
[----:B------:R-:W-:-:S05]  /*62080*/  IADD3.X R193, R193, UR6, RZ, P2, !PT ;  /* 0x00000006c1c17c10 */ /* 0x000fca00097fe4ff */
[----:B------:R4:W-:Y:S04]  /*62090*/  STL [R1+0xc50], R193 ;  /* 0x000c50c101007387 */ /* 0x0009e80000100800 */
[----:B-1----:R-:W3:Y:S01]  /*620a0*/  LDL.LU R195, [R1+0xc78] ;  /* 0x000c780001c37983 */ /* 0x002ee20000300800 */
[----:B----4-:R-:W-:-:S03]  /*620b0*/  IMAD.MOV.U32 R4, RZ, RZ, R12 ;  /* 0x000000ffff047224 */ /* 0x010fc600078e000c */
        /* <DEDUP_REMOVED lines=9> */
[----:B---3--:R-:W-:Y:S02]  /*62150*/  IADD3.X R192, R192, UR6, RZ, P1, !PT ;  /* 0x00000006c0c07c10 */ /* 0x008fe40008ffe4ff */
[----:B------:R-:W-:Y:S01]  /*62160*/  IADD3 R10, P1, R10, UR4, RZ ;  /* 0x000000040a0a7c10 */ /* 0x000fe2000ff3e0ff */
[----:B------:R2:W-:Y:S01]  /*62170*/  STL [R1+0xc5c], R9 ;  /* 0x000c5c0901007387 */ /* 0x0005e20000100800 */
[----:B-1----:R-:W-:Y:S02]  /*62180*/  IMAD.MOV.U32 R4, RZ, RZ, R9 ;  /* 0x000000ffff047224 */ /* 0x002fe400078e0009 */
[----:B------:R-:W-:Y:S01]  /*62190*/  IADD3.X R13, R13, UR6, RZ, P1, !PT ;  /* 0x000000060d0d7c10 */ /* 0x000fe20008ffe4ff */
[----:B------:R1:W-:Y:S01]  /*621a0*/  STL [R1+0xc58], R192 ;  /* 0x000c58c001007387 */ /* 0x0003e20000100800 */
[----:B------:R-:W-:-:S03]  /*621b0*/  MOV R5, R192 ;  /* 0x000000c000057202 */ /* 0x000fc60000000f00 */
[----:B--2---:R-:W2:Y:S04]  /*621c0*/  LDL.LU R9, [R1+0xc8c] ;  /* 0x000c8c0001097983 */ /* 0x004ea80000300800 */
[----:B------:R-:W-:Y:S04]  /*621d0*/  STL [R1+0xc64], R10 ;  /* 0x000c640a01007387 */ /* 0x000fe80000100800 */
[----:B------:R3:W-:Y:S04]  /*621e0*/  STL [R1+0xc60], R13 ;  /* 0x000c600d01007387 */ /* 0x0007e80000100800 */
[----:B------:R1:W-:Y:S01]  /*621f0*/  LDGSTS.E [R2+0xc000], desc[UR8][R4.64], P0 ;  /* 0x0c00000004027fae */ /* 0x0003e20008121848 */
[----:B------:R-:W-:-:S02]  /*62200*/  ISETP.NE.U32.AND P0, PT, RZ, UR12, PT ;  /* 0x0000000cff007c0c */ /* 0x000fc4000bf05070 */
[----:B-1----:R-:W-:Y:S01]  /*62210*/  MOV R5, R13 ;  /* 0x0000000d00057202 */ /* 0x002fe20000000f00 */
[----:B------:R-:W-:-:S10]  /*62220*/  IMAD.MOV.U32 R4, RZ, RZ, R10 ;  /* 0x000000ffff047224 */ /* 0x000fd400078e000a */
[----:B------:R1:W-:Y:S01]  /*62230*/  LDGSTS.E [R2+0x4], desc[UR8][R4.64], P0 ;  /* 0x0000400004027fae */ /* 0x0003e20008121848 */
[----:B------:R-:W-:-:S04]  /*62240*/  IADD3 R194, P2, R194, UR4, RZ ;  /* 0x00000004c2c27c10 */ /* 0x000fc8000ff5e0ff */
[----:B------:R-:W-:Y:S01]  /*62250*/  IADD3.X R196, R196, UR6, RZ, P2, !PT ;  /* 0x00000006c4c47c10 */ /* 0x000fe200097fe4ff */
[----:B------:R1:W-:Y:S04]  /*62260*/  STL [R1+0xc6c], R194 ;  /* 0x000c6cc201007387 */ /* 0x0003e80000100800 */
[----:B------:R-:W2:Y:S04]  /*62270*/  LDL.LU R192, [R1+0xc88] ;  /* 0x000c880001c07983 */ /* 0x000ea80000300800 */
[----:B------:R-:W-:Y:S04]  /*62280*/  STL [R1+0xc68], R196 ;  /* 0x000c68c401007387 */ /* 0x000fe80000100800 */
[----:B---3--:R-:W3:Y:S04]  /*62290*/  LDL.LU R13, [R1+0xc90] ;  /* 0x000c9000010d7983 */ /* 0x008ee80000300800 */
[----:B------:R-:W3:Y:S01]  /*622a0*/  LDL.LU R10, [R1+0xc94] ;  /* 0x000c9400010a7983 */ /* 0x000ee20000300800 */
[----:B------:R-:W-:Y:S01]  /*622b0*/  IADD3 R8, P1, R8, UR4, RZ ;  /* 0x0000000408087c10 */ /* 0x000fe2000ff3e0ff */
[----:B-1----:R-:W-:Y:S01]  /*622c0*/  IMAD.MOV.U32 R4, RZ, RZ, R194 ;  /* 0x000000ffff047224 */ /* 0x002fe200078e00c2 */
[----:B------:R-:W-:-:S03]  /*622d0*/  MOV R5, R196 ;  /* 0x000000c400057202 */ /* 0x000fc60000000f00 */
[----:B------:R-:W-:Y:S04]  /*622e0*/  STL [R1+0xc74], R8 ;  /* 0x000c740801007387 */ /* 0x000fe80000100800 */
[----:B------:R1:W-:Y:S02]  /*622f0*/  LDGSTS.E [R2+0x4004], desc[UR8][R4.64], P0 ;  /* 0x0400400004027fae */ /* 0x0003e40008121848 */
[----:B-1----:R-:W-:Y:S01]  /*62300*/  IMAD.MOV.U32 R4, RZ, RZ, R8 ;  /* 0x000000ffff047224 */ /* 0x002fe200078e0008 */
[----:B------:R-:W-:-:S04]  /*62310*/  IADD3.X R11, R11, UR6, RZ, P1, !PT ;  /* 0x000000060b0b7c10 */ /* 0x000fc80008ffe4ff */
[----:B------:R-:W-:Y:S01]  /*62320*/  MOV R5, R11 ;  /* 0x0000000b00057202 */ /* 0x000fe20000000f00 */
[----:B------:R1:W-:Y:S04]  /*62330*/  STL [R1+0xc70], R11 ;  /* 0x000c700b01007387 */ /* 0x0003e80000100800 */
[----:B------:R-:W3:Y:S04]  /*62340*/  LDL.LU R194, [R1+0xc98] ;  /* 0x000c980001c27983 */ /* 0x000ee80000300800 */
[----:B------:R4:W-:Y:S04]  /*62350*/  LDGSTS.E [R2+0x8004], desc[UR8][R4.64], P0 ;  /* 0x0800400004027fae */ /* 0x0009e80008121848 */
[----:B-1----:R-:W3:Y:S01]  /*62360*/  LDL.LU R11, [R1+0xc9c] ;  /* 0x000c9c00010b7983 */ /* 0x002ee20000300800 */
[----:B----4-:R-:W-:-:S03]  /*62370*/  IADD3 R12, P2, R12, UR4, RZ ;  /* 0x000000040c0c7c10 */ /* 0x010fc6000ff5e0ff */
[----:B------:R-:W4:Y:S01]  /*62380*/  LDL.LU R8, [R1+0xca4] ;  /* 0x000ca40001087983 */ /* 0x000f220000300800 */
        /* <DEDUP_REMOVED lines=26> */
[----:B---3--:R-:W-:-:S05]  /*62530*/  IADD3 R10, P2, R10, UR4, RZ ;  /* 0x000000040a0a7c10 */ /* 0x008fca000ff5e0ff */
[----:B------:R-:W-:Y:S01]  /*62540*/  STL [R1+0xc94], R10 ;  /* 0x000c940a01007387 */ /* 0x000fe20000100800 */
[----:B------:R-:W-:-:S03]  /*62550*/  IADD3.X R13, R13, UR6, RZ, P2, !PT ;  /* 0x000000060d0d7c10 */ /* 0x000fc600097fe4ff */
[----:B--2---:R-:W2:Y:S01]  /*62560*/  LDL.LU R9, [R1+0xcb0] ;  /* 0x000cb00001097983 */ /* 0x004ea20000300800 */
[----:B------:R-:W-:-:S03]  /*62570*/  MOV R5, R192 ;  /* 0x000000c000057202 */ /* 0x000fc60000000f00 */
[----:B------:R3:W-:Y:S04]  /*62580*/  STL [R1+0xc90], R13 ;  /* 0x000c900d01007387 */ /* 0x0007e80000100800 */
[----:B------:R-:W2:Y:S04]  /*62590*/  LDL.LU R195, [R1+0xcb8] ;  /* 0x000cb80001c37983 */ /* 0x000ea80000300800 */
[----:B-1----:R-:W2:Y:S04]  /*625a0*/  LDL.LU R192, [R1+0xcbc] ;  /* 0x000cbc0001c07983 */ /* 0x002ea80000300800 */
[----:B------:R1:W-:Y:S02]  /*625b0*/  LDGSTS.E [R2+0x4008], desc[UR8][R4.64], P1 ;  /* 0x0400800004027fae */ /* 0x0003e40008921848 */
[----:B-1----:R-:W-:Y:S01]  /*625c0*/  MOV R5, R13 ;  /* 0x0000000d00057202 */ /* 0x002fe20000000f00 */
[----:B------:R-:W-:Y:S01]  /*625d0*/  IMAD.MOV.U32 R4, RZ, RZ, R10 ;  /* 0x000000ffff047224 */ /* 0x000fe200078e000a */
[----:B---3--:R-:W3:Y:S04]  /*625e0*/  LDL.LU R13, [R1+0x1040] ;  /* 0x00104000010d7983 */ /* 0x008ee80000300800 */
[----:B------:R-:W3:Y:S04]  /*625f0*/  LDL.LU R10, [R1+0x1044] ;  /* 0x00104400010a7983 */ /* 0x000ee80000300800 */
[----:B------:R1:W-:Y:S01]  /*62600*/  LDGSTS.E [R2+0x8008], desc[UR8][R4.64], P1 ;  /* 0x0800800004027fae */ /* 0x0003e20008921848 */
[----:B------:R-:W-:-:S04]  /*62610*/  IADD3 R11, P0, R11, UR4, RZ ;  /* 0x000000040b0b7c10 */ /* 0x000fc8000ff1e0ff */
[----:B------:R-:W-:Y:S01]  /*62620*/  IADD3.X R194, R194, UR6, RZ, P0, !PT ;  /* 0x00000006c2c27c10 */ /* 0x000fe200087fe4ff */
[----:B-1----:R-:W-:-:S03]  /*62630*/  IMAD.MOV.U32 R4, RZ, RZ, R11 ;  /* 0x000000ffff047224 */ /* 0x002fc600078e000b */
[----:B------:R-:W-:-:S05]  /*62640*/  MOV R5, R194 ;  /* 0x000000c200057202 */ /* 0x000fca0000000f00 */
[----:B------:R1:W-:Y:S01]  /*62650*/  LDGSTS.E [R2+0xc008], desc[UR8][R4.64], P1 ;  /* 0x0c00800004027fae */ /* 0x0003e20008921848 */
[----:B----4-:R-:W-:-:S03]  /*62660*/  IADD3 R8, P1, R8, UR4, RZ ;  /* 0x0000000408087c10 */ /* 0x010fc6000ff3e0ff */
[----:B------:R4:W-:Y:S04]  /*62670*/  STL [R1+0xc9c], R11 ;  /* 0x000c9c0b01007387 */ /* 0x0009e80000100800 */
[----:B------:R1:W-:Y:S01]  /*62680*/  STL [R1+0xc98], R194 ;  /* 0x000c98c201007387 */ /* 0x0003e20000100800 */
[----:B------:R-:W-:-:S03]  /*62690*/  IADD3.X R12, R12, UR6, RZ, P1, !PT ;  /* 0x000000060c0c7c10 */ /* 0x000fc60008ffe4ff */
[----:B----4-:R-:W4:Y:S04]  /*626a0*/  LDL.LU R11, [R1+0x104c] ;  /* 0x00104c00010b7983 */ /* 0x010f280000300800 */
[----:B------:R-:W-:Y:S01]  /*626b0*/  STL [R1+0xca4], R8 ;  /* 0x000ca40801007387 */ /* 0x000fe20000100800 */
[----:B-1----:R-:W-:-:S03]  /*626c0*/  MOV R5, R12 ;  /* 0x0000000c00057202 */ /* 0x002fc60000000f00 */
[----:B------:R1:W-:Y:S01]  /*626d0*/  STL [R1+0xca0], R12 ;  /* 0x000ca00c01007387 */ /* 0x0003e20000100800 */
[----:B------:R-:W-:-:S04]  /*626e0*/  IADD3 R193, P2, R193, UR4, RZ ;  /* 0x00000004c1c17c10 */ /* 0x000fc8000ff5e0ff */
[----:B------:R-:W-:Y:S01]  /*626f0*/  IADD3.X R196, R196, UR6, RZ, P2, !PT ;  /* 0x00000006c4c47c10 */ /* 0x000fe200097fe4ff */
[----:B------:R2:W-:Y:S01]  /*62700*/  STL [R1+0xcac], R193 ;  /* 0x000cacc101007387 */ /* 0x0005e20000100800 */
[----:B------:R-:W-:-:S03]  /*62710*/  IMAD.MOV.U32 R4, RZ, RZ, R8 ;  /* 0x000000ffff047224 */ /* 0x000fc600078e0008 */
        /* <DEDUP_REMOVED lines=13> */
[----:B------:R1:W-:Y:S02]  /*627f0*/  LDGSTS.E [R2+0x400c], desc[UR8][R4.64], P0 ;  /* 0x0400c00004027fae */ /* 0x0003e40008121848 */
[----:B-1----:R-:W-:Y:S01]  /*62800*/  IMAD.MOV.U32 R4, RZ, RZ, R0 ;  /* 0x000000ffff047224 */ /* 0x002fe200078e0000 */
[----:B------:R-:W-:-:S04]  /*62810*/  UISETP.GT.AND UP1, UPT, UR16, 0x38, UPT ;  /* 0x000000381000788c */ /* 0x000fc8000bf24270 */
[----:B------:R-:W-:-:S04]  /*62820*/  USEL UR12, URZ, 0x4, !UP1 ;  /* 0x000000043f0c7887 */ /* 0x000fc8000c800000 */
[----:B------:R-:W-:Y:S01]  /*62830*/  USEL UR12, UR12, URZ, !UP0 ;  /* 0x0000003f0c0c7287 */ /* 0x000fe2000c000000 */
[----:B--2---:R-:W-:-:S04]  /*62840*/  IADD3.X R9, R9, UR6, RZ, P1, !PT ;  /* 0x0000000609097c10 */ /* 0x004fc80008ffe4ff */
[----:B------:R-:W-:Y:S01]  /*62850*/  MOV R5, R9 ;  /* 0x0000000900057202 */ /* 0x000fe20000000f00 */
[----:B------:R1:W-:Y:S04]  /*62860*/  STL [R1+0xcb0], R9 ;  /* 0x000cb00901007387 */ /* 0x0003e80000100800 */
[----:B------:R-:W2:Y:S01]  /*62870*/  LDL.LU R193, [R1+0x1058] ;  /* 0x0010580001c17983 */ /* 0x000ea20000300800 */
[----:B------:R-:W-:-:S03]  /*62880*/  IADD3 R192, P2, R192, UR4, RZ ;  /* 0x00000004c0c07c10 */ /* 0x000fc6000ff5e0ff */
[----:B------:R3:W-:Y:S04]  /*62890*/  LDGSTS.E [R2+0x800c], desc[UR8][R4.64], P0 ;  /* 0x0800c00004027fae */ /* 0x0007e80008121848 */
[----:B-1----:R-:W2:Y:S01]  /*628a0*/  LDL.LU R9, [R1+0x105c] ;  /* 0x00105c0001097983 */ /* 0x002ea20000300800 */
[----:B------:R-:W-:-:S03]  /*628b0*/  IADD3.X R195, R195, UR6, RZ, P2, !PT ;  /* 0x00000006c3c37c10 */ /* 0x000fc600097fe4ff */
[----:B------:R-:W2:Y:S01]  /*628c0*/  LDL.LU R0, [R1+0x1064] ;  /* 0x0010640001007983 */ /* 0x000ea20000300800 */
[----:B---3--:R-:W-:Y:S01]  /*628d0*/  IMAD.MOV.U32 R4, RZ, RZ, R192 ;  /* 0x000000ffff047224 */ /* 0x008fe200078e00c0 */
[----:B------:R-:W-:Y:S02]  /*628e0*/  MOV R5, R195 ;  /* 0x000000c300057202 */ /* 0x000fe40000000f00 */
[----:B------:R1:W-:Y:S01]  /*628f0*/  STL [R1+0xcbc], R192 ;  /* 0x000cbcc001007387 */ /* 0x0003e20000100800 */
[----:B------:R-:W-:-:S03]  /*62900*/  IADD3 R10, P3, R10, UR4, RZ ;  /* 0x000000040a0a7c10 */ /* 0x000fc6000ff7e0ff */
[----:B------:R-:W-:Y:S01]  /*62910*/  STL [R1+0xcb8], R195 ;  /* 0x000cb8c301007387 */ /* 0x000fe20000100800 */
[----:B------:R-:W-:-:S03]  /*62920*/  IADD3.X R13, R13, UR6, RZ, P3, !PT ;  /* 0x000000060d0d7c10 */ /* 0x000fc60009ffe4ff */
[----:B------:R-:W-:Y:S04]  /*62930*/  STL [R1+0x1044], R10 ;  /* 0x0010440a01007387 */ /* 0x000fe80000100800 */
[----:B-1----:R-:W3:Y:S04]  /*62940*/  LDL.LU R192, [R1+0x1060] ;  /* 0x0010600001c07983 */ /* 0x002ee80000300800 */
[----:B------:R1:W-:Y:S04]  /*62950*/  STL [R1+0x1040], R13 ;  /* 0x0010400d01007387 */ /* 0x0003e80000100800 */
[----:B------:R1:W-:Y:S04]  /*62960*/  LDGSTS.E [R2+0xc00c], desc[UR8][R4.64], P0 ;  /* 0x0c00c00004027fae */ /* 0x0003e80008121848 */
[----:B------:R-:W3:Y:S01]  /*62970*/  LDL.LU R196, [R1+0x1068] ;  /* 0x0010680001c47983 */ /* 0x000ee20000300800 */
[----:B-1----:R-:W-:-:S03]  /*62980*/  MOV R5, R13 ;  /* 0x0000000d00057202 */ /* 0x002fc60000000f00 */
[----:B------:R-:W3:Y:S01]  /*62990*/  LDL.LU R13, [R1+0x106c] ;  /* 0x00106c00010d7983 */ /* 0x000ee20000300800 */
[----:B------:R-:W-:Y:S02]  /*629a0*/  ISETP.NE.U32.AND P1, PT, RZ, UR12, PT ;  /* 0x0000000cff007c0c */ /* 0x000fe4000bf25070 */
[----:B----4-:R-:W-:Y:S01]  /*629b0*/  IADD3 R11, P0, R11, UR4, RZ ;  /* 0x000000040b0b7c10 */ /* 0x010fe2000ff1e0ff */
[----:B------:R-:W-:Y:S02]  /*629c0*/  IMAD.MOV.U32 R4, RZ, RZ, R10 ;  /* 0x000000ffff047224 */ /* 0x000fe400078e000a */
[----:B------:R-:W4:Y:S04]  /*629d0*/  LDL.LU R10, [R1+0x1074] ;  /* 0x00107400010a7983 */ /* 0x000f280000300800 */
[----:B------:R1:W-:Y:S04]  /*629e0*/  STL [R1+0x104c], R11 ;  /* 0x00104c0b01007387 */ /* 0x0003e80000100800 */
[----:B------:R1:W-:Y:S01]  /*629f0*/  LDGSTS.E [R2+0x10000], desc[UR8][R4.64], P1 ;  /* 0x1000000004027fae */ /* 0x0003e20008921848 */
[----:B------:R-:W-:Y:S01]  /*62a00*/  IADD3.X R194, R194, UR6, RZ, P0, !PT ;  /* 0x00000006c2c27c10 */ /* 0x000fe200087fe4ff */
[----:B-1----:R-:W-:-:S04]  /*62a10*/  IMAD.MOV.U32 R4, RZ, RZ, R11 ;  /* 0x000000ffff047224 */ /* 0x002fc800078e000b */
[----:B------:R-:W-:Y:S01]  /*62a20*/  STL [R1+0x1048], R194 ;  /* 0x001048c201007387 */ /* 0x000fe20000100800 */
[----:B------:R-:W-:Y:S02]  /*62a30*/  IADD3 R8, P2, R8, UR4, RZ ;  /* 0x0000000408087c10 */ /* 0x000fe4000ff5e0ff */
[----:B------:R-:W-:-:S03]  /*62a40*/  MOV R5, R194 ;  /* 0x000000c200057202 */ /* 0x000fc60000000f00 */
[----:B------:R-:W-:Y:S01]  /*62a50*/  STL [R1+0x1054], R8 ;  /* 0x0010540801007387 */ /* 0x000fe20000100800 */
[----:B------:R-:W-:-:S03]  /*62a60*/  IADD3.X R12, R12, UR6, RZ, P2, !PT ;  /* 0x000000060c0c7c10 */ /* 0x000fc600097fe4ff */
        /* <DEDUP_REMOVED lines=8> */
[----:B------:R-:W4:Y:S04]  /*62af0*/  LDL.LU R8, [R1+0x1084] ;  /* 0x0010840001087983 */ /* 0x000f280000300800 */
[----:B------:R1:W-:Y:S01]  /*62b00*/  LDGSTS.E [R2+0x18000], desc[UR8][R4.64], P1 ;  /* 0x1800000004027fae */ /* 0x0003e20008921848 */
[----:B------:R-:W-:-:S04]  /*62b10*/  UISETP.GT.AND UP1, UPT, UR16, 0x39, UPT ;  /* 0x000000391000788c */ /* 0x000fc8000bf24270 */
        /* <DEDUP_REMOVED lines=8> */
[----:B------:R2:W-:Y:S04]  /*62ba0*/  STL [R1+0x105c], R9 ;  /* 0x00105c0901007387 */ /* 0x0005e80000100800 */
[----:B------:R1:W-:Y:S01]  /*62bb0*/  STL [R1+0x1058], R193 ;  /* 0x001058c101007387 */ /* 0x0003e20000100800 */
[----:B---3--:R-:W-:-:S03]  /*62bc0*/  IADD3.X R192, R192, UR6, RZ, P1, !PT ;  /* 0x00000006c0c07c10 */ /* 0x008fc60008ffe4ff */
[----:B--2---:R-:W2:Y:S04]  /*62bd0*/  LDL.LU R9, [R1+0x108c] ;  /* 0x00108c0001097983 */ /* 0x004ea80000300800 */
        /* <DEDUP_REMOVED lines=11> */
[----:B------:R-:W-:-:S02]  /*62c90*/  ISETP.NE.U32.AND P0, PT, RZ, UR12, PT ;  /* 0x0000000cff007c0c */ /* 0x000fc4000bf05070 */
[----:B----4-:R-:W-:-:S05]  /*62ca0*/  IADD3 R10, P1, R10, UR4, RZ ;  /* 0x000000040a0a7c10 */ /* 0x010fca000ff3e0ff */
[----:B------:R1:W-:Y:S06]  /*62cb0*/  STL [R1+0x1074], R10 ;  /* 0x0010740a01007387 */ /* 0x0003ec0000100800 */
[----:B------:R4:W-:Y:S02]  /*62cc0*/  LDGSTS.E [R2+0x10004], desc[UR8][R4.64], P0 ;  /* 0x1000400004027fae */ /* 0x0009e40008121848 */
[----:B----4-:R-:W-:Y:S01]  /*62cd0*/  IMAD.MOV.U32 R4, RZ, RZ, R13 ;  /* 0x000000ffff047224 */ /* 0x010fe200078e000d */
[----:B------:R-:W-:Y:S02]  /*62ce0*/  MOV R5, R196 ;  /* 0x000000c400057202 */ /* 0x000fe40000000f00 */
[----:B------:R-:W-:-:S03]  /*62cf0*/  IADD3.X R11, R11, UR6, RZ, P1, !PT ;  /* 0x000000060b0b7c10 */ /* 0x000fc60008ffe4ff */
[----:B------:R4:W-:Y:S04]  /*62d00*/  LDGSTS.E [R2+0x14004], desc[UR8][R4.64], P0 ;  /* 0x1400400004027fae */ /* 0x0009e80008121848 */
[----:B------:R1:W-:Y:S04]  /*62d10*/  STL [R1+0x1070], R11 ;  /* 0x0010700b01007387 */ /* 0x0003e80000100800 */
[----:B---3--:R-:W3:Y:S01]  /*62d20*/  LDL.LU R13, [R1+0x1098] ;  /* 0x00109800010d7983 */ /* 0x008ee20000300800 */
[----:B----4-:R-:W-:-:S03]  /*62d30*/  IMAD.MOV.U32 R4, RZ, RZ, R10 ;  /* 0x000000ffff047224 */ /* 0x010fc600078e000a */
[----:B-1----:R-:W4:Y:S01]  /*62d40*/  LDL.LU R10, [R1+0x109c] ;  /* 0x00109c00010a7983 */ /* 0x002f220000300800 */
[----:B------:R-:W-:-:S03]  /*62d50*/  MOV R5, R11 ;  /* 0x0000000b00057202 */ /* 0x000fc60000000f00 */
[----:B------:R-:W3:Y:S01]  /*62d60*/  LDL.LU R11, [R1+0x10a4] ;  /* 0x0010a400010b7983 */ /* 0x000ee20000300800 */
[----:B------:R-:W-:-:S03]  /*62d70*/  IADD3 R12, P2, R12, UR4, RZ ;  /* 0x000000040c0c7c10 */ /* 0x000fc6000ff5e0ff */
[----:B------:R1:W-:Y:S01]  /*62d80*/  LDGSTS.E [R2+0x18004], desc[UR8][R4.64], P0 ;  /* 0x1800400004027fae */ /* 0x0003e20008121848 */
[----:B------:R-:W-:Y:S02]  /*62d90*/  IADD3.X R195, R195, UR6, RZ, P2, !PT ;  /* 0x00000006c3c37c10 */ /* 0x000fe400097fe4ff */
[----:B------:R-:W-:Y:S01]  /*62da0*/  IADD3 R8, P3, R8, UR4, RZ ;  /* 0x0000000408087c10 */ /* 0x000fe2000ff7e0ff */
[----:B------:R1:W-:Y:S03]  /*62db0*/  STL [R1+0x107c], R12 ;  /* 0x00107c0c01007387 */ /* 0x0003e60000100800 */
[----:B------:R-:W-:Y:S01]  /*62dc0*/  IADD3.X R194, R194, UR6, RZ, P3, !PT ;  /* 0x00000006c2c27c10 */ /* 0x000fe20009ffe4ff */
[----:B-1----:R-:W-:Y:S01]  /*62dd0*/  IMAD.MOV.U32 R4, RZ, RZ, R12 ;  /* 0x000000ffff047224 */ /* 0x002fe200078e000c */
[----:B------:R-:W-:Y:S01]  /*62de0*/  MOV R5, R195 ;  /* 0x000000c300057202 */ /* 0x000fe20000000f00 */
[----:B------:R-:W-:Y:S04]  /*62df0*/  STL [R1+0x1078], R195 ;  /* 0x001078c301007387 */ /* 0x000fe80000100800 */
[----:B------:R-:W-:Y:S04]  /*62e00*/  STL [R1+0x1084], R8 ;  /* 0x0010840801007387 */ /* 0x000fe80000100800 */
[----:B------:R-:W3:Y:S04]  /*62e10*/  LDL.LU R12, [R1+0x10a0] ;  /* 0x0010a000010c7983 */ /* 0x000ee80000300800 */
[----:B------:R1:W-:Y:S04]  /*62e20*/  STL [R1+0x1080], R194 ;  /* 0x001080c201007387 */ /* 0x0003e80000100800 */
[----:B------:R1:W-:Y:S04]  /*62e30*/  LDGSTS.E [R2+0x1c004], desc[UR8][R4.64], P0 ;  /* 0x1c00400004027fae */ /* 0x0003e80008121848 */
[----:B------:R-:W3:Y:S01]  /*62e40*/  LDL.LU R196, [R1+0x10a8] ;  /* 0x0010a80001c47983 */ /* 0x000ee20000300800 */
[----:B-1----:R-:W-:-:S03]  /*62e50*/  MOV R5, R194 ;  /* 0x000000c200057202 */ /* 0x002fc60000000f00 */
[----:B------:R-:W3:Y:S01]  /*62e60*/  LDL.LU R194, [R1+0x10ac] ;  /* 0x0010ac0001c27983 */ /* 0x000ee20000300800 */
[----:B------:R-:W-:-:S04]  /*62e70*/  UISETP.GT.AND UP1, UPT, UR16, 0x3a, UPT ;  /* 0x0000003a1000788c */ /* 0x000fc8000bf24270 */
[----:B------:R-:W-:-:S04]  /*62e80*/  USEL UR12, URZ, 0x4, !UP1 ;  /* 0x000000043f0c7887 */ /* 0x000fc8000c800000 */
[----:B------:R-:W-:-:S06]  /*62e90*/  USEL UR12, UR12, URZ, !UP0 ;  /* 0x0000003f0c0c7287 */ /* 0x000fcc000c000000 */
[----:B------:R-:W-:Y:S01]  /*62ea0*/  ISETP.NE.U32.AND P1, PT, RZ, UR12, PT ;  /* 0x0000000cff007c0c */ /* 0x000fe2000bf25070 */
[----:B------:R-:W-:Y:S02]  /*62eb0*/  IMAD.MOV.U32 R4, RZ, RZ, R8 ;  /* 0x000000ffff047224 */ /* 0x000fe400078e0008 */
[----:B------:R-:W3:Y:S10]  /*62ec0*/  LDL.LU R8, [R1+0x10b4] ;  /* 0x0010b40001087983 */ /* 0x000ef40000300800 */
        /* <DEDUP_REMOVED lines=20> */
[----:B----4-:R-:W-:-:S04]  /*63010*/  IADD3 R10, P0, R10, UR4, RZ ;  /* 0x000000040a0a7c10 */ /* 0x010fc8000ff1e0ff */
[----:B---3--:R-:W-:Y:S01]  /*63020*/  IADD3.X R13, R13, UR6, RZ, P0, !PT ;  /* 0x000000060d0d7c10 */ /* 0x008fe200087fe4ff */
[----:B-1----:R-:W-:-:S03]  /*63030*/  IMAD.MOV.U32 R4, RZ, RZ, R10 ;  /* 0x000000ffff047224 */ /* 0x002fc600078e000a */
[----:B------:R-:W-:-:S05]  /*63040*/  MOV R5, R13 ;  /* 0x0000000d00057202 */ /* 0x000fca0000000f00 */
        /* <DEDUP_REMOVED lines=8> */
[----:B-1----:R-:W-:Y:S01]  /*630d0*/  MOV R5, R12 ;  /* 0x0000000c00057202 */ /* 0x002fe20000000f00 */
[----:B------:R-:W-:Y:S01]  /*630e0*/  IMAD.MOV.U32 R4, RZ, RZ, R11 ;  /* 0x000000ffff047224 */ /* 0x000fe200078e000b */
        /* <DEDUP_REMOVED lines=21> */
[----:B--2---:R-:W-:-:S05]  /*63240*/  IADD3.X R9, R9, UR6, RZ, P1, !PT ;  /* 0x0000000609097c10 */ /* 0x004fca0008ffe4ff */
[----:B------:R1:W-:Y:S04]  /*63250*/  STL [R1+0x10b0], R9 ;  /* 0x0010b00901007387 */ /* 0x0003e80000100800 */
[----:B------:R-:W2:Y:S04]  /*63260*/  LDL.LU R194, [R1+0x1458] ;  /* 0x0014580001c27983 */ /* 0x000ea80000300800 */
[----:B------:R-:W2:Y:S01]  /*63270*/  LDL.LU R8, [R1+0x145c] ;  /* 0x00145c0001087983 */ /* 0x000ea20000300800 */
[----:B------:R-:W-:-:S03]  /*63280*/  MOV R5, R9 ;  /* 0x0000000900057202 */ /* 0x000fc60000000f00 */
[----:B-1----:R-:W2:Y:S04]  /*63290*/  LDL.LU R9, [R1+0x1464] ;  /* 0x0014640001097983 */ /* 0x002ea80000300800 */
[----:B------:R1:W-:Y:S01]  /*632a0*/  LDGSTS.E [R2+0x1800c], desc[UR8][R4.64], P0 ;  /* 0x1800c00004027fae */ /* 0x0003e20008121848 */
[----:B------:R-:W-:-:S04]  /*632b0*/  IADD3 R192, P2, R192, UR4, RZ ;  /* 0x00000004c0c07c10 */ /* 0x000fc8000ff5e0ff */
[----:B------:R-:W-:Y:S02]  /*632c0*/  IADD3.X R193, R193, UR6, RZ, P2, !PT ;  /* 0x00000006c1c17c10 */ /* 0x000fe400097fe4ff */
[----:B------:R-:W-:Y:S01]  /*632d0*/  IADD3 R0, P3, R0, UR4, RZ ;  /* 0x0000000400007c10 */ /* 0x000fe2000ff7e0ff */
[----:B------:R-:W-:Y:S01]  /*632e0*/  STL [R1+0x10bc], R192 ;  /* 0x0010bcc001007387 */ /* 0x000fe20000100800 */
[----:B-1----:R-:W-:Y:S02]  /*632f0*/  IMAD.MOV.U32 R4, RZ, RZ, R192 ;  /* 0x000000ffff047224 */ /* 0x002fe400078e00c0 */
[----:B------:R-:W-:Y:S02]  /*63300*/  IADD3.X R195, R195, UR6, RZ, P3, !PT ;  /* 0x00000006c3c37c10 */ /* 0x000fe40009ffe4ff */
[----:B------:R-:W-:Y:S01]  /*63310*/  MOV R5, R193 ;  /* 0x000000c100057202 */ /* 0x000fe20000000f00 */
[----:B------:R1:W-:Y:S04]  /*63320*/  STL [R1+0x10b8], R193 ;  /* 0x0010b8c101007387 */ /* 0x0003e80000100800 */
[----:B------:R1:W-:Y:S04]  /*63330*/  STL [R1+0x1444], R0 ;  /* 0x0014440001007387 */ /* 0x0003e80000100800 */
[----:B------:R1:W-:Y:S04]  /*63340*/  LDGSTS.E [R2+0x1c00c], desc[UR8][R4.64], P0 ;  /* 0x1c00c00004027fae */ /* 0x0003e80008121848 */
[----:B-1----:R-:W2:Y:S04]  /*63350*/  LDL.LU R193, [R1+0x1460] ;  /* 0x0014600001c17983 */ /* 0x002ea80000300800 */
[----:B------:R-:W-:Y:S04]  /*63360*/  STL [R1+0x1440], R195 ;  /* 0x001440c301007387 */ /* 0x000fe80000100800 */
[----:B------:R-:W2:Y:S01]  /*63370*/  LDL.LU R192, [R1+0x1468] ;  /* 0x0014680001c07983 */ /* 0x000ea20000300800 */
[----:B------:R-:W-:-:S03]  /*63380*/  IMAD.MOV.U32 R4, RZ, RZ, R0 ;  /* 0x000000ffff047224 */ /* 0x000fc600078e0000 */
[----:B------:R-:W2:Y:S01]  /*63390*/  LDL.LU R0, [R1+0x146c] ;  /* 0x00146c0001007983 */ /* 0x000ea20000300800 */
[----:B------:R-:W-:Y:S02]  /*633a0*/  ISETP.NE.U32.AND P1, PT, RZ, UR12, PT ;  /* 0x0000000cff007c0c */ /* 0x000fe4000bf25070 */
[----:B---3--:R-:W-:Y:S02]  /*633b0*/  IADD3 R10, P0, R10, UR4, RZ ;  /* 0x000000040a0a7c10 */ /* 0x008fe4000ff1e0ff */
[----:B------:R-:W-:-:S03]  /*633c0*/  MOV R5, R195 ;  /* 0x000000c300057202 */ /* 0x000fc60000000f00 */
[----:B------:R1:W-:Y:S06]  /*633d0*/  STL [R1+0x144c], R10 ;  /* 0x00144c0a01007387 */ /* 0x0003ec0000100800 */
[----:B------:R3:W-:Y:S02]  /*633e0*/  LDGSTS.E [R2+0x20000], desc[UR8][R4.64], P1 ;  /* 0x2000000004027fae */ /* 0x0007e40008921848 */
[----:B---3--:R-:W-:Y:S01]  /*633f0*/  IMAD.MOV.U32 R4, RZ, RZ, R10 ;  /* 0x000000ffff047224 */ /* 0x008fe200078e000a */
[----:B----4-:R-:W-:-:S04]  /*63400*/  IADD3.X R13, R13, UR6, RZ, P0, !PT ;  /* 0x000000060d0d7c10 */ /* 0x010fc800087fe4ff */
[----:B------:R-:W-:Y:S01]  /*63410*/  MOV R5, R13 ;  /* 0x0000000d00057202 */ /* 0x000fe20000000f00 */
[----:B------:R3:W-:Y:S04]  /*63420*/  STL [R1+0x1448], R13 ;  /* 0x0014480d01007387 */ /* 0x0007e80000100800 */
[----:B------:R4:W-:Y:S01]  /*63430*/  LDGSTS.E [R2+0x24000], desc[UR8][R4.64], P1 ;  /* 0x2400000004027fae */ /* 0x0009e20008921848 */
[----:B------:R-:W-:-:S04]  /*63440*/  IADD3 R11, P2, R11, UR4, RZ ;  /* 0x000000040b0b7c10 */ /* 0x000fc8000ff5e0ff */
[----:B------:R-:W-:Y:S01]  /*63450*/  IADD3.X R12, R12, UR6, RZ, P2, !PT ;  /* 0x000000060c0c7c10 */ /* 0x000fe200097fe4ff */
[----:B------:R3:W-:Y:S04]  /*63460*/  STL [R1+0x1454], R11 ;  /* 0x0014540b01007387 */ /* 0x0007e80000100800 */
[----:B-1----:R-:W2:Y:S01]  /*63470*/  LDL.LU R10, [R1+0x1474] ;  /* 0x00147400010a7983 */ /* 0x002ea20000300800 */
[----:B----4-:R-:W-:-:S03]  /*63480*/  IMAD.MOV.U32 R4, RZ, RZ, R11 ;  /* 0x000000ffff047224 */ /* 0x010fc600078e000b */
[----:B------:R1:W-:Y:S04]  /*63490*/  STL [R1+0x1450], R12 ;  /* 0x0014500c01007387 */ /* 0x0003e80000100800 */
[----:B------:R-:W4:Y:S04]  /*634a0*/  LDL.LU R196, [R1+0x1470] ;  /* 0x0014700001c47983 */ /* 0x000f280000300800 */
[----:B---3--:R-:W3:Y:S01]  /*634b0*/  LDL.LU R13, [R1+0x1478] ;  /* 0x00147800010d7983 */ /* 0x008ee20000300800 */
[----:B------:R-:W-:-:S03]  /*634c0*/  MOV R5, R12 ;  /* 0x0000000c00057202 */ /* 0x000fc60000000f00 */
[----:B------:R-:W3:Y:S04]  /*634d0*/  LDL.LU R11, [R1+0x147c] ;  /* 0x00147c00010b7983 */ /* 0x000ee80000300800 */
[----:B------:R-:W3:Y:S04]  /*634e0*/  LDL.LU R195, [R1+0x1480] ;  /* 0x0014800001c37983 */ /* 0x000ee80000300800 */
[----:B-1----:R-:W3:Y:S01]  /*634f0*/  LDL.LU R12, [R1+0x1484] ;  /* 0x00148400010c7983 */ /* 0x002ee20000300800 */
        /* <DEDUP_REMOVED lines=14> */
[----:B-1----:R-:W-:-:S03]  /*635e0*/  IMAD.MOV.U32 R4, RZ, RZ, R9 ;  /* 0x000000ffff047224 */ /* 0x002fc600078e0009 */
        /* <DEDUP_REMOVED lines=8> */
[----:B------:R-:W2:Y:S04]  /*63670*/  LDL.LU R194, [R1+0x1488] ;  /* 0x0014880001c27983 */ /* 0x000ea80000300800 */
[----:B------:R1:W-:Y:S02]  /*63680*/  STL [R1+0x1468], R192 ;  /* 0x001468c001007387 */ /* 0x0003e40000100800 */
[----:B-1----:R-:W-:-:S02]  /*63690*/  MOV R5, R192 ;  /* 0x000000c000057202 */ /* 0x002fc40000000f00 */
[----:B------:R-:W2:Y:S01]  /*636a0*/  LDL.LU R193, [R1+0x1490] ;  /* 0x0014900001c17983 */ /* 0x000ea20000300800 */
[----:B------:R-:W-:-:S03]  /*636b0*/  IMAD.MOV.U32 R4, RZ, RZ, R0 ;  /* 0x000000ffff047224 */ /* 0x000fc600078e0000 */
[----:B------:R-:W2:Y:S04]  /*636c0*/  LDL.LU R9, [R1+0x1494] ;  /* 0x0014940001097983 */ /* 0x000ea80000300800 */
[----:B------:R-:W2:Y:S04]  /*636d0*/  LDL.LU R192, [R1+0x1498] ;  /* 0x0014980001c07983 */ /* 0x000ea80000300800 */
[----:B------:R-:W2:Y:S04]  /*636e0*/  LDL.LU R0, [R1+0x149c] ;  /* 0x00149c0001007983 */ /* 0x000ea80000300800 */
[----:B------:R1:W-:Y:S01]  /*636f0*/  LDGSTS.E [R2+0x24004], desc[UR8][R4.64], P0 ;  /* 0x2400400004027fae */ /* 0x0003e20008121848 */
[----:B------:R-:W-:-:S04]  /*63700*/  IADD3 R10, P1, R10, UR4, RZ ;  /* 0x000000040a0a7c10 */ /* 0x000fc8000ff3e0ff */
[----:B----4-:R-:W-:Y:S01]  /*63710*/  IADD3.X R196, R196, UR6, RZ, P1, !PT ;  /* 0x00000006c4c47c10 */ /* 0x010fe20008ffe4ff */
[----:B-1----:R-:W-:-:S03]  /*63720*/  IMAD.MOV.U32 R4, RZ, RZ, R10 ;  /* 0x000000ffff047224 */ /* 0x002fc600078e000a */
[----:B------:R-:W-:Y:S02]  /*63730*/  MOV R5, R196 ;  /* 0x000000c400057202 */ /* 0x000fe40000000f00 */
[----:B---3--:R-:W-:Y:S01]  /*63740*/  IADD3 R11, P2, R11, UR4, RZ ;  /* 0x000000040b0b7c10 */ /* 0x008fe2000ff5e0ff */
[----:B------:R1:W-:Y:S03]  /*63750*/  STL [R1+0x1474], R10 ;  /* 0x0014740a01007387 */ /* 0x0003e60000100800 */
[----:B------:R-:W-:Y:S01]  /*63760*/  IADD3.X R13, R13, UR6, RZ, P2, !PT ;  /* 0x000000060d0d7c10 */ /* 0x000fe200097fe4ff */
[----:B------:R-:W-:Y:S01]  /*63770*/  STL [R1+0x1470], R196 ;  /* 0x001470c401007387 */ /* 0x000fe20000100800 */
[----:B------:R-:W-:-:S03]  /*63780*/  IADD3 R12, P3, R12, UR4, RZ ;  /* 0x000000040c0c7c10 */ /* 0x000fc6000ff7e0ff */
[----:B------:R3:W-:Y:S01]  /*63790*/  LDGSTS.E [R2+0x28004], desc[UR8][R4.64], P0 ;  /* 0x2800400004027fae */ /* 0x0007e20008121848 */
[----:B------:R-:W-:-:S03]  /*637a0*/  IADD3.X R195, R195, UR6, RZ, P3, !PT ;  /* 0x00000006c3c37c10 */ /* 0x000fc60009ffe4ff */
[----:B-1----:R-:W4:Y:S04]  /*637b0*/  LDL.LU R10, [R1+0x14a4] ;  /* 0x0014a400010a7983 */ /* 0x002f280000300800 */
[----:B------:R1:W-:Y:S01]  /*637c0*/  STL [R1+0x147c], R11 ;  /* 0x00147c0b01007387 */ /* 0x0003e20000100800 */
[----:B---3--:R-:W-:Y:S01]  /*637d0*/  IMAD.MOV.U32 R4, RZ, RZ, R11 ;  /* 0x000000ffff047224 */ /* 0x008fe200078e000b */
[----:B------:R-:W-:Y:S02]  /*637e0*/  MOV R5, R13 ;  /* 0x0000000d00057202 */ /* 0x000fe40000000f00 */
[----:B------:R3:W-:Y:S04]  /*637f0*/  STL [R1+0x1478], R13 ;  /* 0x0014780d01007387 */ /* 0x0007e80000100800 */
[----:B------:R3:W-:Y:S04]  /*63800*/  STL [R1+0x1484], R12 ;  /* 0x0014840c01007387 */ /* 0x0007e80000100800 */
[----:B-1----:R-:W4:Y:S04]  /*63810*/  LDL.LU R11, [R1+0x14a0] ;  /* 0x0014a000010b7983 */ /* 0x002f280000300800 */
[----:B------:R-:W-:Y:S04]  /*63820*/  STL [R1+0x1480], R195 ;  /* 0x001480c301007387 */ /* 0x000fe80000100800 */
[----:B------:R1:W-:Y:S04]  /*63830*/  LDGSTS.E [R2+0x2c004], desc[UR8][R4.64], P0 ;  /* 0x2c00400004027fae */ /* 0x0003e80008121848 */
[----:B---3--:R-:W3:Y:S01]  /*63840*/  LDL.LU R13, [R1+0x14a8] ;  /* 0x0014a800010d7983 */ /* 0x008ee20000300800 */
[----:B-1----:R-:W-:-:S03]  /*63850*/  IMAD.MOV.U32 R4, RZ, RZ, R12 ;  /* 0x000000ffff047224 */ /* 0x002fc600078e000c */
[----:B------:R-:W3:Y:S01]  /*63860*/  LDL.LU R12, [R1+0x14ac] ;  /* 0x0014ac00010c7983 */ /* 0x000ee20000300800 */
[----:B------:R-:W-:-:S04]  /*63870*/  UISETP.GT.AND UP1, UPT, UR16, 0x5a, UPT ;  /* 0x0000005a1000788c */ /* 0x000fc8000bf24270 */
[----:B------:R-:W-:-:S04]  /*63880*/  USEL UR12, URZ, 0x4, !UP1 ;  /* 0x000000043f0c7887 */ /* 0x000fc8000c800000 */
[----:B------:R-:W-:-:S06]  /*63890*/  USEL UR12, UR12, URZ, !UP0 ;  /* 0x0000003f0c0c7287 */ /* 0x000fcc000c000000 */
[----:B------:R-:W-:Y:S02]  /*638a0*/  ISETP.NE.U32.AND P1, PT, RZ, UR12, PT ;  /* 0x0000000cff007c0c */ /* 0x000fe4000bf25070 */
[----:B------:R-:W-:-:S11]  /*638b0*/  MOV R5, R195 ;  /* 0x000000c300057202 */ /* 0x000fd60000000f00 */
[----:B------:R1:W-:Y:S01]  /*638c0*/  LDGSTS.E [R2+0x20008], desc[UR8][R4.64], P1 ;  /* 0x2000800004027fae */ /* 0x0003e20008921848 */
[----:B--2---:R-:W-:-:S05]  /*638d0*/  IADD3 R8, P0, R8, UR4, RZ ;  /* 0x0000000408087c10 */ /* 0x004fca000ff1e0ff */
[----:B-1----:R-:W-:Y:S01]  /*638e0*/  IMAD.MOV.U32 R4, RZ, RZ, R8 ;  /* 0x000000ffff047224 */ /* 0x002fe200078e0008 */
[----:B------:R1:W-:Y:S01]  /*638f0*/  STL [R1+0x148c], R8 ;  /* 0x00148c0801007387 */ /* 0x0003e20000100800 */
[----:B------:R-:W-:-:S04]  /*63900*/  IADD3.X R194, R194, UR6, RZ, P0, !PT ;  /* 0x00000006c2c27c10 */ /* 0x000fc800087fe4ff */
[----:B------:R-:W-:Y:S01]  /*63910*/  MOV R5, R194 ;  /* 0x000000c200057202 */ /* 0x000fe20000000f00 */
[----:B------:R-:W-:Y:S04]  /*63920*/  STL [R1+0x1488], R194 ;  /* 0x001488c201007387 */ /* 0x000fe80000100800 */
[----:B------:R2:W-:Y:S01]  /*63930*/  LDGSTS.E [R2+0x24008], desc[UR8][R4.64], P1 ;  /* 0x2400800004027fae */ /* 0x0005e20008921848 */
[----:B------:R-:W-:-:S04]  /*63940*/  IADD3 R9, P2, R9, UR4, RZ ;  /* 0x0000000409097c10 */ /* 0x000fc8000ff5e0ff */
[----:B------:R-:W-:Y:S02]  /*63950*/  IADD3.X R193, R193, UR6, RZ, P2, !PT ;  /* 0x00000006c1c17c10 */ /* 0x000fe400097fe4ff */
[----:B------:R-:W-:Y:S01]  /*63960*/  IADD3 R0, P0, R0, UR4, RZ ;  /* 0x0000000400007c10 */ /* 0x000fe2000ff1e0ff */
[----:B------:R1:W-:Y:S01]  /*63970*/  STL [R1+0x1494], R9 ;  /* 0x0014940901007387 */ /* 0x0003e20000100800 */
[----:B--2---:R-:W-:Y:S01]  /*63980*/  IMAD.MOV.U32 R4, RZ, RZ, R9 ;  /* 0x000000ffff047224 */ /* 0x004fe200078e0009 */
[----:B------:R-:W-:Y:S02]  /*63990*/  MOV R5, R193 ;  /* 0x000000c100057202 */ /* 0x000fe40000000f00 */
[----:B------:R-:W-:Y:S01]  /*639a0*/  IADD3.X R192, R192, UR6, RZ, P0, !PT ;  /* 0x00000006c0c07c10 */ /* 0x000fe200087fe4ff */
[----:B-1----:R-:W2:Y:S04]  /*639b0*/  LDL.LU R8, [R1+0x14b4] ;  /* 0x0014b40001087983 */ /* 0x002ea80000300800 */
[----:B------:R-:W-:Y:S04]  /*639c0*/  STL [R1+0x1490], R193 ;  /* 0x001490c101007387 */ /* 0x000fe80000100800 */
[----:B------:R-:W2:Y:S04]  /*639d0*/  LDL.LU R9, [R1+0x14b0] ;  /* 0x0014b00001097983 */ /* 0x000ea80000300800 */
[----:B------:R1:W-:Y:S04]  /*639e0*/  STL [R1+0x149c], R0 ;  /* 0x00149c0001007387 */ /* 0x0003e80000100800 */
[----:B------:R1:W-:Y:S04]  /*639f0*/  LDGSTS.E [R2+0x28008], desc[UR8][R4.64], P1 ;  /* 0x2800800004027fae */ /* 0x0003e80008921848 */
[----:B------:R-:W-:Y:S04]  /*63a00*/  STL [R1+0x1498], R192 ;  /* 0x001498c001007387 */ /* 0x000fe80000100800 */
[----:B------:R-:W2:Y:S01]  /*63a10*/  LDL.LU R197, [R1+0x14b8] ;  /* 0x0014b80001c57983 */ /* 0x000ea20000300800 */
[----:B-1----:R-:W-:-:S03]  /*63a20*/  IMAD.MOV.U32 R4, RZ, RZ, R0 ;  /* 0x000000ffff047224 */ /* 0x002fc600078e0000 */
[----:B------:R-:W2:Y:S04]  /*63a30*/  LDL.LU R0, [R1+0x14bc] ;  /* 0x0014bc0001007983 */ /* 0x000ea80000300800 */
[----:B------:R-:W2:Y:S04]  /*63a40*/  LDL.LU R196, [R1+0x1840] ;  /* 0x0018400001c47983 */ /* 0x000ea80000300800 */
[----:B------:R-:W2:Y:S01]  /*63a50*/  LDL.LU R195, [R1+0x1844] ;  /* 0x0018440001c37983 */ /* 0x000ea20000300800 */
[----:B------:R-:W-:-:S03]  /*63a60*/  MOV R5, R192 ;  /* 0x000000c000057202 */ /* 0x000fc60000000f00 */
[----:B------:R-:W2:Y:S04]  /*63a70*/  LDL.LU R193, [R1+0x184c] ;  /* 0x00184c0001c17983 */ /* 0x000ea80000300800 */
[----:B------:R1:W-:Y:S01]  /*63a80*/  LDGSTS.E [R2+0x2c008], desc[UR8][R4.64], P1 ;  /* 0x2c00800004027fae */ /* 0x0003e20008921848 */
[----:B----4-:R-:W-:-:S05]  /*63a90*/  IADD3 R10, P1, R10, UR4, RZ ;  /* 0x000000040a0a7c10 */ /* 0x010fca000ff3e0ff */
[----:B------:R-:W-:Y:S01]  /*63aa0*/  STL [R1+0x14a4], R10 ;  /* 0x0014a40a01007387 */ /* 0x000fe20000100800 */
[----:B-1----:R-:W-:Y:S01]  /*63ab0*/  IMAD.MOV.U32 R4, RZ, RZ, R10 ;  /* 0x000000ffff047224 */ /* 0x002fe200078e000a */
[----:B------:R-:W-:-:S05]  /*63ac0*/  IADD3.X R11, R11, UR6, RZ, P1, !PT ;  /* 0x000000060b0b7c10 */ /* 0x000fca0008ffe4ff */
[----:B------:R1:W-:Y:S01]  /*63ad0*/  STL [R1+0x14a0], R11 ;  /* 0x0014a00b01007387 */ /* 0x0003e20000100800 */
[----:B------:R-:W-:Y:S02]  /*63ae0*/  MOV R5, R11 ;  /* 0x0000000b00057202 */ /* 0x000fe40000000f00 */
[----:B---3--:R-:W-:-:S04]  /*63af0*/  IADD3 R12, P2, R12, UR4, RZ ;  /* 0x000000040c0c7c10 */ /* 0x008fc8000ff5e0ff */
[----:B------:R-:W-:Y:S01]  /*63b00*/  IADD3.X R13, R13, UR6, RZ, P2, !PT ;  /* 0x000000060d0d7c10 */ /* 0x000fe200097fe4ff */
[----:B------:R-:W-:Y:S04]  /*63b10*/  STL [R1+0x14ac], R12 ;  /* 0x0014ac0c01007387 */ /* 0x000fe80000100800 */
[----:B------:R-:W3:Y:S04]  /*63b20*/  LDL.LU R194, [R1+0x1848] ;  /* 0x0018480001c27983 */ /* 0x000ee80000300800 */
[----:B------:R4:W-:Y:S04]  /*63b30*/  STL [R1+0x14a8], R13 ;  /* 0x0014a80d01007387 */ /* 0x0009e80000100800 */
[----:B-1----:R-:W3:Y:S04]  /*63b40*/  LDL.LU R11, [R1+0x1850] ;  /* 0x00185000010b7983 */ /* 0x002ee80000300800 */
[----:B------:R-:W3:Y:S01]  /*63b50*/  LDL.LU R10, [R1+0x1854] ;  /* 0x00185400010a7983 */ /* 0x000ee20000300800 */
[----:B------:R-:W-:-:S03]  /*63b60*/  UISETP.GT.AND UP1, UPT, UR16, 0x5b, UPT ;  /* 0x0000005b1000788c */ /* 0x000fc6000bf24270 */
[----:B------:R-:W3:Y:S01]  /*63b70*/  LDL.LU R192, [R1+0x1858] ;  /* 0x0018580001c07983 */ /* 0x000ee20000300800 */
[----:B------:R-:W-:-:S04]  /*63b80*/  USEL UR12, URZ, 0x4, !UP1 ;  /* 0x000000043f0c7887 */ /* 0x000fc8000c800000 */
[----:B------:R-:W-:-:S06]  /*63b90*/  USEL UR12, UR12, URZ, !UP0 ;  /* 0x0000003f0c0c7287 */ /* 0x000fcc000c000000 */
[----:B------:R-:W-:-:S13]  /*63ba0*/  ISETP.NE.U32.AND P0, PT, RZ, UR12, PT ;  /* 0x0000000cff007c0c */ /* 0x000fda000bf05070 */
[----:B------:R1:W-:Y:S02]  /*63bb0*/  LDGSTS.E [R2+0x2000c], desc[UR8][R4.64], P0 ;  /* 0x2000c00004027fae */ /* 0x0003e40008121848 */
[----:B-1----:R-:W-:Y:S02]  /*63bc0*/  MOV R5, R13 ;  /* 0x0000000d00057202 */ /* 0x002fe40000000f00 */
[----:B----4-:R-:W4:Y:S01]  /*63bd0*/  LDL.LU R13, [R1+0x185c] ;  /* 0x00185c00010d7983 */ /* 0x010f220000300800 */
[----:B------:R-:W-:-:S05]  /*63be0*/  IMAD.MOV.U32 R4, RZ, RZ, R12 ;  /* 0x000000ffff047224 */ /* 0x000fca00078e000c */
[----:B------:R1:W-:Y:S01]  /*63bf0*/  LDGSTS.E [R2+0x2400c], desc[UR8][R4.64], P0 ;  /* 0x2400c00004027fae */ /* 0x0003e20008121848 */
[----:B------:R-:W-:-:S04]  /*63c00*/  UISETP.GT.AND UP1, UPT, UR16, 0x78, UPT ;  /* 0x000000781000788c */ /* 0x000fc8000bf24270 */
[----:B------:R-:W-:-:S04]  /*63c10*/  USEL UR12, URZ, 0x4, !UP1 ;  /* 0x000000043f0c7887 */ /* 0x000fc8000c800000 */
[----:B------:R-:W-:Y:S01]  /*63c20*/  USEL UR12, UR12, URZ, !UP0 ;  /* 0x0000003f0c0c7287 */ /* 0x000fe2000c000000 */
[----:B--2---:R-:W-:-:S04]  /*63c30*/  IADD3 R8, P1, R8, UR4, RZ ;  /* 0x0000000408087c10 */ /* 0x004fc8000ff3e0ff */
[----:B------:R-:W-:Y:S01]  /*63c40*/  IADD3.X R9, R9, UR6, RZ, P1, !PT ;  /* 0x0000000609097c10 */ /* 0x000fe20008ffe4ff */
[----:B------:R-:W-:Y:S01]  /*63c50*/  STL [R1+0x14b4], R8 ;  /* 0x0014b40801007387 */ /* 0x000fe20000100800 */
[----:B-1----:R-:W-:Y:S02]  /*63c60*/  IMAD.MOV.U32 R4, RZ, RZ, R8 ;  /* 0x000000ffff047224 */ /* 0x002fe400078e0008 */
[----:B------:R-:W-:Y:S01]  /*63c70*/  MOV R5, R9 ;  /* 0x0000000900057202 */ /* 0x000fe20000000f00 */
[----:B------:R1:W-:Y:S04]  /*63c80*/  STL [R1+0x14b0], R9 ;  /* 0x0014b00901007387 */ /* 0x0003e80000100800 */
[----:B------:R-:W2:Y:S04]  /*63c90*/  LDL.LU R12, [R1+0x1860] ;  /* 0x00186000010c7983 */ /* 0x000ea80000300800 */
[----:B------:R1:W-:Y:S04]  /*63ca0*/  LDGSTS.E [R2+0x2800c], desc[UR8][R4.64], P0 ;  /* 0x2800c00004027fae */ /* 0x0003e80008121848 */
[----:B-1----:R-:W2:Y:S04]  /*63cb0*/  LDL.LU R9, [R1+0x1864] ;  /* 0x0018640001097983 */ /* 0x002ea80000300800 */
[----:B------:R-:W2:Y:S01]  /*63cc0*/  LDL.LU R8, [R1+0x1868] ;  /* 0x0018680001087983 */ /* 0x000ea20000300800 */
[----:B------:R-:W-:-:S04]  /*63cd0*/  IADD3 R0, P2, R0, UR4, RZ ;  /* 0x0000000400007c10 */ /* 0x000fc8000ff5e0ff */
[----:B------:R-:W-:Y:S01]  /*63ce0*/  IADD3.X R197, R197, UR6, RZ, P2, !PT ;  /* 0x00000006c5c57c10 */ /* 0x000fe200097fe4ff */
[----:B------:R1:W-:Y:S01]  /*63cf0*/  STL [R1+0x14bc], R0 ;  /* 0x0014bc0001007387 */ /* 0x0003e20000100800 */
[----:B------:R-:W-:-:S03]  /*63d00*/  IADD3 R195, P3, R195, UR4, RZ ;  /* 0x00000004c3c37c10 */ /* 0x000fc6000ff7e0ff */
[----:B------:R-:W-:Y:S01]  /*63d10*/  STL [R1+0x14b8], R197 ;  /* 0x0014b8c501007387 */ /* 0x000fe20000100800 */
[----:B------:R-:W-:-:S03]  /*63d20*/  IMAD.MOV.U32 R4, RZ, RZ, R0 ;  /* 0x000000ffff047224 */ /* 0x000fc600078e0000 */
[----:B------:R-:W-:Y:S04]  /*63d30*/  STL [R1+0x1844], R195 ;  /* 0x001844c301007387 */ /* 0x000fe80000100800 */
[----:B-1----:R-:W2:Y:S01]  /*63d40*/  LDL.LU R0, [R1+0x186c] ;  /* 0x00186c0001007983 */ /* 0x002ea20000300800 */
[----:B------:R-:W-:Y:S02]  /*63d50*/  ISETP.NE.U32.AND P1, PT, RZ, UR12, PT ;  /* 0x0000000cff007c0c */ /* 0x000fe4000bf25070 */
[----:B------:R-:W-:Y:S02]  /*63d60*/  MOV R5, R197 ;  /* 0x000000c500057202 */ /* 0x000fe40000000f00 */
[----:B------:R-:W-:-:S03]  /*63d70*/  IADD3.X R196, R196, UR6, RZ, P3, !PT ;  /* 0x00000006c4c47c10 */ /* 0x000fc60009ffe4ff */
[----:B------:R1:W-:Y:S01]  /*63d80*/  LDGSTS.E [R2+0x2c00c], desc[UR8][R4.64], P0 ;  /* 0x2c00c00004027fae */ /* 0x0003e20008121848 */
[----:B------:R-:W-:-:S03]  /*63d90*/  IADD3 R193, P0, R193, UR4, RZ ;  /* 0x00000004c1c17c10 */ /* 0x000fc6000ff1e0ff */
[----:B------:R-:W-:Y:S01]  /*63da0*/  STL [R1+0x1840], R196 ;  /* 0x001840c401007387 */ /* 0x000fe20000100800 */
[----:B-1----:R-:W-:Y:S01]  /*63db0*/  IMAD.MOV.U32 R4, RZ, RZ, R195 ;  /* 0x000000ffff047224 */ /* 0x002fe200078e00c3 */
[----:B------:R-:W-:Y:S02]  /*63dc0*/  MOV R5, R196 ;  /* 0x000000c400057202 */ /* 0x000fe40000000f00 */
[----:B------:R-:W-:Y:S04]  /*63dd0*/  STL [R1+0x184c], R193 ;  /* 0x00184cc101007387 */ /* 0x000fe80000100800 */
        /* <DEDUP_REMOVED lines=8> */
[----:B------:R-:W-:Y:S04]  /*63e60*/  STL [R1+0x1854], R10 ;  /* 0x0018540a01007387 */ /* 0x000fe80000100800 */
[----:B------:R3:W-:Y:S01]  /*63e70*/  STL [R1+0x1850], R11 ;  /* 0x0018500b01007387 */ /* 0x0007e20000100800 */
[----:B-1----:R-:W-:Y:S01]  /*63e80*/  IMAD.MOV.U32 R4, RZ, RZ, R10 ;  /* 0x000000ffff047224 */ /* 0x002fe200078e000a */
[----:B------:R-:W-:-:S05]  /*63e90*/  MOV R5, R11 ;  /* 0x0000000b00057202 */ /* 0x000fca0000000f00 */
[----:B------:R1:W-:Y:S04]  /*63ea0*/  LDGSTS.E [R2+0x38000], desc[UR8][R4.64], P1 ;  /* 0x3800000004027fae */ /* 0x0003e80008921848 */
[----:B---3--:R-:W3:Y:S01]  /*63eb0*/  LDL.LU.64 R10, [R1+0x908] ;  /* 0x00090800010a7983 */ /* 0x008ee20000300a00 */
[----:B----4-:R-:W-:-:S04]  /*63ec0*/  IADD3 R13, P0, R13, UR4, RZ ;  /* 0x000000040d0d7c10 */ /* 0x010fc8000ff1e0ff */
[----:B------:R-:W-:Y:S01]  /*63ed0*/  IADD3.X R192, R192, UR6, RZ, P0, !PT ;  /* 0x00000006c0c07c10 */ /* 0x000fe200087fe4ff */
[----:B-1----:R-:W-:-:S03]  /*63ee0*/  IMAD.MOV.U32 R4, RZ, RZ, R13 ;  /* 0x000000ffff047224 */ /* 0x002fc600078e000d */
[----:B------:R-:W-:-:S05]  /*63ef0*/  MOV R5, R192 ;  /* 0x000000c000057202 */ /* 0x000fca0000000f00 */
[----:B------:R1:W-:Y:S04]  /*63f00*/  LDGSTS.E [R2+0x3c000], desc[UR8][R4.64], P1 ;  /* 0x3c00000004027fae */ /* 0x0003e80008921848 */
[----:B------:R-:W-:Y:S04]  /*63f10*/  STL [R1+0x185c], R13 ;  /* 0x00185c0d01007387 */ /* 0x000fe80000100800 */
[----:B------:R4:W-:Y:S01]  /*63f20*/  STL [R1+0x1858], R192 ;  /* 0x001858c001007387 */ /* 0x0009e20000100800 */
[----:B------:R-:W-:-:S04]  /*63f30*/  UISETP.GT.AND UP1, UPT, UR16, 0x79, UPT ;  /* 0x000000791000788c */ /* 0x000fc8000bf24270 */
[----:B------:R-:W-:-:S04]  /*63f40*/  USEL UR12, URZ, 0x4, !UP1 ;  /* 0x000000043f0c7887 */ /* 0x000fc8000c800000 */
[----:B------:R-:W-:-:S06]  /*63f50*/  USEL UR12, UR12, URZ, !UP0 ;  /* 0x0000003f0c0c7287 */ /* 0x000fcc000c000000 */
[----:B------:R-:W-:Y:S02]  /*63f60*/  ISETP.NE.U32.AND P0, PT, RZ, UR12, PT ;  /* 0x0000000cff007c0c */ /* 0x000fe4000bf05070 */
[----:B--2---:R-:W-:-:S04]  /*63f70*/  IADD3 R9, P1, R9, UR4, RZ ;  /* 0x0000000409097c10 */ /* 0x004fc8000ff3e0ff */
[----:B------:R-:W-:Y:S01]  /*63f80*/  IADD3.X R12, R12, UR6, RZ, P1, !PT ;  /* 0x000000060c0c7c10 */ /* 0x000fe20008ffe4ff */
[----:B------:R-:W-:Y:S04]  /*63f90*/  STL [R1+0x1864], R9 ;  /* 0x0018640901007387 */ /* 0x000fe80000100800 */
[----:B------:R-:W-:Y:S01]  /*63fa0*/  STL [R1+0x1860], R12 ;  /* 0x0018600c01007387 */ /* 0x000fe20000100800 */
[----:B------:R-:W-:-:S04]  /*63fb0*/  IADD3 R0, P2, R0, UR4, RZ ;  /* 0x0000000400007c10 */ /* 0x000fc8000ff5e0ff */
[----:B------:R-:W-:Y:S01]  /*63fc0*/  IADD3.X R8, R8, UR6, RZ, P2, !PT ;  /* 0x0000000608087c10 */ /* 0x000fe200097fe4ff */
[----:B------:R-:W-:Y:S04]  /*63fd0*/  STL [R1+0x186c], R0 ;  /* 0x00186c0001007387 */ /* 0x000fe80000100800 */
[----:B------:R-:W2:Y:S04]  /*63fe0*/  LDL.LU.64 R210, [R1+0x900] ;  /* 0x0009000001d27983 */ /* 0x000ea80000300a00 */
[----:B------:R3:W-:Y:S04]  /*63ff0*/  STL [R1+0x1868], R8 ;  /* 0x0018680801007387 */ /* 0x0007e80000100800 */
[----:B------:R-:W2:Y:S04]  /*64000*/  LDL.LU.64 R204, [R1+0x8f8] ;  /* 0x0008f80001cc7983 */ /* 0x000ea80000300a00 */
[----:B------:R-:W2:Y:S04]  /*64010*/  LDL.LU.64 R202, [R1+0x8f0] ;  /* 0x0008f00001ca7983 */ /* 0x000ea80000300a00 */
[----:B------:R-:W2:Y:S01]  /*64020*/  LDL.LU.64 R200, [R1+0x8e8] ;  /* 0x0008e80001c87983 */ /* 0x000ea20000300a00 */
[----:B-1----:R-:W-:-:S03]  /*64030*/  IMAD.MOV.U32 R4, RZ, RZ, R9 ;  /* 0x000000ffff047224 */ /* 0x002fc600078e0009 */
[----:B------:R-:W2:Y:S01]  /*64040*/  LDL.LU.64 R198, [R1+0x8e0] ;  /* 0x0008e00001c67983 */ /* 0x000ea20000300a00 */
[----:B------:R-:W-:-:S03]  /*64050*/  MOV R5, R12 ;  /* 0x0000000c00057202 */ /* 0x000fc60000000f00 */
[----:B------:R-:W2:Y:S04]  /*64060*/  LDL.LU.64 R208, [R1+0x8d8] ;  /* 0x0008d80001d07983 */ /* 0x000ea80000300a00 */
[----:B------:R1:W-:Y:S04]  /*64070*/  LDGSTS.E [R2+0x30004], desc[UR8][R4.64], P0 ;  /* 0x3000400004027fae */ /* 0x0003e80008121848 */
[----:B----4-:R-:W4:Y:S04]  /*64080*/  LDL.LU.64 R192, [R1+0x8d0] ;  /* 0x0008d00001c07983 */ /* 0x010f280000300a00 */
[----:B------:R-:W4:Y:S01]  /*64090*/  LDL.LU R196, [R1+0xcc0] ;  /* 0x000cc00001c47983 */ /* 0x000f220000300800 */
[----:B-1----:R-:W-:Y:S01]  /*640a0*/  MOV R5, R8 ;  /* 0x0000000800057202 */ /* 0x002fe20000000f00 */
[----:B------:R-:W-:-:S02]  /*640b0*/  IMAD.MOV.U32 R4, RZ, RZ, R0 ;  /* 0x000000ffff047224 */ /* 0x000fc400078e0000 */
[----:B------:R-:W4:Y:S04]  /*640c0*/  LDL.LU R194, [R1+0xcc4] ;  /* 0x000cc40001c27983 */ /* 0x000f280000300800 */
[----:B------:R1:W-:Y:S01]  /*640d0*/  LDGSTS.E [R2+0x34004], desc[UR8][R4.64], P0 ;  /* 0x3400400004027fae */ /* 0x0003e20008121848 */
[----:B---3--:R-:W-:-:S04]  /*640e0*/  IADD3 R8, P1, R10, UR4, RZ ;  /* 0x000000040a087c10 */ /* 0x008fc8000ff3e0ff */
[----:B------:R-:W-:Y:S02]  /*640f0*/  IADD3.X R0, R11, UR6, RZ, P1, !PT ;  /* 0x000000060b007c10 */ /* 0x000fe40008ffe4ff */
[----:B------:R-:W3:Y:S04]  /*64100*/  LDL.LU.64 R10, [R1+0x8c8] ;  /* 0x0008c800010a7983 */ /* 0x000ee80000300a00 */
[----:B------:R-:W3:Y:S01]  /*64110*/  LDL.LU.64 R206, [R1+0x8c0] ;  /* 0x0008c00001ce7983 */ /* 0x000ee20000300a00 */
[----:B------:R-:W-:Y:S01]  /*64120*/  IMAD.MOV.U32 R9, RZ, RZ, R0 ;  /* 0x000000ffff097224 */ /* 0x000fe200078e0000 */
[----:B------:R-:W-:-:S04]  /*64130*/  LOP3.LUT R0, R6, 0x70, RZ, 0x3c, !PT ;  /* 0x0000007006007812 */ /* 0x000fc800078e3cff */
[----:B------:R-:W-:Y:S01]  /*64140*/  LDGSTS.E [R2+0x38004], desc[UR8][R8.64], P0 ;  /* 0x3800400008027fae */ /* 0x000fe20008121848 */
[----:B--2---:R-:W-:-:S04]  /*64150*/  IADD3 R13, P1, R210, UR4, RZ ;  /* 0x00000004d20d7c10 */ /* 0x004fc8000ff3e0ff */
[----:B-1----:R-:W-:Y:S02]  /*64160*/  IADD3.X R4, R211, UR6, RZ, P1, !PT ;  /* 0x00000006d3047c10 */ /* 0x002fe40008ffe4ff */
[----:B------:R-:W-:-:S04]  /*64170*/  IADD3 R12, P1, R204, UR4, RZ ;  /* 0x00000004cc0c7c10 */ /* 0x000fc8000ff3e0ff */
[----:B------:R-:W-:Y:S02]  /*64180*/  IADD3.X R5, R205, UR6, RZ, P1, !PT ;  /* 0x00000006cd057c10 */ /* 0x000fe40008ffe4ff */
        /* <DEDUP_REMOVED lines=8> */
[----:B----4-:R-:W-:-:S04]  /*64210*/  IADD3 R195, P1, R192, UR4, RZ ;  /* 0x00000004c0c37c10 */ /* 0x010fc8000ff3e0ff */
[----:B------:R-:W-:Y:S01]  /*64220*/  IADD3.X R197, R193, UR6, RZ, P1, !PT ;  /* 0x00000006c1c57c10 */ /* 0x000fe20008ffe4ff */
[----:B------:R-:W-:Y:S01]  /*64230*/  IMAD.MOV.U32 R211, RZ, RZ, R4 ;  /* 0x000000ffffd37224 */ /* 0x000fe200078e0004 */
[----:B------:R-:W-:Y:S01]  /*64240*/  MOV R210, R13 ;  /* 0x0000000d00d27202 */ /* 0x000fe20000000f00 */
[----:B------:R-:W-:Y:S01]  /*64250*/  IMAD.MOV.U32 R208, RZ, RZ, R204 ;  /* 0x000000ffffd07224 */ /* 0x000fe200078e00cc */
[----:B------:R-:W-:Y:S02]  /*64260*/  MOV R13, R5 ;  /* 0x00000005000d7202 */ /* 0x000fe40000000f00 */
[----:B------:R-:W-:Y:S01]  /*64270*/  MOV R209, R252 ;  /* 0x000000fc00d17202 */ /* 0x000fe20000000f00 */
[----:B------:R-:W-:Y:S01]  /*64280*/  IMAD.MOV.U32 R204, RZ, RZ, R200 ;  /* 0x000000ffffcc7224 */ /* 0x000fe200078e00c8 */
[----:B------:R-:W-:Y:S01]  /*64290*/  MOV R205, R201 ;  /* 0x000000c900cd7202 */ /* 0x000fe20000000f00 */
[----:B------:R-:W-:Y:S01]  /*642a0*/  IMAD.MOV.U32 R200, RZ, RZ, R195 ;  /* 0x000000ffffc87224 */ /* 0x000fe200078e00c3 */
[----:B------:R-:W-:Y:S01]  /*642b0*/  MOV R201, R197 ;  /* 0x000000c500c97202 */ /* 0x000fe20000000f00 */
[----:B------:R-:W-:Y:S01]  /*642c0*/  UISETP.GT.AND UP1, UPT, UR16, 0x7a, UPT ;  /* 0x0000007a1000788c */ /* 0x000fe2000bf24270 */
[----:B------:R-:W-:Y:S01]  /*642d0*/  LDGSTS.E [R2+0x3c004], desc[UR8][R210.64], P0 ;  /* 0x3c004000d2027fae */ /* 0x000fe20008121848 */
[----:B---3--:R-:W-:-:S04]  /*642e0*/  IADD3 R192, P1, R10, UR4, RZ ;  /* 0x000000040ac07c10 */ /* 0x008fc8000ff3e0ff */
[----:B------:R-:W-:Y:S02]  /*642f0*/  IADD3.X R193, R11, UR6, RZ, P1, !PT ;  /* 0x000000060bc17c10 */ /* 0x000fe40008ffe4ff */
[----:B------:R-:W-:-:S04]  /*64300*/  IADD3 R10, P1, R206, UR4, RZ ;  /* 0x00000004ce0a7c10 */ /* 0x000fc8000ff3e0ff */
[----:B------:R-:W-:Y:S02]  /*64310*/  IADD3.X R11, R207, UR6, RZ, P1, !PT ;  /* 0x00000006cf0b7c10 */ /* 0x000fe40008ffe4ff */
[----:B------:R-:W-:-:S04]  /*64320*/  IADD3 R194, P1, R194, UR4, RZ ;  /* 0x00000004c2c27c10 */ /* 0x000fc8000ff3e0ff */
[----:B------:R-:W-:Y:S01]  /*64330*/  IADD3.X R196, R196, UR6, RZ, P1, !PT ;  /* 0x00000006c4c47c10 */ /* 0x000fe20008ffe4ff */
[----:B------:R-:W-:Y:S01]  /*64340*/  STL [R1+0xcc4], R194 ;  /* 0x000cc4c201007387 */ /* 0x000fe20000100800 */
[----:B------:R-:W-:Y:S01]  /*64350*/  IMAD.MOV.U32 R206, RZ, RZ, R202 ;  /* 0x000000ffffce7224 */ /* 0x000fe200078e00ca */
[----:B------:R-:W-:Y:S02]  /*64360*/  MOV R207, R203 ;  /* 0x000000cb00cf7202 */ /* 0x000fe40000000f00 */
[----:B------:R-:W-:Y:S01]  /*64370*/  STL [R1+0xcc0], R196 ;  /* 0x000cc0c401007387 */ /* 0x000fe20000100800 */
[----:B------:R-:W-:Y:S01]  /*64380*/  IMAD.MOV.U32 R202, RZ, RZ, R198 ;  /* 0x000000ffffca7224 */ /* 0x000fe200078e00c6 */
[----:B------:R-:W-:Y:S02]  /*64390*/  MOV R203, R199 ;  /* 0x000000c700cb7202 */ /* 0x000fe40000000f00 */
[----:B------:R1:W-:Y:S04]  /*643a0*/  STL.64 [R1+0x908], R8 ;  /* 0x0009080801007387 */ /* 0x0003e80000100a00 */
[----:B------:R-:W-:Y:S04]  /*643b0*/  STL.64 [R1+0x900], R210 ;  /* 0x000900d201007387 */ /* 0x000fe80000100a00 */
[----:B------:R2:W-:Y:S01]  /*643c0*/  STL.64 [R1+0x8f8], R12 ;  /* 0x0008f80c01007387 */ /* 0x0005e20000100a00 */
[----:B------:R-:W-:-:S03]  /*643d0*/  IMAD.MOV.U32 R198, RZ, RZ, R192 ;  /* 0x000000ffffc67224 */ /* 0x000fc600078e00c0 */
[----:B------:R-:W-:Y:S01]  /*643e0*/  STL.64 [R1+0x8f0], R208 ;  /* 0x0008f0d001007387 */ /* 0x000fe20000100a00 */
[----:B------:R-:W-:-:S03]  /*643f0*/  MOV R199, R193 ;  /* 0x000000c100c77202 */ /* 0x000fc60000000f00 */
[----:B------:R-:W-:Y:S01]  /*64400*/  STL.64 [R1+0x8e8], R206 ;  /* 0x0008e8ce01007387 */ /* 0x000fe20000100a00 */
[----:B------:R-:W-:Y:S01]  /*64410*/  IMAD.MOV.U32 R4, RZ, RZ, R10 ;  /* 0x000000ffff047224 */ /* 0x000fe200078e000a */
[----:B------:R-:W-:Y:S02]  /*64420*/  MOV R5, R11 ;  /* 0x0000000b00057202 */ /* 0x000fe40000000f00 */
[----:B------:R-:W-:Y:S04]  /*64430*/  STL.64 [R1+0x8e0], R204 ;  /* 0x0008e0cc01007387 */ /* 0x000fe80000100a00 */
[----:B------:R-:W-:Y:S04]  /*64440*/  STL.64 [R1+0x8d8], R202 ;  /* 0x0008d8ca01007387 */ /* 0x000fe80000100a00 */
[----:B------:R-:W-:Y:S04]  /*64450*/  STL.64 [R1+0x8d0], R200 ;  /* 0x0008d0c801007387 */ /* 0x000fe80000100a00 */
[----:B------:R-:W3:Y:S04]  /*64460*/  LDL.LU R192, [R1+0xcc8] ;  /* 0x000cc80001c07983 */ /* 0x000ee80000300800 */
[----:B------:R-:W4:Y:S04]  /*64470*/  LDL.LU R10, [R1+0xccc] ;  /* 0x000ccc00010a7983 */ /* 0x000f280000300800 */
[----:B------:R-:W-:Y:S04]  /*64480*/  STL.64 [R1+0x8c8], R198 ;  /* 0x0008c8c601007387 */ /* 0x000fe80000100a00 */
[----:B------:R2:W-:Y:S04]  /*64490*/  STL.64 [R1+0x8c0], R4 ;  /* 0x0008c00401007387 */ /* 0x0005e80000100a00 */
[----:B-1----:R-:W3:Y:S04]  /*644a0*/  LDL.LU R9, [R1+0xcd0] ;  /* 0x000cd00001097983 */ /* 0x002ee80000300800 */
[----:B------:R-:W3:Y:S01]  /*644b0*/  LDL.LU R6, [R1+0xcd4] ;  /* 0x000cd40001067983 */ /* 0x000ee20000300800 */
[----:B------:R-:W-:-:S04]  /*644c0*/  USEL UR12, URZ, 0x4, !UP1 ;  /* 0x000000043f0c7887 */ /* 0x000fc8000c800000 */
[----:B------:R-:W-:-:S06]  /*644d0*/  USEL UR12, UR12, URZ, !UP0 ;  /* 0x0000003f0c0c7287 */ /* 0x000fcc000c000000 */
[----:B------:R-:W-:Y:S01]  /*644e0*/  ISETP.NE.U32.AND P1, PT, RZ, UR12, PT ;  /* 0x0000000cff007c0c */ /* 0x000fe2000bf25070 */
[----:B------:R-:W-:-:S12]  /*644f0*/  UISETP.GT.AND UP2, UPT, UR16, 0x7b, UPT ;  /* 0x0000007b1000788c */ /* 0x000fd8000bf44270 */
[----:B------:R-:W-:Y:S01]  /*64500*/  LDGSTS.E [R2+0x30008], desc[UR8][R12.64], P1 ;  /* 0x300080000c027fae */ /* 0x000fe20008921848 */
[----:B------:R-:W-:Y:S02]  /*64510*/  USEL UR13, URZ, 0x4, !UP2 ;  /* 0x000000043f0d7887 */ /* 0x000fe4000d000000 */
[----:B------:R-:W-:Y:S01]  /*64520*/  UISETP.GT.AND UP3, UPT, UR16, 0x1c, UPT ;  /* 0x0000001c1000788c */ /* 0x000fe2000bf64270 */
[----:B------:R-:W-:Y:S04]  /*64530*/  LDGSTS.E [R2+0x34008], desc[UR8][R208.64], P1 ;  /* 0x34008000d0027fae */ /* 0x000fe80008921848 */
[----:B--2---:R-:W2:Y:S04]  /*64540*/  LDL.LU R12, [R1+0xcdc] ;  /* 0x000cdc00010c7983 */ /* 0x004ea80000300800 */
[----:B------:R-:W2:Y:S04]  /*64550*/  LDL.LU R13, [R1+0xcd8] ;  /* 0x000cd800010d7983 */ /* 0x000ea80000300800 */
[----:B------:R-:W2:Y:S04]  /*64560*/  LDL.LU R8, [R1+0xce4] ;  /* 0x000ce40001087983 */ /* 0x000ea80000300800 */
[----:B------:R-:W2:Y:S04]  /*64570*/  LDL.LU R193, [R1+0xcec] ;  /* 0x000cec0001c17983 */ /* 0x000ea80000300800 */
[----:B------:R-:W2:Y:S01]  /*64580*/  LDL.LU R11, [R1+0xce0] ;  /* 0x000ce000010b7983 */ /* 0x000ea20000300800 */
[----:B------:R-:W-:-:S03]  /*64590*/  USEL UR13, UR13, URZ, !UP0 ;  /* 0x0000003f0d0d7287 */ /* 0x000fc6000c000000 */
[----:B------:R-:W2:Y:S01]  /*645a0*/  LDL.LU R195, [R1+0xce8] ;  /* 0x000ce80001c37983 */ /* 0x000ea20000300800 */
[----:B------:R-:W-:Y:S02]  /*645b0*/  USEL UR14, URZ, 0x4, !UP3 ;  /* 0x000000043f0e7887 */ /* 0x000fe4000d800000 */
[----:B------:R-:W-:Y:S01]  /*645c0*/  ISETP.NE.U32.AND P2, PT, RZ, UR13, PT ;  /* 0x0000000dff007c0c */ /* 0x000fe2000bf45070 */
[----:B------:R-:W-:Y:S01]  /*645d0*/  LDGSTS.E [R2+0x38008], desc[UR8][R206.64], P1 ;  /* 0x38008000ce027fae */ /* 0x000fe20008921848 */
[----:B------:R-:W-:-:S03]  /*645e0*/  USEL UR14, UR14, URZ, !UP0 ;  /* 0x0000003f0e0e7287 */ /* 0x000fc6000c000000 */
[----:B------:R-:W-:Y:S03]  /*645f0*/  LDGSTS.E [R2+0x3c008], desc[UR8][R204.64], P1 ;  /* 0x3c008000cc027fae */ /* 0x000fe60008921848 */
[----:B------:R-:W-:Y:S01]  /*64600*/  ISETP.NE.U32.AND P3, PT, RZ, UR14, PT ;  /* 0x0000000eff007c0c */ /* 0x000fe2000bf65070 */
[----:B------:R-:W-:-:S04]  /*64610*/  VIADD R0, R0, UR17 ;  /* 0x0000001100007c36 */ /* 0x000fc80008000000 */
[----:B------:R-:W-:Y:S04]  /*64620*/  LDGSTS.E [R2+0x3000c], desc[UR8][R202.64], P2 ;  /* 0x3000c000ca027fae */ /* 0x000fe80009121848 */
[----:B------:R-:W-:Y:S04]  /*64630*/  LDGSTS.E [R2+0x3400c], desc[UR8][R200.64], P2 ;  /* 0x3400c000c8027fae */ /* 0x000fe80009121848 */
[----:B------:R-:W-:Y:S04]  /*64640*/  LDGSTS.E [R2+0x3800c], desc[UR8][R198.64], P2 ;  /* 0x3800c000c6027fae */ /* 0x000fe80009121848 */
[----:B------:R1:W-:Y:S02]  /*64650*/  LDGSTS.E [R2+0x3c00c], desc[UR8][R4.64], P2 ;  /* 0x3c00c00004027fae */ /* 0x0003e40009121848 */
[----:B-1----:R-:W-:Y:S01]  /*64660*/  MOV R4, R194 ;  /* 0x000000c200047202 */ /* 0x002fe20000000f00 */
[----:B------:R-:W-:Y:S01]  /*64670*/  IMAD.MOV.U32 R5, RZ, RZ, R196 ;  /* 0x000000ffff057224 */ /* 0x000fe200078e00c4 */
[----:B------:R-:W2:Y:S04]  /*64680*/  LDL.LU R2, [R1+0xcf4] ;  /* 0x000cf40001027983 */ /* 0x000ea80000300800 */
[----:B------:R1:W-:Y:S01]  /*64690*/  LDGSTS.E [R0], desc[UR8][R4.64], P3 ;  /* 0x0000000004007fae */ /* 0x0003e20009921848 */
[----:B----4-:R-:W-:-:S04]  /*646a0*/  IADD3 R10, P0, R10, UR4, RZ ;  /* 0x000000040a0a7c10 */ /* 0x010fc8000ff1e0ff */
[----:B---3--:R-:W-:Y:S01]  /*646b0*/  IADD3.X R192, R192, UR6, RZ, P0, !PT ;  /* 0x00000006c0c07c10 */ /* 0x008fe200087fe4ff */
[----:B------:R3:W-:Y:S01]  /*646c0*/  STL [R1+0xccc], R10 ;  /* 0x000ccc0a01007387 */ /* 0x0007e20000100800 */
[----:B-1----:R-:W-:-:S03]  /*646d0*/  MOV R4, R10 ;  /* 0x0000000a00047202 */ /* 0x002fc60000000f00 */
[----:B------:R1:W-:Y:S01]  /*646e0*/  STL [R1+0xcc8], R192 ;  /* 0x000cc8c001007387 */ /* 0x0003e20000100800 */
[----:B------:R-:W-:-:S05]  /*646f0*/  IADD3 R6, P1, R6, UR4, RZ ;  /* 0x0000000406067c10 */ /* 0x000fca000ff3e0ff */
[----:B------:R-:W-:Y:S04]  /*64700*/  STL [R1+0xcd4], R6 ;  /* 0x000cd40601007387 */ /* 0x000fe80000100800 */
[----:B---3--:R-:W3:Y:S01]  /*64710*/  LDL.LU R10, [R1+0xcf0] ;  /* 0x000cf000010a7983 */ /* 0x008ee20000300800 */
[----:B------:R-:W-:Y:S01]  /*64720*/  IADD3.X R9, R9, UR6, RZ, P1, !PT ;  /* 0x0000000609097c10 */ /* 0x000fe20008ffe4ff */
[----:B------:R-:W-:-:S04]  /*64730*/  IMAD.MOV.U32 R5, RZ, RZ, R192 ;  /* 0x000000ffff057224 */ /* 0x000fc800078e00c0 */
[----:B------:R4:W-:Y:S04]  /*64740*/  STL [R1+0xcd0], R9 ;  /* 0x000cd00901007387 */ /* 0x0009e80000100800 */
[----:B------:R4:W-:Y:S04]  /*64750*/  LDGSTS.E [R0+0x4000], desc[UR8][R4.64], P3 ;  /* 0x0400000004007fae */ /* 0x0009e80009921848 */
[----:B-1----:R-:W3:Y:S01]  /*64760*/  LDL.LU R192, [R1+0xcf8] ;  /* 0x000cf80001c07983 */ /* 0x002ee20000300800 */
[----:B----4-:R-:W-:-:S03]  /*64770*/  IMAD.MOV.U32 R5, RZ, RZ, R9 ;  /* 0x000000ffff057224 */ /* 0x010fc600078e0009 */
[----:B------:R-:W4:Y:S01]  /*64780*/  LDL.LU R9, [R1+0xcfc] ;  /* 0x000cfc0001097983 */ /* 0x000f220000300800 */
[----:B------:R-:W-:-:S03]  /*64790*/  MOV R4, R6 ;  /* 0x0000000600047202 */ /* 0x000fc60000000f00 */
[----:B------:R-:W4:Y:S04]  /*647a0*/  LDL.LU R194, [R1+0xd00] ;  /* 0x000d000001c27983 */ /* 0x000f280000300800 */
[----:B------:R-:W4:Y:S01]  /*647b0*/  LDL.LU R6, [R1+0xd04] ;  /* 0x000d040001067983 */ /* 0x000f220000300800 */
[----:B--2---:R-:W-:Y:S02]  /*647c0*/  IADD3 R12, P0, R12, UR4, RZ ;  /* 0x000000040c0c7c10 */ /* 0x004fe4000ff1e0ff */
[----:B------:R-:W-:Y:S01]  /*647d0*/  IADD3 R8, P1, R8, UR4, RZ ;  /* 0x0000000408087c10 */ /* 0x000fe2000ff3e0ff */
[----:B------:R1:W-:Y:S01]  /*647e0*/  LDGSTS.E [R0+0x8000], desc[UR8][R4.64], P3 ;  /* 0x0800000004007fae */ /* 0x0003e20009921848 */
[----:B------:R-:W-:Y:S02]  /*647f0*/  IADD3.X R13, R13, UR6, RZ, P0, !PT ;  /* 0x000000060d0d7c10 */ /* 0x000fe400087fe4ff */
[----:B------:R-:W-:Y:S01]  /*64800*/  IADD3 R193, P2, R193, UR4, RZ ;  /* 0x00000004c1c17c10 */ /* 0x000fe2000ff5e0ff */
[----:B------:R2:W-:Y:S01]  /*64810*/  STL [R1+0xcdc], R12 ;  /* 0x000cdc0c01007387 */ /* 0x0005e20000100800 */
[----:B------:R-:W-:-:S03]  /*64820*/  IADD3.X R11, R11, UR6, RZ, P1, !PT ;  /* 0x000000060b0b7c10 */ /* 0x000fc60008ffe4ff */
[----:B------:R2:W-:Y:S01]  /*64830*/  STL [R1+0xcd8], R13 ;  /* 0x000cd80d01007387 */ /* 0x0005e20000100800 */
[----:B------:R-:W-:Y:S01]  /*64840*/  IADD3.X R195, R195, UR6, RZ, P2, !PT ;  /* 0x00000006c3c37c10 */ /* 0x000fe200097fe4ff */
[----:B-1----:R-:W-:Y:S01]  /*64850*/  IMAD.MOV.U32 R5, RZ, RZ, R13 ;  /* 0x000000ffff057224 */ /* 0x002fe200078e000d */
[----:B------:R-:W-:Y:S02]  /*64860*/  MOV R4, R12 ;  /* 0x0000000c00047202 */ /* 0x000fe40000000f00 */
[----:B--2---:R-:W2:Y:S01]  /*64870*/  LDL.LU R12, [R1+0xd0c] ;  /* 0x000d0c00010c7983 */ /* 0x004ea20000300800 */
[----:B------:R-:W-:-:S03]  /*64880*/  UISETP.GT.AND UP1, UPT, UR16, 0x1d, UPT ;  /* 0x0000001d1000788c */ /* 0x000fc6000bf24270 */
[----:B------:R-:W-:Y:S04]  /*64890*/  STL [R1+0xce4], R8 ;  /* 0x000ce40801007387 */ /* 0x000fe80000100800 */
[----:B------:R1:W-:Y:S04]  /*648a0*/  STL [R1+0xce0], R11 ;  /* 0x000ce00b01007387 */ /* 0x0003e80000100800 */
[----:B------:R3:W-:Y:S04]  /*648b0*/  STL [R1+0xcec], R193 ;  /* 0x000cecc101007387 */ /* 0x0007e80000100800 */
[----:B------:R1:W-:Y:S04]  /*648c0*/  LDGSTS.E [R0+0xc000], desc[UR8][R4.64], P3 ;  /* 0x0c00000004007fae */ /* 0x0003e80009921848 */
[----:B------:R-:W2:Y:S01]  /*648d0*/  LDL.LU R13, [R1+0xd08] ;  /* 0x000d0800010d7983 */ /* 0x000ea20000300800 */
[----:B------:R-:W-:-:S03]  /*648e0*/  USEL UR12, URZ, 0x4, !UP1 ;  /* 0x000000043f0c7887 */ /* 0x000fc6000c800000 */
[----:B------:R-:W-:Y:S01]  /*648f0*/  STL [R1+0xce8], R195 ;  /* 0x000ce8c301007387 */ /* 0x000fe20000100800 */
[----:B-1----:R-:W-:Y:S01]  /*64900*/  IMAD.MOV.U32 R5, RZ, RZ, R11 ;  /* 0x000000ffff057224 */ /* 0x002fe200078e000b */
[----:B------:R-:W-:Y:S02]  /*64910*/  MOV R4, R8 ;  /* 0x0000000800047202 */ /* 0x000fe40000000f00 */
[----:B------:R-:W2:Y:S04]  /*64920*/  LDL.LU R11, [R1+0xd10] ;  /* 0x000d1000010b7983 */ /* 0x000ea80000300800 */
[----:B------:R-:W2:Y:S01]  /*64930*/  LDL.LU R8, [R1+0xd14] ;  /* 0x000d140001087983 */ /* 0x000ea20000300800 */
[----:B------:R-:W-:-:S06]  /*64940*/  USEL UR12, UR12, URZ, !UP0 ;  /* 0x0000003f0c0c7287 */ /* 0x000fcc000c000000 */
[----:B------:R-:W-:Y:S02]  /*64950*/  ISETP.NE.U32.AND P0, PT, RZ, UR12, PT ;  /* 0x0000000cff007c0c */ /* 0x000fe4000bf05070 */
[----:B------:R-:W-:-:S05]  /*64960*/  IADD3 R2, P1, R2, UR4, RZ ;  /* 0x0000000402027c10 */ /* 0x000fca000ff3e0ff */
[----:B------:R-:W-:Y:S06]  /*64970*/  STL [R1+0xcf4], R2 ;  /* 0x000cf40201007387 */ /* 0x000fec0000100800 */
[----:B------:R1:W-:Y:S02]  /*64980*/  LDGSTS.E [R0+0x4], desc[UR8][R4.64], P0 ;  /* 0x0000400004007fae */ /* 0x0003e40008121848 */
[----:B-1----:R-:W-:Y:S01]  /*64990*/  MOV R4, R193 ;  /* 0x000000c100047202 */ /* 0x002fe20000000f00 */
[----:B------:R-:W-:-:S05]  /*649a0*/  IMAD.MOV.U32 R5, RZ, RZ, R195 ;  /* 0x000000ffff057224 */ /* 0x000fca00078e00c3 */
[----:B------:R1:W-:Y:S02]  /*649b0*/  LDGSTS.E [R0+0x4004], desc[UR8][R4.64], P0 ;  /* 0x0400400004007fae */ /* 0x0003e40008121848 */
[----:B-1----:R-:W-:Y:S02]  /*649c0*/  MOV R4, R2 ;  /* 0x0000000200047202 */ /* 0x002fe40000000f00 */
[----:B---3--:R-:W-:-:S05]  /*649d0*/  IADD3.X R10, R10, UR6, RZ, P1, !PT ;  /* 0x000000060a0a7c10 */ /* 0x008fca0008ffe4ff */
[----:B------:R1:W-:Y:S01]  /*649e0*/  STL [R1+0xcf0], R10 ;  /* 0x000cf00a01007387 */ /* 0x0003e20000100800 */
[----:B------:R-:W-:-:S03]  /*649f0*/  IMAD.MOV.U32 R5, RZ, RZ, R10 ;  /* 0x000000ffff057224 */ /* 0x000fc600078e000a */
[----:B------:R-:W3:Y:S04]  /*64a00*/  LDL.LU R193, [R1+0xd18] ;  /* 0x000d180001c17983 */ /* 0x000ee80000300800 */
[----:B------:R4:W-:Y:S04]  /*64a10*/  LDGSTS.E [R0+0x8004], desc[UR8][R4.64], P0 ;  /* 0x0800400004007fae */ /* 0x0009e80008121848 */
[----:B-1----:R-:W3:Y:S04]  /*64a20*/  LDL.LU R10, [R1+0xd1c] ;  /* 0x000d1c00010a7983 */ /* 0x002ee80000300800 */
[----:B------:R-:W3:Y:S01]  /*64a30*/  LDL.LU R2, [R1+0xd24] ;  /* 0x000d240001027983 */ /* 0x000ee20000300800 */
[----:B----4-:R-:W-:-:S04]  /*64a40*/  IADD3 R9, P2, R9, UR4, RZ ;  /* 0x0000000409097c10 */ /* 0x010fc8000ff5e0ff */
[----:B------:R-:W-:Y:S02]  /*64a50*/  IADD3.X R192, R192, UR6, RZ, P2, !PT ;  /* 0x00000006c0c07c10 */ /* 0x000fe400097fe4ff */
[----:B------:R-:W-:Y:S01]  /*64a60*/  IADD3 R6, P3, R6, UR4, RZ ;  /* 0x0000000406067c10 */ /* 0x000fe2000ff7e0ff */
[----:B------:R1:W-:Y:S03]  /*64a70*/  STL [R1+0xcfc], R9 ;  /* 0x000cfc0901007387 */ /* 0x0003e60000100800 */
[----:B------:R-:W-:Y:S01]  /*64a80*/  IADD3.X R194, R194, UR6, RZ, P3, !PT ;  /* 0x00000006c2c27c10 */ /* 0x000fe20009ffe4ff */
[----:B------:R4:W-:Y:S01]  /*64a90*/  STL [R1+0xcf8], R192 ;  /* 0x000cf8c001007387 */ /* 0x0009e20000100800 */
[----:B------:R-:W-:-:S03]  /*64aa0*/  MOV R4, R9 ;  /* 0x0000000900047202 */ /* 0x000fc60000000f00 */
[----:B------:R2:W-:Y:S01]  /*64ab0*/  STL [R1+0xd04], R6 ;  /* 0x000d040601007387 */ /* 0x0005e20000100800 */
[----:B------:R-:W-:-:S03]  /*64ac0*/  IMAD.MOV.U32 R5, RZ, RZ, R192 ;  /* 0x000000ffff057224 */ /* 0x000fc600078e00c0 */
[----:B-1----:R-:W3:Y:S04]  /*64ad0*/  LDL.LU R9, [R1+0xd20] ;  /* 0x000d200001097983 */ /* 0x002ee80000300800 */
[----:B------:R-:W-:Y:S04]  /*64ae0*/  STL [R1+0xd00], R194 ;  /* 0x000d00c201007387 */ /* 0x000fe80000100800 */
[----:B------:R-:W3:Y:S04]  /*64af0*/  LDL.LU R195, [R1+0xd28] ;  /* 0x000d280001c37983 */ /* 0x000ee80000300800 */
[----:B----4-:R-:W4:Y:S01]  /*64b00*/  LDL.LU R192, [R1+0xd2c] ;  /* 0x000d2c0001c07983 */ /* 0x010f220000300800 */
[----:B------:R-:W-:-:S03]  /*64b10*/  UISETP.GT.AND UP1, UPT, UR16, 0x1e, UPT ;  /* 0x0000001e1000788c */ /* 0x000fc6000bf24270 */
[----:B------:R1:W-:Y:S01]  /*64b20*/  LDGSTS.E [R0+0xc004], desc[UR8][R4.64], P0 ;  /* 0x0c00400004007fae */ /* 0x0003e20008121848 */
[----:B------:R-:W-:-:S04]  /*64b30*/  USEL UR12, URZ, 0x4, !UP1 ;  /* 0x000000043f0c7887 */ /* 0x000fc8000c800000 */
[----:B------:R-:W-:Y:S01]  /*64b40*/  USEL UR12, UR12, URZ, !UP0 ;  /* 0x0000003f0c0c7287 */ /* 0x000fe2000c000000 */
[----:B--2---:R-:W-:-:S05]  /*64b50*/  IADD3 R12, P0, R12, UR4, RZ ;  /* 0x000000040c0c7c10 */ /* 0x004fca000ff1e0ff */
[----:B------:R-:W-:Y:S01]  /*64b60*/  ISETP.NE.U32.AND P1, PT, RZ, UR12, PT ;  /* 0x0000000cff007c0c */ /* 0x000fe2000bf25070 */
[----:B-1----:R-:W-:Y:S01]  /*64b70*/  IMAD.MOV.U32 R5, RZ, RZ, R194 ;  /* 0x000000ffff057224 */ /* 0x002fe200078e00c2 */
[----:B------:R-:W-:Y:S02]  /*64b80*/  MOV R4, R6 ;  /* 0x0000000600047202 */ /* 0x000fe40000000f00 */
[----:B------:R-:W-:Y:S01]  /*64b90*/  IADD3.X R13, R13, UR6, RZ, P0, !PT ;  /* 0x000000060d0d7c10 */ /* 0x000fe200087fe4ff */
[----:B------:R-:W2:Y:S04]  /*64ba0*/  LDL.LU R6, [R1+0xd34] ;  /* 0x000d340001067983 */ /* 0x000ea80000300800 */
[----:B------:R-:W-:Y:S01]  /*64bb0*/  STL [R1+0xd0c], R12 ;  /* 0x000d0c0c01007387 */ /* 0x000fe20000100800 */
[----:B------:R-:W-:-:S03]  /*64bc0*/  IADD3 R8, P2, R8, UR4, RZ ;  /* 0x0000000408087c10 */ /* 0x000fc6000ff5e0ff */
[----:B------:R1:W-:Y:S04]  /*64bd0*/  LDGSTS.E [R0+0x8], desc[UR8][R4.64], P1 ;  /* 0x0000800004007fae */ /* 0x0003e80008921848 */
[----:B------:R1:W-:Y:S04]  /*64be0*/  STL [R1+0xd08], R13 ;  /* 0x000d080d01007387 */ /* 0x0003e80000100800 */
[----:B------:R-:W-:Y:S01]  /*64bf0*/  STL [R1+0xd14], R8 ;  /* 0x000d140801007387 */ /* 0x000fe20000100800 */
[----:B-1----:R-:W-:-:S03]  /*64c00*/  IMAD.MOV.U32 R5, RZ, RZ, R13 ;  /* 0x000000ffff057224 */ /* 0x002fc600078e000d */
[----:B------:R-:W2:Y:S01]  /*64c10*/  LDL.LU R13, [R1+0xd30] ;  /* 0x000d3000010d7983 */ /* 0x000ea20000300800 */
[----:B------:R-:W-:Y:S02]  /*64c20*/  IADD3.X R11, R11, UR6, RZ, P2, !PT ;  /* 0x000000060b0b7c10 */ /* 0x000fe400097fe4ff */
[----:B------:R-:W-:-:S03]  /*64c30*/  MOV R4, R12 ;  /* 0x0000000c00047202 */ /* 0x000fc60000000f00 */
[----:B------:R1:W-:Y:S04]  /*64c40*/  STL [R1+0xd10], R11 ;  /* 0x000d100b01007387 */ /* 0x0003e80000100800 */
[----:B------:R1:W-:Y:S04]  /*64c50*/  LDGSTS.E [R0+0x4008], desc[UR8][R4.64], P1 ;  /* 0x0400800004007fae */ /* 0x0003e80008921848 */
[----:B------:R-:W2:Y:S01]  /*64c60*/  LDL.LU R12, [R1+0xd38] ;  /* 0x000d3800010c7983 */ /* 0x000ea20000300800 */
[----:B-1----:R-:W-:-:S03]  /*64c70*/  IMAD.MOV.U32 R5, RZ, RZ, R11 ;  /* 0x000000ffff057224 */ /* 0x002fc600078e000b */
[----:B------:R-:W2:Y:S01]  /*64c80*/  LDL.LU R11, [R1+0xd3c] ;  /* 0x000d3c00010b7983 */ /* 0x000ea20000300800 */
[----:B------:R-:W-:-:S03]  /*64c90*/  MOV R4, R8 ;  /* 0x0000000800047202 */ /* 0x000fc60000000f00 */
[----:B------:R-:W2:Y:S04]  /*64ca0*/  LDL.LU R194, [R1+0x10c0] ;  /* 0x0010c00001c27983 */ /* 0x000ea80000300800 */
[----:B------:R-:W2:Y:S04]  /*64cb0*/  LDL.LU R8, [R1+0x10c4] ;  /* 0x0010c40001087983 */ /* 0x000ea80000300800 */
[----:B------:R1:W-:Y:S01]  /*64cc0*/  LDGSTS.E [R0+0x8008], desc[UR8][R4.64], P1 ;  /* 0x0800800004007fae */ /* 0x0003e20008921848 */
[----:B---3--:R-:W-:-:S04]  /*64cd0*/  IADD3 R10, P0, R10, UR4, RZ ;  /* 0x000000040a0a7c10 */ /* 0x008fc8000ff1e0ff */
[----:B------:R-:W-:Y:S02]  /*64ce0*/  IADD3.X R193, R193, UR6, RZ, P0, !PT ;  /* 0x00000006c1c17c10 */ /* 0x000fe400087fe4ff */
[----:B-1----:R-:W-:-:S03]  /*64cf0*/  MOV R4, R10 ;  /* 0x0000000a00047202 */ /* 0x002fc60000000f00 */
[----:B------:R-:W-:-:S05]  /*64d00*/  IMAD.MOV.U32 R5, RZ, RZ, R193 ;  /* 0x000000ffff057224 */ /* 0x000fca00078e00c1 */
[----:B------:R1:W-:Y:S01]  /*64d10*/  LDGSTS.E [R0+0xc008], desc[UR8][R4.64], P1 ;  /* 0x0c00800004007fae */ /* 0x0003e20008921848 */
[----:B------:R-:W-:-:S03]  /*64d20*/  IADD3 R2, P1, R2, UR4, RZ ;  /* 0x0000000402027c10 */ /* 0x000fc6000ff3e0ff */
[----:B------:R3:W-:Y:S04]  /*64d30*/  STL [R1+0xd1c], R10 ;  /* 0x000d1c0a01007387 */ /* 0x0007e80000100800 */
[----:B------:R1:W-:Y:S01]  /*64d40*/  STL [R1+0xd18], R193 ;  /* 0x000d18c101007387 */ /* 0x0003e20000100800 */
[----:B------:R-:W-:-:S03]  /*64d50*/  IADD3.X R9, R9, UR6, RZ, P1, !PT ;  /* 0x0000000609097c10 */ /* 0x000fc60008ffe4ff */
[----:B---3--:R-:W3:Y:S04]  /*64d60*/  LDL.LU R10, [R1+0x10cc] ;  /* 0x0010cc00010a7983 */ /* 0x008ee80000300800 */
[----:B------:R-:W-:Y:S01]  /*64d70*/  STL [R1+0xd24], R2 ;  /* 0x000d240201007387 */ /* 0x000fe20000100800 */
[----:B----4-:R-:W-:-:S03]  /*64d80*/  IADD3 R192, P2, R192, UR4, RZ ;  /* 0x00000004c0c07c10 */ /* 0x010fc6000ff5e0ff */
[----:B------:R4:W-:Y:S01]  /*64d90*/  STL [R1+0xd20], R9 ;  /* 0x000d200901007387 */ /* 0x0009e20000100800 */
[----:B------:R-:W-:-:S03]  /*64da0*/  IADD3.X R195, R195, UR6, RZ, P2, !PT ;  /* 0x00000006c3c37c10 */ /* 0x000fc600097fe4ff */
[----:B------:R2:W-:Y:S01]  /*64db0*/  STL [R1+0xd2c], R192 ;  /* 0x000d2cc001007387 */ /* 0x0005e20000100800 */
[----:B-1----:R-:W-:Y:S01]  /*64dc0*/  IMAD.MOV.U32 R5, RZ, RZ, R9 ;  /* 0x000000ffff057224 */ /* 0x002fe200078e0009 */
[----:B------:R-:W-:Y:S02]  /*64dd0*/  MOV R4, R2 ;  /* 0x0000000200047202 */ /* 0x000fe40000000f00 */
[----:B------:R-:W3:Y:S04]  /*64de0*/  LDL.LU R193, [R1+0x10c8] ;  /* 0x0010c80001c17983 */ /* 0x000ee80000300800 */
[----:B------:R-:W-:Y:S04]  /*64df0*/  STL [R1+0xd28], R195 ;  /* 0x000d28c301007387 */ /* 0x000fe80000100800 */
[----:B----4-:R-:W4:Y:S04]  /*64e00*/  LDL.LU R9, [R1+0x10d0] ;  /* 0x0010d00001097983 */ /* 0x010f280000300800 */
[----:B------:R-:W4:Y:S01]  /*64e10*/  LDL.LU R2, [R1+0x10d4] ;  /* 0x0010d40001027983 */ /* 0x000f220000300800 */
[----:B------:R-:W-:-:S04]  /*64e20*/  UISETP.GT.AND UP1, UPT, UR16, 0x1f, UPT ;  /* 0x0000001f1000788c */ /* 0x000fc8000bf24270 */
[----:B------:R-:W-:-:S04]  /*64e30*/  USEL UR12, URZ, 0x4, !UP1 ;  /* 0x000000043f0c7887 */ /* 0x000fc8000c800000 */
[----:B------:R-:W-:-:S06]  /*64e40*/  USEL UR12, UR12, URZ, !UP0 ;  /* 0x0000003f0c0c7287 */ /* 0x000fcc000c000000 */
[----:B------:R-:W-:Y:S02]  /*64e50*/  ISETP.NE.U32.AND P0, PT, RZ, UR12, PT ;  /* 0x0000000cff007c0c */ /* 0x000fe4000bf05070 */
[----:B--2---:R-:W-:-:S04]  /*64e60*/  IADD3 R6, P1, R6, UR4, RZ ;  /* 0x0000000406067c10 */ /* 0x004fc8000ff3e0ff */
[----:B------:R-:W-:Y:S01]  /*64e70*/  IADD3.X R13, R13, UR6, RZ, P1, !PT ;  /* 0x000000060d0d7c10 */ /* 0x000fe20008ffe4ff */
[----:B------:R-:W-:Y:S06]  /*64e80*/  STL [R1+0xd34], R6 ;  /* 0x000d340601007387 */ /* 0x000fec0000100800 */
[----:B------:R1:W-:Y:S04]  /*64e90*/  LDGSTS.E [R0+0xc], desc[UR8][R4.64], P0 ;  /* 0x0000c00004007fae */ /* 0x0003e80008121848 */
[----:B------:R2:W-:Y:S01]  /*64ea0*/  STL [R1+0xd30], R13 ;  /* 0x000d300d01007387 */ /* 0x0005e20000100800 */
[----:B-1----:R-:W-:Y:S01]  /*64eb0*/  MOV R4, R192 ;  /* 0x000000c000047202 */ /* 0x002fe20000000f00 */
[----:B------:R-:W-:-:S02]  /*64ec0*/  IMAD.MOV.U32 R5, RZ, RZ, R195 ;  /* 0x000000ffff057224 */ /* 0x000fc400078e00c3 */
[----:B------:R-:W4:Y:S04]  /*64ed0*/  LDL.LU R192, [R1+0x10d8] ;  /* 0x0010d80001c07983 */ /* 0x000f280000300800 */
[----:B------:R1:W-:Y:S01]  /*64ee0*/  LDGSTS.E [R0+0x400c], desc[UR8][R4.64], P0 ;  /* 0x0400c00004007fae */ /* 0x0003e20008121848 */
[----:B------:R-:W-:Y:S01]  /*64ef0*/  IADD3 R11, P2, R11, UR4, RZ ;  /* 0x000000040b0b7c10 */ /* 0x000fe2000ff5e0ff */
[----:B-1----:R-:W-:Y:S02]  /*64f00*/  IMAD.MOV.U32 R5, RZ, RZ, R13 ;  /* 0x000000ffff057224 */ /* 0x002fe400078e000d */
[----:B--2---:R-:W2:Y:S01]  /*64f10*/  LDL.LU R13, [R1+0x10dc] ;  /* 0x0010dc00010d7983 */ /* 0x004ea20000300800 */
[----:B------:R-:W-:Y:S02]  /*64f20*/  IADD3 R8, P3, R8, UR4, RZ ;  /* 0x0000000408087c10 */ /* 0x000fe4000ff7e0ff */
[----:B------:R-:W-:-:S02]  /*64f30*/  MOV R4, R6 ;  /* 0x0000000600047202 */ /* 0x000fc40000000f00 */
[----:B------:R-:W-:Y:S01]  /*64f40*/  IADD3.X R12, R12, UR6, RZ, P2, !PT ;  /* 0x000000060c0c7c10 */ /* 0x000fe200097fe4ff */
[----:B------:R-:W2:Y:S01]  /*64f50*/  LDL.LU R6, [R1+0x10e4] ;  /* 0x0010e40001067983 */ /* 0x000ea20000300800 */
[----:B------:R-:W-:-:S03]  /*64f60*/  IADD3.X R194, R194, UR6, RZ, P3, !PT ;  /* 0x00000006c2c27c10 */ /* 0x000fc60009ffe4ff */
[----:B------:R-:W-:Y:S04]  /*64f70*/  STL [R1+0xd3c], R11 ;  /* 0x000d3c0b01007387 */ /* 0x000fe80000100800 */
[----:B------:R1:W-:Y:S04]  /*64f80*/  LDGSTS.E [R0+0x800c], desc[UR8][R4.64], P0 ;  /* 0x0800c00004007fae */ /* 0x0003e80008121848 */
[----:B------:R1:W-:Y:S04]  /*64f90*/  STL [R1+0xd38], R12 ;  /* 0x000d380c01007387 */ /* 0x0003e80000100800 */
[----:B------:R1:W-:Y:S02]  /*64fa0*/  STL [R1+0x10c4], R8 ;  /* 0x0010c40801007387 */ /* 0x0003e40000100800 */
[----:B-1----:R-:W-:-:S02]  /*64fb0*/  IMAD.MOV.U32 R5, RZ, RZ, R12 ;  /* 0x000000ffff057224 */ /* 0x002fc400078e000c */
[----:B------:R-:W2:Y:S01]  /*64fc0*/  LDL.LU R12, [R1+0x10e0] ;  /* 0x0010e000010c7983 */ /* 0x000ea20000300800 */
[----:B------:R-:W-:-:S03]  /*64fd0*/  MOV R4, R11 ;  /* 0x0000000b00047202 */ /* 0x000fc60000000f00 */
[----:B------:R-:W-:Y:S04]  /*64fe0*/  STL [R1+0x10c0], R194 ;  /* 0x0010c0c201007387 */ /* 0x000fe80000100800 */
[----:B------:R-:W2:Y:S04]  /*64ff0*/  LDL.LU R195, [R1+0x10e8] ;  /* 0x0010e80001c37983 */ /* 0x000ea80000300800 */
[----:B------:R-:W2:Y:S01]  /*65000*/  LDL.LU R11, [R1+0x10ec] ;  /* 0x0010ec00010b7983 */ /* 0x000ea20000300800 */
[----:B------:R-:W-:-:S03]  /*65010*/  UISETP.GT.AND UP1, UPT, UR16, 0x3c, UPT ;  /* 0x0000003c1000788c */ /* 0x000fc6000bf24270 */
[----:B------:R1:W-:Y:S01]  /*65020*/  LDGSTS.E [R0+0xc00c], desc[UR8][R4.64], P0 ;  /* 0x0c00c00004007fae */ /* 0x0003e20008121848 */
[----:B------:R-:W-:-:S04]  /*65030*/  USEL UR12, URZ, 0x4, !UP1 ;  /* 0x000000043f0c7887 */ /* 0x000fc8000c800000 */
[----:B------:R-:W-:-:S06]  /*65040*/  USEL UR12, UR12, URZ, !UP0 ;  /* 0x0000003f0c0c7287 */ /* 0x000fcc000c000000 */
[----:B------:R-:W-:Y:S01]  /*65050*/  ISETP.NE.U32.AND P1, PT, RZ, UR12, PT ;  /* 0x0000000cff007c0c */ /* 0x000fe2000bf25070 */
[----:B-1----:R-:W-:Y:S01]  /*65060*/  IMAD.MOV.U32 R5, RZ, RZ, R194 ;  /* 0x000000ffff057224 */ /* 0x002fe200078e00c2 */
[----:B------:R-:W-:Y:S02]  /*65070*/  MOV R4, R8 ;  /* 0x0000000800047202 */ /* 0x000fe40000000f00 */
[----:B------:R-:W2:Y:S09]  /*65080*/  LDL.LU R8, [R1+0x10f4] ;  /* 0x0010f40001087983 */ /* 0x000eb20000300800 */
[----:B------:R1:W-:Y:S01]  /*65090*/  LDGSTS.E [R0+0x10000], desc[UR8][R4.64], P1 ;  /* 0x1000000004007fae */ /* 0x0003e20008921848 */
[----:B---3--:R-:W-:-:S05]  /*650a0*/  IADD3 R10, P0, R10, UR4, RZ ;  /* 0x000000040a0a7c10 */ /* 0x008fca000ff1e0ff */
[----:B------:R3:W-:Y:S01]  /*650b0*/  STL [R1+0x10cc], R10 ;  /* 0x0010cc0a01007387 */ /* 0x0007e20000100800 */
[----:B-1----:R-:W-:Y:S02]  /*650c0*/  MOV R4, R10 ;  /* 0x0000000a00047202 */ /* 0x002fe40000000f00 */
[----:B------:R-:W-:-:S05]  /*650d0*/  IADD3.X R193, R193, UR6, RZ, P0, !PT ;  /* 0x00000006c1c17c10 */ /* 0x000fca00087fe4ff */
[----:B------:R-:W-:Y:S01]  /*650e0*/  STL [R1+0x10c8], R193 ;  /* 0x0010c8c101007387 */ /* 0x000fe20000100800 */
[----:B----4-:R-:W-:-:S05]  /*650f0*/  IADD3 R2, P2, R2, UR4, RZ ;  /* 0x0000000402027c10 */ /* 0x010fca000ff5e0ff */
[----:B------:R-:W-:Y:S04]  /*65100*/  STL [R1+0x10d4], R2 ;  /* 0x0010d40201007387 */ /* 0x000fe80000100800 */
[----:B---3--:R-:W3:Y:S01]  /*65110*/  LDL.LU R10, [R1+0x10f0] ;  /* 0x0010f000010a7983 */ /* 0x008ee20000300800 */
[----:B------:R-:W-:Y:S01]  /*65120*/  IADD3.X R9, R9, UR6, RZ, P2, !PT ;  /* 0x0000000609097c10 */ /* 0x000fe200097fe4ff */
[----:B------:R-:W-:-:S04]  /*65130*/  IMAD.MOV.U32 R5, RZ, RZ, R193 ;  /* 0x000000ffff057224 */ /* 0x000fc800078e00c1 */
[----:B------:R1:W-:Y:S04]  /*65140*/  STL [R1+0x10d0], R9 ;  /* 0x0010d00901007387 */ /* 0x0003e80000100800 */
[----:B------:R4:W-:Y:S04]  /*65150*/  LDGSTS.E [R0+0x14000], desc[UR8][R4.64], P1 ;  /* 0x1400000004007fae */ /* 0x0009e80008921848 */
[----:B------:R-:W3:Y:S01]  /*65160*/  LDL.LU R194, [R1+0x10f8] ;  /* 0x0010f80001c27983 */ /* 0x000ee20000300800 */
[----:B----4-:R-:W-:-:S03]  /*65170*/  IMAD.MOV.U32 R5, RZ, RZ, R9 ;  /* 0x000000ffff057224 */ /* 0x010fc600078e0009 */
[----:B-1----:R-:W4:Y:S01]  /*65180*/  LDL.LU R9, [R1+0x10fc] ;  /* 0x0010fc0001097983 */ /* 0x002f220000300800 */
[----:B------:R-:W-:-:S03]  /*65190*/  MOV R4, R2 ;  /* 0x0000000200047202 */ /* 0x000fc60000000f00 */
[----:B------:R-:W4:Y:S04]  /*651a0*/  LDL.LU R193, [R1+0x1100] ;  /* 0x0011000001c17983 */ /* 0x000f280000300800 */
[----:B------:R-:W4:Y:S04]  /*651b0*/  LDL.LU R2, [R1+0x1104] ;  /* 0x0011040001027983 */ /* 0x000f280000300800 */
[----:B------:R1:W-:Y:S01]  /*651c0*/  LDGSTS.E [R0+0x18000], desc[UR8][R4.64], P1 ;  /* 0x1800000004007fae */ /* 0x0003e20008921848 */
[----:B--2---:R-:W-:-:S04]  /*651d0*/  IADD3 R13, P0, R13, UR4, RZ ;  /* 0x000000040d0d7c10 */ /* 0x004fc8000ff1e0ff */
        /* <DEDUP_REMOVED lines=8> */
[----:B--2---:R-:W2:Y:S01]  /*65260*/  LDL.LU R13, [R1+0x110c] ;  /* 0x00110c00010d7983 */ /* 0x004ea20000300800 */
[----:B------:R-:W-:-:S03]  /*65270*/  UISETP.GT.AND UP1, UPT, UR16, 0x3d, UPT ;  /* 0x0000003d1000788c */ /* 0x000fc6000bf24270 */
[----:B------:R-:W-:Y:S01]  /*65280*/  STL [R1+0x10e4], R6 ;  /* 0x0010e40601007387 */ /* 0x000fe20000100800 */
[----:B------:R-:W-:-:S03]  /*65290*/  IADD3 R11, P2, R11, UR4, RZ ;  /* 0x000000040b0b7c10 */ /* 0x000fc6000ff5e0ff */
[----:B------:R1:W-:Y:S01]  /*652a0*/  STL [R1+0x10e0], R12 ;  /* 0x0010e00c01007387 */ /* 0x0003e20000100800 */
[----:B------:R-:W-:-:S03]  /*652b0*/  IADD3.X R195, R195, UR6, RZ, P2, !PT ;  /* 0x00000006c3c37c10 */ /* 0x000fc600097fe4ff */
[----:B------:R3:W-:Y:S01]  /*652c0*/  STL [R1+0x10ec], R11 ;  /* 0x0010ec0b01007387 */ /* 0x0007e20000100800 */
[----:B-1----:R-:W-:Y:S01]  /*652d0*/  IMAD.MOV.U32 R5, RZ, RZ, R12 ;  /* 0x000000ffff057224 */ /* 0x002fe200078e000c */
[----:B------:R-:W-:Y:S02]  /*652e0*/  MOV R4, R6 ;  /* 0x0000000600047202 */ /* 0x000fe40000000f00 */
[----:B------:R-:W2:Y:S01]  /*652f0*/  LDL.LU R192, [R1+0x1108] ;  /* 0x0011080001c07983 */ /* 0x000ea20000300800 */
[----:B------:R-:W-:-:S03]  /*65300*/  USEL UR12, URZ, 0x4, !UP1 ;  /* 0x000000043f0c7887 */ /* 0x000fc6000c800000 */
[----:B------:R-:W-:Y:S04]  /*65310*/  STL [R1+0x10e8], R195 ;  /* 0x0010e8c301007387 */ /* 0x000fe80000100800 */
        /* <DEDUP_REMOVED lines=28> */
[----:B------:R1:W-:Y:S04]  /*654e0*/  STL [R1+0x1100], R193 ;  /* 0x001100c101007387 */ /* 0x0003e80000100800 */
[----:B------:R-:W3:Y:S04]  /*654f0*/  LDL.LU R195, [R1+0x1128] ;  /* 0x0011280001c37983 */ /* 0x000ee80000300800 */
[----:B----4-:R-:W4:Y:S01]  /*65500*/  LDL.LU R194, [R1+0x112c] ;  /* 0x00112c0001c27983 */ /* 0x010f220000300800 */
[----:B------:R-:W-:-:S03]  /*65510*/  UISETP.GT.AND UP1, UPT, UR16, 0x3e, UPT ;  /* 0x0000003e1000788c */ /* 0x000fc6000bf24270 */
[----:B------:R1:W-:Y:S01]  /*65520*/  LDGSTS.E [R0+0x1c004], desc[UR8][R4.64], P0 ;  /* 0x1c00400004007fae */ /* 0x0003e20008121848 */
[----:B------:R-:W-:-:S04]  /*65530*/  USEL UR12, URZ, 0x4, !UP1 ;  /* 0x000000043f0c7887 */ /* 0x000fc8000c800000 */
[----:B------:R-:W-:-:S06]  /*65540*/  USEL UR12, UR12, URZ, !UP0 ;  /* 0x0000003f0c0c7287 */ /* 0x000fcc000c000000 */
[----:B------:R-:W-:Y:S02]  /*65550*/  ISETP.NE.U32.AND P1, PT, RZ, UR12, PT ;  /* 0x0000000cff007c0c */ /* 0x000fe4000bf25070 */
[----:B-1----:R-:W-:Y:S02]  /*65560*/  MOV R4, R2 ;  /* 0x0000000200047202 */ /* 0x002fe40000000f00 */
[----:B------:R-:W4:Y:S01]  /*65570*/  LDL.LU R2, [R1+0x1134] ;  /* 0x0011340001027983 */ /* 0x000f220000300800 */
[----:B--2---:R-:W-:Y:S01]  /*65580*/  IADD3 R13, P0, R13, UR4, RZ ;  /* 0x000000040d0d7c10 */ /* 0x004fe2000ff1e0ff */
[----:B------:R-:W-:-:S04]  /*65590*/  IMAD.MOV.U32 R5, RZ, RZ, R193 ;  /* 0x000000ffff057224 */ /* 0x000fc800078e00c1 */
[----:B------:R-:W-:Y:S04]  /*655a0*/  STL [R1+0x110c], R13 ;  /* 0x00110c0d01007387 */ /* 0x000fe80000100800 */
[----:B------:R1:W-:Y:S01]  /*655b0*/  LDGSTS.E [R0+0x10008], desc[UR8][R4.64], P1 ;  /* 0x1000800004007fae */ /* 0x0003e20008921848 */
[----:B------:R-:W-:-:S05]  /*655c0*/  IADD3.X R192, R192, UR6, RZ, P0, !PT ;  /* 0x00000006c0c07c10 */ /* 0x000fca00087fe4ff */
[----:B------:R2:W-:Y:S01]  /*655d0*/  STL [R1+0x1108], R192 ;  /* 0x001108c001007387 */ /* 0x0005e20000100800 */
[----:B------:R-:W-:-:S05]  /*655e0*/  IADD3 R6, P2, R6, UR4, RZ ;  /* 0x0000000406067c10 */ /* 0x000fca000ff5e0ff */
[----:B------:R2:W-:Y:S04]  /*655f0*/  STL [R1+0x1114], R6 ;  /* 0x0011140601007387 */ /* 0x0005e80000100800 */
[----:B------:R-:W4:Y:S01]  /*65600*/  LDL.LU R193, [R1+0x1130] ;  /* 0x0011300001c17983 */ /* 0x000f220000300800 */
[----:B------:R-:W-:Y:S01]  /*65610*/  IADD3.X R12, R12, UR6, RZ, P2, !PT ;  /* 0x000000060c0c7c10 */ /* 0x000fe200097fe4ff */
[----:B-1----:R-:W-:Y:S01]  /*65620*/  IMAD.MOV.U32 R5, RZ, RZ, R192 ;  /* 0x000000ffff057224 */ /* 0x002fe200078e00c0 */
[----:B------:R-:W-:-:S03]  /*65630*/  MOV R4, R13 ;  /* 0x0000000d00047202 */ /* 0x000fc60000000f00 */
[----:B------:R1:W-:Y:S04]  /*65640*/  STL [R1+0x1110], R12 ;  /* 0x0011100c01007387 */ /* 0x0003e80000100800 */
[----:B------:R1:W-:Y:S04]  /*65650*/  LDGSTS.E [R0+0x14008], desc[UR8][R4.64], P1 ;  /* 0x1400800004007fae */ /* 0x0003e80008921848 */
[----:B--2---:R-:W2:Y:S01]  /*65660*/  LDL.LU R192, [R1+0x1138] ;  /* 0x0011380001c07983 */ /* 0x004ea20000300800 */
[----:B-1----:R-:W-:-:S03]  /*65670*/  MOV R4, R6 ;  /* 0x0000000600047202 */ /* 0x002fc60000000f00 */
[----:B------:R-:W2:Y:S01]  /*65680*/  LDL.LU R6, [R1+0x113c] ;  /* 0x00113c0001067983 */ /* 0x000ea20000300800 */
[----:B------:R-:W-:-:S03]  /*65690*/  IMAD.MOV.U32 R5, RZ, RZ, R12 ;  /* 0x000000ffff057224 */ /* 0x000fc600078e000c */
        /* <DEDUP_REMOVED lines=17> */
[----:B------:R-:W-:Y:S01]  /*657b0*/  STL [R1+0x112c], R194 ;  /* 0x00112cc201007387 */ /* 0x000fe20000100800 */
[----:B-1----:R-:W-:Y:S01]  /*657c0*/  IMAD.MOV.U32 R5, RZ, RZ, R9 ;  /* 0x000000ffff057224 */ /* 0x002fe200078e0009 */
[----:B------:R-:W-:Y:S02]  /*657d0*/  MOV R4, R8 ;  /* 0x0000000800047202 */ /* 0x000fe40000000f00 */
[----:B------:R-:W3:Y:S04]  /*657e0*/  LDL.LU R11, [R1+0x14c8] ;  /* 0x0014c800010b7983 */ /* 0x000ee80000300800 */
[----:B------:R1:W-:Y:S04]  /*657f0*/  STL [R1+0x1128], R195 ;  /* 0x001128c301007387 */ /* 0x0003e80000100800 */
[----:B----4-:R-:W4:Y:S04]  /*65800*/  LDL.LU R9, [R1+0x14d0] ;  /* 0x0014d00001097983 */ /* 0x010f280000300800 */
[----:B------:R-:W4:Y:S01]  /*65810*/  LDL.LU R8, [R1+0x14d4] ;  /* 0x0014d40001087983 */ /* 0x000f220000300800 */
[----:B------:R-:W-:-:S04]  /*65820*/  UISETP.GT.AND UP1, UPT, UR16, 0x3f, UPT ;  /* 0x0000003f1000788c */ /* 0x000fc8000bf24270 */
[----:B------:R-:W-:-:S04]  /*65830*/  USEL UR12, URZ, 0x4, !UP1 ;  /* 0x000000043f0c7887 */ /* 0x000fc8000c800000 */
[----:B------:R-:W-:Y:S01]  /*65840*/  USEL UR12, UR12, URZ, !UP0 ;  /* 0x0000003f0c0c7287 */ /* 0x000fe2000c000000 */
[----:B------:R-:W-:-:S05]  /*65850*/  IADD3 R2, P1, R2, UR4, RZ ;  /* 0x0000000402027c10 */ /* 0x000fca000ff3e0ff */
[----:B------:R-:W-:Y:S01]  /*65860*/  ISETP.NE.U32.AND P0, PT, RZ, UR12, PT ;  /* 0x0000000cff007c0c */ /* 0x000fe2000bf05070 */
[----:B------:R2:W-:-:S12]  /*65870*/  STL [R1+0x1134], R2 ;  /* 0x0011340201007387 */ /* 0x0005d80000100800 */
[----:B------:R1:W-:Y:S01]  /*65880*/  LDGSTS.E [R0+0x1000c], desc[UR8][R4.64], P0 ;  /* 0x1000c00004007fae */ /* 0x0003e20008121848 */
[----:B------:R-:W-:Y:S01]  /*65890*/  IADD3.X R193, R193, UR6, RZ, P1, !PT ;  /* 0x00000006c1c17c10 */ /* 0x000fe20008ffe4ff */
[----:B-1----:R-:W-:Y:S01]  /*658a0*/  IMAD.MOV.U32 R5, RZ, RZ, R195 ;  /* 0x000000ffff057224 */ /* 0x002fe200078e00c3 */
[----:B------:R-:W-:-:S03]  /*658b0*/  MOV R4, R194 ;  /* 0x000000c200047202 */ /* 0x000fc60000000f00 */
[----:B------:R-:W-:Y:S04]  /*658c0*/  STL [R1+0x1130], R193 ;  /* 0x001130c101007387 */ /* 0x000fe80000100800 */
[----:B------:R-:W4:Y:S04]  /*658d0*/  LDL.LU R195, [R1+0x14d8] ;  /* 0x0014d80001c37983 */ /* 0x000f280000300800 */
[----:B------:R-:W4:Y:S04]  /*658e0*/  LDL.LU R194, [R1+0x14dc] ;  /* 0x0014dc0001c27983 */ /* 0x000f280000300800 */
[----:B------:R1:W-:Y:S01]  /*658f0*/  LDGSTS.E [R0+0x1400c], desc[UR8][R4.64], P0 ;  /* 0x1400c00004007fae */ /* 0x0003e20008121848 */
[----:B--2---:R-:W-:-:S04]  /*65900*/  IADD3 R6, P2, R6, UR4, RZ ;  /* 0x0000000406067c10 */ /* 0x004fc8000ff5e0ff */
[----:B------:R-:W-:Y:S01]  /*65910*/  IADD3.X R192, R192, UR6, RZ, P2, !PT ;  /* 0x00000006c0c07c10 */ /* 0x000fe200097fe4ff */
[----:B-1----:R-:W-:Y:S01]  /*65920*/  IMAD.MOV.U32 R5, RZ, RZ, R193 ;  /* 0x000000ffff057224 */ /* 0x002fe200078e00c1 */
[----:B------:R-:W-:Y:S02]  /*65930*/  MOV R4, R2 ;  /* 0x0000000200047202 */ /* 0x000fe40000000f00 */
[----:B------:R-:W-:Y:S01]  /*65940*/  IADD3 R12, P3, R12, UR4, RZ ;  /* 0x000000040c0c7c10 */ /* 0x000fe2000ff7e0ff */
[----:B------:R-:W2:Y:S03]  /*65950*/  LDL.LU R2, [R1+0x14e4] ;  /* 0x0014e40001027983 */ /* 0x000ea60000300800 */
[----:B------:R-:W-:Y:S01]  /*65960*/  IADD3.X R13, R13, UR6, RZ, P3, !PT ;  /* 0x000000060d0d7c10 */ /* 0x000fe20009ffe4ff */
[----:B------:R1:W-:Y:S04]  /*65970*/  STL [R1+0x113c], R6 ;  /* 0x00113c0601007387 */ /* 0x0003e80000100800 */
[----:B------:R1:W-:Y:S04]  /*65980*/  LDGSTS.E [R0+0x1800c], desc[UR8][R4.64], P0 ;  /* 0x1800c00004007fae */ /* 0x0003e80008121848 */
[----:B------:R1:W-:Y:S04]  /*65990*/  STL [R1+0x1138], R192 ;  /* 0x001138c001007387 */ /* 0x0003e80000100800 */
[----:B------:R4:W-:Y:S01]  /*659a0*/  STL [R1+0x14c4], R12 ;  /* 0x0014c40c01007387 */ /* 0x0009e20000100800 */
[----:B-1----:R-:W-:-:S03]  /*659b0*/  MOV R4, R6 ;  /* 0x0000000600047202 */ /* 0x002fc60000000f00 */
[----:B------:R-:W2:Y:S01]  /*659c0*/  LDL.LU R6, [R1+0x14e0] ;  /* 0x0014e00001067983 */ /* 0x000ea20000300800 */
[----:B------:R-:W-:-:S03]  /*659d0*/  IMAD.MOV.U32 R5, RZ, RZ, R192 ;  /* 0x000000ffff057224 */ /* 0x000fc600078e00c0 */
[----:B------:R1:W-:Y:S04]  /*659e0*/  STL [R1+0x14c0], R13 ;  /* 0x0014c00d01007387 */ /* 0x0003e80000100800 */
[----:B------:R-:W2:Y:S04]  /*659f0*/  LDL.LU R193, [R1+0x14e8] ;  /* 0x0014e80001c17983 */ /* 0x000ea80000300800 */
[----:B------:R-:W2:Y:S04]  /*65a00*/  LDL.LU R192, [R1+0x14ec] ;  /* 0x0014ec0001c07983 */ /* 0x000ea80000300800 */
[----:B------:R1:W-:Y:S02]  /*65a10*/  LDGSTS.E [R0+0x1c00c], desc[UR8][R4.64], P0 ;  /* 0x1c00c00004007fae */ /* 0x0003e40008121848 */
[----:B-1----:R-:W-:Y:S01]  /*65a20*/  MOV R4, R12 ;  /* 0x0000000c00047202 */ /* 0x002fe20000000f00 */
[----:B------:R-:W-:Y:S01]  /*65a30*/  IMAD.MOV.U32 R5, RZ, RZ, R13 ;  /* 0x000000ffff057224 */ /* 0x000fe200078e000d */
[----:B---3--:R-:W-:-:S05]  /*65a40*/  IADD3 R10, P0, R10, UR4, RZ ;  /* 0x000000040a0a7c10 */ /* 0x008fca000ff1e0ff */
[----:B------:R-:W-:Y:S01]  /*65a50*/  STL [R1+0x14cc], R10 ;  /* 0x0014cc0a01007387 */ /* 0x000fe20000100800 */
[----:B------:R-:W-:-:S05]  /*65a60*/  IADD3.X R11, R11, UR6, RZ, P0, !PT ;  /* 0x000000060b0b7c10 */ /* 0x000fca00087fe4ff */
[----:B------:R1:W-:Y:S01]  /*65a70*/  STL [R1+0x14c8], R11 ;  /* 0x0014c80b01007387 */ /* 0x0003e20000100800 */
[----:B----4-:R-:W-:-:S04]  /*65a80*/  IADD3 R8, P2, R8, UR4, RZ ;  /* 0x0000000408087c10 */ /* 0x010fc8000ff5e0ff */
[----:B------:R-:W-:Y:S01]  /*65a90*/  IADD3.X R9, R9, UR6, RZ, P2, !PT ;  /* 0x0000000609097c10 */ /* 0x000fe200097fe4ff */
[----:B------:R-:W-:Y:S04]  /*65aa0*/  STL [R1+0x14d4], R8 ;  /* 0x0014d40801007387 */ /* 0x000fe80000100800 */
[----:B------:R-:W3:Y:S04]  /*65ab0*/  LDL.LU R12, [R1+0x14f4] ;  /* 0x0014f400010c7983 */ /* 0x000ee80000300800 */
[----:B------:R4:W-:Y:S04]  /*65ac0*/  STL [R1+0x14d0], R9 ;  /* 0x0014d00901007387 */ /* 0x0009e80000100800 */
[----:B------:R-:W3:Y:S01]  /*65ad0*/  LDL.LU R13, [R1+0x14f0] ;  /* 0x0014f000010d7983 */ /* 0x000ee20000300800 */
[----:B------:R-:W-:-:S04]  /*65ae0*/  UISETP.GT.AND UP1, UPT, UR16, 0x5c, UPT ;  /* 0x0000005c1000788c */ /* 0x000fc8000bf24270 */
[----:B------:R-:W-:-:S04]  /*65af0*/  USEL UR12, URZ, 0x4, !UP1 ;  /* 0x000000043f0c7887 */ /* 0x000fc8000c800000 */
[----:B------:R-:W-:-:S06]  /*65b00*/  USEL UR12, UR12, URZ, !UP0 ;  /* 0x0000003f0c0c7287 */ /* 0x000fcc000c000000 */
[----:B------:R-:W-:-:S13]  /*65b10*/  ISETP.NE.U32.AND P1, PT, RZ, UR12, PT ;  /* 0x0000000cff007c0c */ /* 0x000fda000bf25070 */
[----:B------:R1:W-:Y:S02]  /*65b20*/  LDGSTS.E [R0+0x20000], desc[UR8][R4.64], P1 ;  /* 0x2000000004007fae */ /* 0x0003e40008921848 */
[----:B-1----:R-:W-:Y:S01]  /*65b30*/  MOV R4, R10 ;  /* 0x0000000a00047202 */ /* 0x002fe20000000f00 */
[----:B------:R-:W-:Y:S01]  /*65b40*/  IMAD.MOV.U32 R5, RZ, RZ, R11 ;  /* 0x000000ffff057224 */ /* 0x000fe200078e000b */
[----:B------:R-:W-:Y:S01]  /*65b50*/  IADD3 R194, P0, R194, UR4, RZ ;  /* 0x00000004c2c27c10 */ /* 0x000fe2000ff1e0ff */
[----:B------:R-:W3:Y:S04]  /*65b60*/  LDL.LU R11, [R1+0x14f8] ;  /* 0x0014f800010b7983 */ /* 0x000ee80000300800 */
[----:B------:R1:W-:Y:S01]  /*65b70*/  LDGSTS.E [R0+0x24000], desc[UR8][R4.64], P1 ;  /* 0x2400000004007fae */ /* 0x0003e20008921848 */
[----:B------:R-:W-:-:S03]  /*65b80*/  IADD3.X R195, R195, UR6, RZ, P0, !PT ;  /* 0x00000006c3c37c10 */ /* 0x000fc600087fe4ff */
[----:B------:R-:W3:Y:S01]  /*65b90*/  LDL.LU R10, [R1+0x14fc] ;  /* 0x0014fc00010a7983 */ /* 0x000ee20000300800 */
[----:B-1----:R-:W-:Y:S01]  /*65ba0*/  MOV R4, R8 ;  /* 0x0000000800047202 */ /* 0x002fe20000000f00 */
[----:B------:R-:W-:Y:S02]  /*65bb0*/  IMAD.MOV.U32 R5, RZ, RZ, R9 ;  /* 0x000000ffff057224 */ /* 0x000fe400078e0009 */
[----:B----4-:R-:W4:Y:S04]  /*65bc0*/  LDL.LU R9, [R1+0x1500] ;  /* 0x0015000001097983 */ /* 0x010f280000300800 */
[----:B------:R1:W-:Y:S04]  /*65bd0*/  LDGSTS.E [R0+0x28000], desc[UR8][R4.64], P1 ;  /* 0x2800000004007fae */ /* 0x0003e80008921848 */
[----:B------:R-:W4:Y:S01]  /*65be0*/  LDL.LU R8, [R1+0x1504] ;  /* 0x0015040001087983 */ /* 0x000f220000300800 */
[----:B-1----:R-:W-:Y:S01]  /*65bf0*/  MOV R4, R194 ;  /* 0x000000c200047202 */ /* 0x002fe20000000f00 */
[----:B------:R-:W-:-:S05]  /*65c00*/  IMAD.MOV.U32 R5, RZ, RZ, R195 ;  /* 0x000000ffff057224 */ /* 0x000fca00078e00c3 */
[----:B------:R1:W-:Y:S01]  /*65c10*/  LDGSTS.E [R0+0x2c000], desc[UR8][R4.64], P1 ;  /* 0x2c00000004007fae */ /* 0x0003e20008921848 */
[----:B--2---:R-:W-:-:S04]  /*65c20*/  IADD3 R2, P1, R2, UR4, RZ ;  /* 0x0000000402027c10 */ /* 0x004fc8000ff3e0ff */
[----:B------:R-:W-:Y:S01]  /*65c30*/  IADD3.X R6, R6, UR6, RZ, P1, !PT ;  /* 0x0000000606067c10 */ /* 0x000fe20008ffe4ff */
[----:B------:R-:W-:Y:S01]  /*65c40*/  STL [R1+0x14dc], R194 ;  /* 0x0014dcc201007387 */ /* 0x000fe20000100800 */
[----:B------:R-:W-:-:S03]  /*65c50*/  IADD3 R192, P2, R192, UR4, RZ ;  /* 0x00000004c0c07c10 */ /* 0x000fc6000ff5e0ff */
[----:B------:R-:W-:Y:S01]  /*65c60*/  STL [R1+0x14d8], R195 ;  /* 0x0014d8c301007387 */ /* 0x000fe20000100800 */
[----:B------:R-:W-:-:S03]  /*65c70*/  IADD3.X R193, R193, UR6, RZ, P2, !PT ;  /* 0x00000006c1c17c10 */ /* 0x000fc600097fe4ff */
[----:B------:R-:W-:Y:S01]  /*65c80*/  STL [R1+0x14e4], R2 ;  /* 0x0014e40201007387 */ /* 0x000fe20000100800 */
[----:B-1----:R-:W-:-:S03]  /*65c90*/  IMAD.MOV.U32 R5, RZ, RZ, R6 ;  /* 0x000000ffff057224 */ /* 0x002fc600078e0006 */
[----:B------:R1:W-:Y:S01]  /*65ca0*/  STL [R1+0x14e0], R6 ;  /* 0x0014e00601007387 */ /* 0x0003e20000100800 */
[----:B------:R-:W-:-:S03]  /*65cb0*/  MOV R4, R2 ;  /* 0x0000000200047202 */ /* 0x000fc60000000f00 */
[----:B------:R2:W-:Y:S01]  /*65cc0*/  STL [R1+0x14ec], R192 ;  /* 0x0014ecc001007387 */ /* 0x0005e20000100800 */
[----:B------:R-:W-:-:S03]  /*65cd0*/  UISETP.GT.AND UP1, UPT, UR16, 0x5d, UPT ;  /* 0x0000005d1000788c */ /* 0x000fc6000bf24270 */
[----:B-1----:R-:W4:Y:S04]  /*65ce0*/  LDL.LU R6, [R1+0x1508] ;  /* 0x0015080001067983 */ /* 0x002f280000300800 */
[----:B------:R1:W-:Y:S04]  /*65cf0*/  STL [R1+0x14e8], R193 ;  /* 0x0014e8c101007387 */ /* 0x0003e80000100800 */
[----:B------:R-:W4:Y:S04]  /*65d00*/  LDL.LU R2, [R1+0x150c] ;  /* 0x00150c0001027983 */ /* 0x000f280000300800 */
[----:B------:R-:W4:Y:S04]  /*65d10*/  LDL.LU R195, [R1+0x1510] ;  /* 0x0015100001c37983 */ /* 0x000f280000300800 */
[----:B------:R-:W4:Y:S01]  /*65d20*/  LDL.LU R194, [R1+0x1514] ;  /* 0x0015140001c27983 */ /* 0x000f220000300800 */
[----:B------:R-:W-:-:S04]  /*65d30*/  USEL UR12, URZ, 0x4, !UP1 ;  /* 0x000000043f0c7887 */ /* 0x000fc8000c800000 */
[----:B------:R-:W-:-:S06]  /*65d40*/  USEL UR12, UR12, URZ, !UP0 ;  /* 0x0000003f0c0c7287 */ /* 0x000fcc000c000000 */
[----:B------:R-:W-:-:S13]  /*65d50*/  ISETP.NE.U32.AND P0, PT, RZ, UR12, PT ;  /* 0x0000000cff007c0c */ /* 0x000fda000bf05070 */
[----:B------:R2:W-:Y:S02]  /*65d60*/  LDGSTS.E [R0+0x20004], desc[UR8][R4.64], P0 ;  /* 0x2000400004007fae */ /* 0x0005e40008121848 */
[----:B--2---:R-:W-:Y:S02]  /*65d70*/  MOV R4, R192 ;  /* 0x000000c000047202 */ /* 0x004fe40000000f00 */
[----:B------:R-:W2:Y:S01]  /*65d80*/  LDL.LU R192, [R1+0x151c] ;  /* 0x00151c0001c07983 */ /* 0x000ea20000300800 */
[----:B------:R-:W-:Y:S01]  /*65d90*/  IMAD.MOV.U32 R5, RZ, RZ, R193 ;  /* 0x000000ffff057224 */ /* 0x000fe200078e00c1 */
[----:B---3--:R-:W-:Y:S01]  /*65da0*/  IADD3 R12, P1, R12, UR4, RZ ;  /* 0x000000040c0c7c10 */ /* 0x008fe2000ff3e0ff */
[----:B------:R-:W-:-:S03]  /*65db0*/  UISETP.GT.AND UP1, UPT, UR16, 0x5e, UPT ;  /* 0x0000005e1000788c */ /* 0x000fc6000bf24270 */
[----:B------:R3:W-:Y:S01]  /*65dc0*/  LDGSTS.E [R0+0x24004], desc[UR8][R4.64], P0 ;  /* 0x2400400004007fae */ /* 0x0007e20008121848 */
[----:B------:R-:W-:-:S03]  /*65dd0*/  IADD3.X R13, R13, UR6, RZ, P1, !PT ;  /* 0x000000060d0d7c10 */ /* 0x000fc60008ffe4ff */
[----:B------:R3:W-:Y:S04]  /*65de0*/  STL [R1+0x14f4], R12 ;  /* 0x0014f40c01007387 */ /* 0x0007e80000100800 */
[----:B------:R4:W-:Y:S04]  /*65df0*/  STL [R1+0x14f0], R13 ;  /* 0x0014f00d01007387 */ /* 0x0009e80000100800 */
[----:B-1----:R-:W2:Y:S01]  /*65e00*/  LDL.LU R193, [R1+0x1518] ;  /* 0x0015180001c17983 */ /* 0x002ea20000300800 */
[----:B------:R-:W-:Y:S01]  /*65e10*/  USEL UR12, URZ, 0x4, !UP1 ;  /* 0x000000043f0c7887 */ /* 0x000fe2000c800000 */
[----:B---3--:R-:W-:Y:S01]  /*65e20*/  MOV R4, R12 ;  /* 0x0000000c00047202 */ /* 0x008fe20000000f00 */
[----:B------:R-:W-:Y:S01]  /*65e30*/  IMAD.MOV.U32 R5, RZ, RZ, R13 ;  /* 0x000000ffff057224 */ /* 0x000fe200078e000d */
[----:B------:R-:W3:Y:S01]  /*65e40*/  LDL.LU R12, [R1+0x1524] ;  /* 0x00152400010c7983 */ /* 0x000ee20000300800 */
[----:B------:R-:W-:-:S03]  /*65e50*/  USEL UR12, UR12, URZ, !UP0 ;  /* 0x0000003f0c0c7287 */ /* 0x000fc6000c000000 */
[----:B------:R1:W-:Y:S03]  /*65e60*/  LDGSTS.E [R0+0x28004], desc[UR8][R4.64], P0 ;  /* 0x2800400004007fae */ /* 0x0003e60008121848 */
[----:B------:R-:W-:Y:S02]  /*65e70*/  ISETP.NE.U32.AND P1, PT, RZ, UR12, PT ;  /* 0x0000000cff007c0c */ /* 0x000fe4000bf25070 */
[----:B------:R-:W-:-:S04]  /*65e80*/  IADD3 R10, P2, R10, UR4, RZ ;  /* 0x000000040a0a7c10 */ /* 0x000fc8000ff5e0ff */
[----:B------:R-:W-:Y:S01]  /*65e90*/  IADD3.X R11, R11, UR6, RZ, P2, !PT ;  /* 0x000000060b0b7c10 */ /* 0x000fe200097fe4ff */
[----:B------:R-:W-:Y:S01]  /*65ea0*/  STL [R1+0x14fc], R10 ;  /* 0x0014fc0a01007387 */ /* 0x000fe20000100800 */
[----:B-1----:R-:W-:-:S03]  /*65eb0*/  MOV R4, R10 ;  /* 0x0000000a00047202 */ /* 0x002fc60000000f00 */
[----:B------:R-:W-:Y:S01]  /*65ec0*/  IMAD.MOV.U32 R5, RZ, RZ, R11 ;  /* 0x000000ffff057224 */ /* 0x000fe200078e000b */
[----:B------:R1:W-:Y:S04]  /*65ed0*/  STL [R1+0x14f8], R11 ;  /* 0x0014f80b01007387 */ /* 0x0003e80000100800 */
[----:B------:R1:W-:Y:S01]  /*65ee0*/  LDGSTS.E [R0+0x2c004], desc[UR8][R4.64], P0 ;  /* 0x2c00400004007fae */ /* 0x0003e20008121848 */
[----:B----4-:R-:W-:-:S04]  /*65ef0*/  IADD3 R8, P3, R8, UR4, RZ ;  /* 0x0000000408087c10 */ /* 0x010fc8000ff7e0ff */
[----:B------:R-:W-:Y:S01]  /*65f00*/  IADD3.X R9, R9, UR6, RZ, P3, !PT ;  /* 0x0000000609097c10 */ /* 0x000fe20009ffe4ff */
[----:B------:R-:W-:Y:S04]  /*65f10*/  STL [R1+0x1504], R8 ;  /* 0x0015040801007387 */ /* 0x000fe80000100800 */
[----:B------:R-:W4:Y:S04]  /*65f20*/  LDL.LU R13, [R1+0x1520] ;  /* 0x00152000010d7983 */ /* 0x000f280000300800 */
[----:B------:R1:W-:Y:S04]  /*65f30*/  STL [R1+0x1500], R9 ;  /* 0x0015000901007387 */ /* 0x0003e80000100800 */
[----:B-1----:R-:W4:Y:S01]  /*65f40*/  LDL.LU R11, [R1+0x1528] ;  /* 0x00152800010b7983 */ /* 0x002f220000300800 */
[----:B------:R-:W-:-:S03]  /*65f50*/  MOV R4, R8 ;  /* 0x0000000800047202 */ /* 0x000fc60000000f00 */
[----:B------:R-:W4:Y:S01]  /*65f60*/  LDL.LU R10, [R1+0x152c] ;  /* 0x00152c00010a7983 */ /* 0x000f220000300800 */
[----:B------:R-:W-:-:S03]  /*65f70*/  IMAD.MOV.U32 R5, RZ, RZ, R9 ;  /* 0x000000ffff057224 */ /* 0x000fc600078e0009 */
[----:B------:R-:W4:Y:S04]  /*65f80*/  LDL.LU R9, [R1+0x1530] ;  /* 0x0015300001097983 */ /* 0x000f280000300800 */
[----:B------:R-:W4:Y:S04]  /*65f90*/  LDL.LU R8, [R1+0x1534] ;  /* 0x0015340001087983 */ /* 0x000f280000300800 */
[----:B------:R1:W-:Y:S01]  /*65fa0*/  LDGSTS.E [R0+0x20008], desc[UR8][R4.64], P1 ;  /* 0x2000800004007fae */ /* 0x0003e20008921848 */
[----:B------:R-:W-:-:S04]  /*65fb0*/  IADD3 R2, P0, R2, UR4, RZ ;  /* 0x0000000402027c10 */ /* 0x000fc8000ff1e0ff */
[----:B------:R-:W-:Y:S02]  /*65fc0*/  IADD3.X R6, R6, UR6, RZ, P0, !PT ;  /* 0x0000000606067c10 */ /* 0x000fe400087fe4ff */
[----:B------:R-:W-:Y:S01]  /*65fd0*/  IADD3 R194, P2, R194, UR4, RZ ;  /* 0x00000004c2c27c10 */ /* 0x000fe2000ff5e0ff */
[----:B------:R-:W-:Y:S03]  /*65fe0*/  STL [R1+0x150c], R2 ;  /* 0x00150c0201007387 */ /* 0x000fe60000100800 */
[----:B------:R-:W-:Y:S01]  /*65ff0*/  IADD3.X R195, R195, UR6, RZ, P2, !PT ;  /* 0x00000006c3c37c10 */ /* 0x000fe200097fe4ff */
[----:B------:R1:W-:Y:S02]  /*66000*/  STL [R1+0x1508], R6 ;  /* 0x0015080601007387 */ /* 0x0003e40000100800 */
[----:B-1----:R-:W-:Y:S01]  /*66010*/  IMAD.MOV.U32 R5, RZ, RZ, R6 ;  /* 0x000000ffff057224 */ /* 0x002fe200078e0006 */
[----:B------:R-:W-:Y:S01]  /*66020*/  MOV R4, R2 ;  /* 0x0000000200047202 */ /* 0x000fe20000000f00 */
[----:B------:R-:W-:Y:S04]  /*66030*/  STL [R1+0x1514], R194 ;  /* 0x001514c201007387 */ /* 0x000fe80000100800 */
[----:B------:R1:W-:Y:S04]  /*66040*/  LDGSTS.E [R0+0x24008], desc[UR8][R4.64], P1 ;  /* 0x2400800004007fae */ /* 0x0003e80008921848 */
[----:B------:R-:W4:Y:S04]  /*66050*/  LDL.LU R6, [R1+0x1538] ;  /* 0x0015380001067983 */ /* 0x000f280000300800 */
[----:B------:R-:W-:Y:S04]  /*66060*/  STL [R1+0x1510], R195 ;  /* 0x001510c301007387 */ /* 0x000fe80000100800 */
[----:B------:R-:W4:Y:S01]  /*66070*/  LDL.LU R2, [R1+0x153c] ;  /* 0x00153c0001027983 */ /* 0x000f220000300800 */
[----:B-1----:R-:W-:Y:S01]  /*66080*/  MOV R4, R194 ;  /* 0x000000c200047202 */ /* 0x002fe20000000f00 */
[----:B------:R-:W-:-:S02]  /*66090*/  IMAD.MOV.U32 R5, RZ, RZ, R195 ;  /* 0x000000ffff057224 */ /* 0x000fc400078e00c3 */
[----:B------:R-:W4:Y:S04]  /*660a0*/  LDL.LU.64 R196, [R1+0x8b8] ;  /* 0x0008b80001c47983 */ /* 0x000f280000300a00 */
[----:B------:R1:W-:Y:S01]  /*660b0*/  LDGSTS.E [R0+0x28008], desc[UR8][R4.64], P1 ;  /* 0x2800800004007fae */ /* 0x0003e20008921848 */
[----:B--2---:R-:W-:-:S05]  /*660c0*/  IADD3 R192, P0, R192, UR4, RZ ;  /* 0x00000004c0c07c10 */ /* 0x004fca000ff1e0ff */
[----:B------:R-:W-:Y:S01]  /*660d0*/  STL [R1+0x151c], R192 ;  /* 0x00151cc001007387 */ /* 0x000fe20000100800 */
[----:B-1----:R-:W-:Y:S02]  /*660e0*/  MOV R4, R192 ;  /* 0x000000c000047202 */ /* 0x002fe40000000f00 */
[----:B------:R-:W-:-:S05]  /*660f0*/  IADD3.X R193, R193, UR6, RZ, P0, !PT ;  /* 0x00000006c1c17c10 */ /* 0x000fca00087fe4ff */
[----:B------:R1:W-:Y:S01]  /*66100*/  STL [R1+0x1518], R193 ;  /* 0x001518c101007387 */ /* 0x0003e20000100800 */
[----:B------:R-:W-:Y:S01]  /*66110*/  IMAD.MOV.U32 R5, RZ, RZ, R193 ;  /* 0x000000ffff057224 */ /* 0x000fe200078e00c1 */
[----:B------:R-:W-:Y:S02]  /*66120*/  UISETP.GT.AND UP1, UPT, UR16, 0x5f, UPT ;  /* 0x0000005f1000788c */ /* 0x000fe4000bf24270 */
[----:B-1----:R-:W2:Y:S02]  /*66130*/  LDL.LU.64 R192, [R1+0x8b0] ;  /* 0x0008b00001c07983 */ /* 0x002ea40000300a00 */
[----:B------:R-:W-:Y:S02]  /*66140*/  USEL UR12, URZ, 0x4, !UP1 ;  /* 0x000000043f0c7887 */ /* 0x000fe4000c800000 */
[----:B------:R1:W-:Y:S02]  /*66150*/  LDGSTS.E [R0+0x2c008], desc[UR8][R4.64], P1 ;  /* 0x2c00800004007fae */ /* 0x0003e40008921848 */
[----:B------:R-:W-:Y:S01]  /*66160*/  USEL UR12, UR12, URZ, !UP0 ;  /* 0x0000003f0c0c7287 */ /* 0x000fe2000c000000 */
[----:B---3--:R-:W-:-:S05]  /*66170*/  IADD3 R12, P1, R12, UR4, RZ ;  /* 0x000000040c0c7c10 */ /* 0x008fca000ff3e0ff */
[----:B------:R-:W-:Y:S02]  /*66180*/  ISETP.NE.U32.AND P0, PT, RZ, UR12, PT ;  /* 0x0000000cff007c0c */ /* 0x000fe4000bf05070 */
[----:B-1----:R-:W-:Y:S01]  /*66190*/  MOV R4, R12 ;  /* 0x0000000c00047202 */ /* 0x002fe20000000f00 */
[----:B------:R-:W-:Y:S01]  /*661a0*/  STL [R1+0x1524], R12 ;  /* 0x0015240c01007387 */ /* 0x000fe20000100800 */
[----:B----4-:R-:W-:-:S05]  /*661b0*/  IADD3.X R13, R13, UR6, RZ, P1, !PT ;  /* 0x000000060d0d7c10 */ /* 0x010fca0008ffe4ff */
[----:B------:R-:W-:-:S05]  /*661c0*/  IMAD.MOV.U32 R5, RZ, RZ, R13 ;  /* 0x000000ffff057224 */ /* 0x000fca00078e000d */
[----:B------:R1:W-:Y:S01]  /*661d0*/  LDGSTS.E [R0+0x2000c], desc[UR8][R4.64], P0 ;  /* 0x2000c00004007fae */ /* 0x0003e20008121848 */
[----:B------:R-:W-:-:S04]  /*661e0*/  IADD3 R10, P2, R10, UR4, RZ ;  /* 0x000000040a0a7c10 */ /* 0x000fc8000ff5e0ff */
[----:B------:R-:W-:Y:S02]  /*661f0*/  IADD3.X R11, R11, UR6, RZ, P2, !PT ;  /* 0x000000060b0b7c10 */ /* 0x000fe400097fe4ff */
[----:B------:R-:W-:Y:S02]  /*66200*/  IADD3 R8, P1, R8, UR4, RZ ;  /* 0x0000000408087c10 */ /* 0x000fe4000ff3e0ff */
[----:B-1----:R-:W-:Y:S01]  /*66210*/  MOV R4, R10 ;  /* 0x0000000a00047202 */ /* 0x002fe20000000f00 */
[----:B------:R-:W-:Y:S01]  /*66220*/  IMAD.MOV.U32 R5, RZ, RZ, R11 ;  /* 0x000000ffff057224 */ /* 0x000fe200078e000b */
[----:B------:R-:W-:Y:S01]  /*66230*/  IADD3.X R9, R9, UR6, RZ, P1, !PT ;  /* 0x0000000609097c10 */ /* 0x000fe20008ffe4ff */
[----:B------:R1:W-:Y:S04]  /*66240*/  STL [R1+0x1520], R13 ;  /* 0x0015200d01007387 */ /* 0x0003e80000100800 */
[----:B------:R3:W-:Y:S04]  /*66250*/  LDGSTS.E [R0+0x2400c], desc[UR8][R4.64], P0 ;  /* 0x2400c00004007fae */ /* 0x0007e80008121848 */
[----:B------:R-:W-:Y:S04]  /*66260*/  STL [R1+0x152c], R10 ;  /* 0x00152c0a01007387 */ /* 0x000fe80000100800 */
[----:B------:R-:W4:Y:S01]  /*66270*/  LDL.LU.64 R194, [R1+0x8a8] ;  /* 0x0008a80001c27983 */ /* 0x000f220000300a00 */
[----:B---3--:R-:W-:Y:S01]  /*66280*/  MOV R4, R8 ;  /* 0x0000000800047202 */ /* 0x008fe20000000f00 */
[----:B------:R-:W-:-:S02]  /*66290*/  IMAD.MOV.U32 R5, RZ, RZ, R9 ;  /* 0x000000ffff057224 */ /* 0x000fc400078e0009 */
[----:B------:R3:W-:Y:S04]  /*662a0*/  STL [R1+0x1528], R11 ;  /* 0x0015280b01007387 */ /* 0x0007e80000100800 */
[----:B------:R-:W-:Y:S04]  /*662b0*/  STL [R1+0x1534], R8 ;  /* 0x0015340801007387 */ /* 0x000fe80000100800 */
[----:B------:R3:W-:Y:S04]  /*662c0*/  STL [R1+0x1530], R9 ;  /* 0x0015300901007387 */ /* 0x0007e80000100800 */
[----:B------:R1:W-:Y:S01]  /*662d0*/  LDGSTS.E [R0+0x2800c], desc[UR8][R4.64], P0 ;  /* 0x2800c00004007fae */ /* 0x0003e20008121848 */
[----:B------:R-:W-:-:S04]  /*662e0*/  IADD3 R2, P2, R2, UR4, RZ ;  /* 0x0000000402027c10 */ /* 0x000fc8000ff5e0ff */
[----:B------:R-:W-:Y:S01]  /*662f0*/  IADD3.X R6, R6, UR6, RZ, P2, !PT ;  /* 0x0000000606067c10 */ /* 0x000fe200097fe4ff */
[----:B------:R3:W-:Y:S01]  /*66300*/  STL [R1+0x153c], R2 ;  /* 0x00153c0201007387 */ /* 0x0007e20000100800 */
[----:B-1----:R-:W-:-:S03]  /*66310*/  MOV R4, R2 ;  /* 0x0000000200047202 */ /* 0x002fc60000000f00 */
[----:B------:R-:W4:Y:S01]  /*66320*/  LDL.LU.64 R12, [R1+0x8a0] ;  /* 0x0008a000010c7983 */ /* 0x000f220000300a00 */
[----:B------:R-:W-:-:S03]  /*66330*/  IMAD.MOV.U32 R5, RZ, RZ, R6 ;  /* 0x000000ffff057224 */ /* 0x000fc600078e0006 */
[----:B------:R1:W-:Y:S04]  /*66340*/  STL [R1+0x1538], R6 ;  /* 0x0015380601007387 */ /* 0x0003e80000100800 */
[----:B---3--:R-:W3:Y:S04]  /*66350*/  LDL.LU.64 R10, [R1+0x898] ;  /* 0x00089800010a7983 */ /* 0x008ee80000300a00 */
[----:B------:R1:W-:Y:S01]  /*66360*/  LDGSTS.E [R0+0x2c00c], desc[UR8][R4.64], P0 ;  /* 0x2c00c00004007fae */ /* 0x0003e20008121848 */
[----:B------:R-:W-:Y:S02]  /*66370*/  ISETP.GE.AND P0, PT, R3, UR16, PT ;  /* 0x0000001003007c0c */ /* 0x000fe4000bf06270 */
[----:B------:R-:W-:Y:S01]  /*66380*/  PLOP3.LUT P1, PT, PT, PT, UP0, 0x80, 0x0 ;  /* 0x000000000000781c */ /* 0x000fe20003f2f008 */
[----:B------:R-:W3:Y:S01]  /*66390*/  LDL.LU.64 R8, [R1+0x890] ;  /* 0x0008900001087983 */ /* 0x000ee20000300a00 */
[----:B------:R-:W-:-:S04]  /*663a0*/  SEL R2, RZ, 0x4, P0 ;  /* 0x00000004ff027807 */ /* 0x000fc80000000000 */
[----:B------:R-:W-:Y:S02]  /*663b0*/  SEL R2, R2, RZ, !P1 ;  /* 0x000000ff02027207 */ /* 0x000fe40004800000 */
[----:B------:R-:W-:Y:S02]  /*663c0*/  IADD3 R211, P1, R196, UR4, RZ ;  /* 0x00000004c4d37c10 */ /* 0x000fe4000ff3e0ff */
[----:B------:R-:W-:Y:S02]  /*663d0*/  ISETP.NE.U32.AND P0, PT, R2, RZ, PT ;  /* 0x000000ff0200720c */ /* 0x000fe40003f05070 */
[----:B------:R-:W-:Y:S02]  /*663e0*/  IADD3.X R2, R197, UR6, RZ, P1, !PT ;  /* 0x00000006c5027c10 */ /* 0x000fe40008ffe4ff */
[----:B--2---:R-:W-:-:S04]  /*663f0*/  IADD3 R210, P1, R192, UR4, RZ ;  /* 0x00000004c0d27c10 */ /* 0x004fc8000ff3e0ff */
[----:B-1----:R-:W-:Y:S02]  /*66400*/  IADD3.X R4, R193, UR6, RZ, P1, !PT ;  /* 0x00000006c1047c10 */ /* 0x002fe40008ffe4ff */
[----:B------:R-:W2:Y:S04]  /*66410*/  LDL.LU.64 R192, [R1+0x888] ;  /* 0x0008880001c07983 */ /* 0x000ea80000300a00 */
[----:B------:R-:W2:Y:S04]  /*66420*/  LDL.LU.64 R202, [R1+0x880] ;  /* 0x0008800001ca7983 */ /* 0x000ea80000300a00 */
[----:B------:R-:W2:Y:S01]  /*66430*/  LDL.LU.64 R200, [R1+0x878] ;  /* 0x0008780001c87983 */ /* 0x000ea20000300a00 */
[----:B----4-:R-:W-:-:S04]  /*66440*/  IADD3 R209, P1, R194, UR4, RZ ;  /* 0x00000004c2d17c10 */ /* 0x010fc8000ff3e0ff */
[----:B------:R-:W-:Y:S02]  /*66450*/  IADD3.X R5, R195, UR6, RZ, P1, !PT ;  /* 0x00000006c3057c10 */ /* 0x000fe40008ffe4ff */
[----:B------:R-:W-:-:S04]  /*66460*/  IADD3 R208, P1, R12, UR4, RZ ;  /* 0x000000040cd07c10 */ /* 0x000fc8000ff3e0ff */
[----:B------:R-:W-:Y:S02]  /*66470*/  IADD3.X R6, R13, UR6, RZ, P1, !PT ;  /* 0x000000060d067c10 */ /* 0x000fe40008ffe4ff */
[----:B------:R-:W4:Y:S01]  /*66480*/  LDL.LU.64 R12, [R1+0x870] ;  /* 0x00087000010c7983 */ /* 0x000f220000300a00 */
[----:B---3--:R-:W-:-:S04]  /*66490*/  IADD3 R3, P1, R10, UR4, RZ ;  /* 0x000000040a037c10 */ /* 0x008fc8000ff3e0ff */
[----:B------:R-:W-:Y:S02]  /*664a0*/  IADD3.X R252, R11, UR6, RZ, P1, !PT ;  /* 0x000000060bfc7c10 */ /* 0x000fe40008ffe4ff */
[----:B------:R-:W3:Y:S04]  /*664b0*/  LDL.LU.64 R10, [R1+0x868] ;  /* 0x00086800010a7983 */ /* 0x000ee80000300a00 */
[----:B------:R-:W3:Y:S01]  /*664c0*/  LDL.LU.64 R198, [R1+0x860] ;  /* 0x0008600001c67983 */ /* 0x000ee20000300a00 */
[----:B------:R-:W-:-:S03]  /*664d0*/  IADD3 R206, P1, R8, UR4, RZ ;  /* 0x0000000408ce7c10 */ /* 0x000fc6000ff3e0ff */
[----:B------:R-:W3:Y:S01]  /*664e0*/  LDL.LU.64 R196, [R1+0x858] ;  /* 0x0008580001c47983 */ /* 0x000ee20000300a00 */
[----:B------:R-:W-:-:S03]  /*664f0*/  IADD3.X R207, R9, UR6, RZ, P1, !PT ;  /* 0x0000000609cf7c10 */ /* 0x000fc60008ffe4ff */
[----:B------:R-:W3:Y:S01]  /*66500*/  LDL.LU.64 R8, [R1+0x850] ;  /* 0x0008500001087983 */ /* 0x000ee20000300a00 */
[----:B--2---:R-:W-:-:S04]  /*66510*/  IADD3 R204, P1, R192, UR4, RZ ;  /* 0x00000004c0cc7c10 */ /* 0x004fc8000ff3e0ff */
[----:B------:R-:W-:Y:S02]  /*66520*/  IADD3.X R205, R193, UR6, RZ, P1, !PT ;  /* 0x00000006c1cd7c10 */ /* 0x000fe40008ffe4ff */
[----:B------:R-:W2:Y:S04]  /*66530*/  LDL.LU.64 R192, [R1+0x848] ;  /* 0x0008480001c07983 */ /* 0x000ea80000300a00 */
[----:B------:R-:W2:Y:S01]  /*66540*/  LDL.LU.64 R212, [R1+0x840] ;  /* 0x0008400001d47983 */ /* 0x000ea20000300a00 */
[----:B------:R-:W-:-:S04]  /*66550*/  IADD3 R194, P1, R202, UR4, RZ ;  /* 0x00000004cac27c10 */ /* 0x000fc8000ff3e0ff */
[----:B------:R-:W-:Y:S02]  /*66560*/  IADD3.X R195, R203, UR6, RZ, P1, !PT ;  /* 0x00000006cbc37c10 */ /* 0x000fe40008ffe4ff */
[----:B------:R-:W-:-:S04]  /*66570*/  IADD3 R202, P1, R200, UR4, RZ ;  /* 0x00000004c8ca7c10 */ /* 0x000fc8000ff3e0ff */
[----:B------:R-:W-:Y:S01]  /*66580*/  IADD3.X R203, R201, UR6, RZ, P1, !PT ;  /* 0x00000006c9cb7c10 */ /* 0x000fe20008ffe4ff */
[----:B------:R-:W-:Y:S02]  /*66590*/  UISETP.GT.AND UP1, UPT, UR16, 0x7c, UPT ;  /* 0x0000007c1000788c */ /* 0x000fe4000bf24270 */
[----:B------:R-:W-:Y:S02]  /*665a0*/  UISETP.GT.AND UP2, UPT, UR16, 0x7d, UPT ;  /* 0x0000007d1000788c */ /* 0x000fe4000bf44270 */
[----:B------:R-:W-:Y:S01]  /*665b0*/  USEL UR12, URZ, 0x4, !UP1 ;  /* 0x000000043f0c7887 */ /* 0x000fe2000c800000 */
[----:B------:R-:W-:Y:S01]  /*665c0*/  MOV R214, R211 ;  /* 0x000000d300d67202 */ /* 0x000fe20000000f00 */
[----:B------:R-:W-:Y:S01]  /*665d0*/  USEL UR13, URZ, 0x4, !UP2 ;  /* 0x000000043f0d7887 */ /* 0x000fe2000d000000 */
[----:B------:R-:W-:Y:S01]  /*665e0*/  IMAD.MOV.U32 R215, RZ, RZ, R2 ;  /* 0x000000ffffd77224 */ /* 0x000fe200078e0002 */
[----:B------:R-:W-:Y:S01]  /*665f0*/  USEL UR12, UR12, URZ, !UP0 ;  /* 0x0000003f0c0c7287 */ /* 0x000fe2000c000000 */
[----:B------:R-:W-:Y:S01]  /*66600*/  IMAD.MOV.U32 R211, RZ, RZ, R5 ;  /* 0x000000ffffd37224 */ /* 0x000fe200078e0005 */
[----:B------:R-:W-:Y:S01]  /*66610*/  UISETP.GT.AND UP3, UPT, UR16, 0x7e, UPT ;  /* 0x0000007e1000788c */ /* 0x000fe2000bf64270 */
[----:B------:R-:W-:Y:S01]  /*66620*/  IMAD.MOV.U32 R2, RZ, RZ, R3 ;  /* 0x000000ffff027224 */ /* 0x000fe200078e0003 */
[----:B------:R-:W-:Y:S01]  /*66630*/  USEL UR13, UR13, URZ, !UP0 ;  /* 0x0000003f0d0d7287 */ /* 0x000fe2000c000000 */
[----:B------:R-:W-:Y:S01]  /*66640*/  MOV R3, R252 ;  /* 0x000000fc00037202 */ /* 0x000fe20000000f00 */
[----:B------:R-:W-:Y:S01]  /*66650*/  STL.64 [R1+0x8b8], R214 ;  /* 0x0008b8d601007387 */ /* 0x000fe20000100a00 */
[----:B------:R-:W-:-:S03]  /*66660*/  USEL UR14, URZ, 0x4, !UP3 ;  /* 0x000000043f0e7887 */ /* 0x000fc6000d800000 */
[----:B------:R-:W-:Y:S01]  /*66670*/  ISETP.NE.U32.AND P2, PT, RZ, UR13, PT ;  /* 0x0000000dff007c0c */ /* 0x000fe2000bf45070 */
[----:B------:R-:W-:Y:S02]  /*66680*/  USEL UR14, UR14, URZ, !UP0 ;  /* 0x0000003f0e0e7287 */ /* 0x000fe4000c000000 */
[----:B------:R-:W-:-:S04]  /*66690*/  UISETP.GT.AND UP4, UPT, UR16, 0x7f, UPT ;  /* 0x0000007f1000788c */ /* 0x000fc8000bf84270 */
[----:B------:R-:W-:Y:S01]  /*666a0*/  USEL UR15, URZ, 0x4, !UP4 ;  /* 0x000000043f0f7887 */ /* 0x000fe2000e000000 */
[----:B------:R-:W-:-:S03]  /*666b0*/  ISETP.NE.U32.AND P3, PT, RZ, UR14, PT ;  /* 0x0000000eff007c0c */ /* 0x000fc6000bf65070 */
[----:B------:R-:W-:-:S06]  /*666c0*/  USEL UR15, UR15, URZ, !UP0 ;  /* 0x0000003f0f0f7287 */ /* 0x000fcc000c000000 */
[----:B------:R-:W-:Y:S02]  /*666d0*/  ISETP.NE.U32.AND P4, PT, RZ, UR15, PT ;  /* 0x0000000fff007c0c */ /* 0x000fe4000bf85070 */
[----:B----4-:R-:W-:-:S04]  /*666e0*/  IADD3 R200, P1, R12, UR4, RZ ;  /* 0x000000040cc87c10 */ /* 0x010fc8000ff3e0ff */
[----:B------:R-:W-:Y:S02]  /*666f0*/  IADD3.X R201, R13, UR6, RZ, P1, !PT ;  /* 0x000000060dc97c10 */ /* 0x000fe40008ffe4ff */
[----:B---3--:R-:W-:-:S04]  /*66700*/  IADD3 R13, P1, R10, UR4, RZ ;  /* 0x000000040a0d7c10 */ /* 0x008fc8000ff3e0ff */
[----:B------:R-:W-:Y:S02]  /*66710*/  IADD3.X R12, R11, UR6, RZ, P1, !PT ;  /* 0x000000060b0c7c10 */ /* 0x000fe40008ffe4ff */
[----:B------:R-:W-:-:S04]  /*66720*/  IADD3 R10, P1, R198, UR4, RZ ;  /* 0x00000004c60a7c10 */ /* 0x000fc8000ff3e0ff */
[----:B------:R-:W-:Y:S02]  /*66730*/  IADD3.X R11, R199, UR6, RZ, P1, !PT ;  /* 0x00000006c70b7c10 */ /* 0x000fe40008ffe4ff */
[----:B------:R-:W-:-:S04]  /*66740*/  IADD3 R198, P1, R196, UR4, RZ ;  /* 0x00000004c4c67c10 */ /* 0x000fc8000ff3e0ff */
[----:B------:R-:W-:Y:S02]  /*66750*/  IADD3.X R199, R197, UR6, RZ, P1, !PT ;  /* 0x00000006c5c77c10 */ /* 0x000fe40008ffe4ff */
[----:B------:R-:W-:-:S04]  /*66760*/  IADD3 R196, P1, R8, UR4, RZ ;  /* 0x0000000408c47c10 */ /* 0x000fc8000ff3e0ff */
[----:B------:R-:W-:Y:S02]  /*66770*/  IADD3.X R197, R9, UR6, RZ, P1, !PT ;  /* 0x0000000609c57c10 */ /* 0x000fe40008ffe4ff */
[----:B------:R-:W-:Y:S02]  /*66780*/  MOV R5, R12 ;  /* 0x0000000c00057202 */ /* 0x000fe40000000f00 */
[----:B--2---:R-:W-:-:S04]  /*66790*/  IADD3 R8, P1, R192, UR4, RZ ;  /* 0x00000004c0087c10 */ /* 0x004fc8000ff3e0ff */
[----:B------:R-:W-:Y:S02]  /*667a0*/  IADD3.X R9, R193, UR6, RZ, P1, !PT ;  /* 0x00000006c1097c10 */ /* 0x000fe40008ffe4ff */
[----:B------:R-:W-:Y:S02]  /*667b0*/  IADD3 R192, P1, R212, UR4, RZ ;  /* 0x00000004d4c07c10 */ /* 0x000fe4000ff3e0ff */
[----:B------:R-:W-:Y:S02]  /*667c0*/  MOV R212, R210 ;  /* 0x000000d200d47202 */ /* 0x000fe40000000f00 */
[----:B------:R-:W-:Y:S01]  /*667d0*/  IADD3.X R193, R213, UR6, RZ, P1, !PT ;  /* 0x00000006d5c17c10 */ /* 0x000fe20008ffe4ff */
[----:B------:R-:W-:Y:S01]  /*667e0*/  IMAD.MOV.U32 R213, RZ, RZ, R4 ;  /* 0x000000ffffd57224 */ /* 0x000fe200078e0004 */
[----:B------:R-:W-:Y:S02]  /*667f0*/  MOV R210, R209 ;  /* 0x000000d100d27202 */ /* 0x000fe40000000f00 */
[----:B------:R-:W-:-:S02]  /*66800*/  MOV R209, R6 ;  /* 0x0000000600d17202 */ /* 0x000fc40000000f00 */
[----:B------:R-:W-:Y:S01]  /*66810*/  ISETP.NE.U32.AND P1, PT, RZ, UR12, PT ;  /* 0x0000000cff007c0c */ /* 0x000fe2000bf25070 */
[----:B------:R-:W-:Y:S04]  /*66820*/  STL.64 [R1+0x8b0], R212 ;  /* 0x0008b0d401007387 */ /* 0x000fe80000100a00 */
[----:B------:R-:W-:Y:S04]  /*66830*/  STL.64 [R1+0x8a8], R210 ;  /* 0x0008a8d201007387 */ /* 0x000fe80000100a00 */
[----:B------:R-:W-:Y:S01]  /*66840*/  STL.64 [R1+0x8a0], R208 ;  /* 0x0008a0d001007387 */ /* 0x000fe20000100a00 */
[----:B------:R-:W-:-:S03]  /*66850*/  IMAD.MOV.U32 R4, RZ, RZ, R13 ;  /* 0x000000ffff047224 */ /* 0x000fc600078e000d */
[----:B------:R1:W-:Y:S04]  /*66860*/  STL.64 [R1+0x898], R2 ;  /* 0x0008980201007387 */ /* 0x0003e80000100a00 */
[----:B------:R-:W-:Y:S04]  /*66870*/  STL.64 [R1+0x890], R206 ;  /* 0x000890ce01007387 */ /* 0x000fe80000100a00 */
[----:B------:R-:W-:Y:S04]  /*66880*/  STL.64 [R1+0x888], R204 ;  /* 0x000888cc01007387 */ /* 0x000fe80000100a00 */
[----:B------:R2:W-:Y:S04]  /*66890*/  STL.64 [R1+0x880], R194 ;  /* 0x000880c201007387 */ /* 0x0005e80000100a00 */
[----:B------:R-:W-:Y:S04]  /*668a0*/  STL.64 [R1+0x878], R202 ;  /* 0x000878ca01007387 */ /* 0x000fe80000100a00 */
[----:B------:R-:W3:Y:S04]  /*668b0*/  LDL.LU R12, [R1+0x1d60] ;  /* 0x001d6000010c7983 */ /* 0x000ee80000300800 */
[----:B------:R-:W4:Y:S04]  /*668c0*/  LDL.LU R13, [R1+0x1d5c] ;  /* 0x001d5c00010d7983 */ /* 0x000f280000300800 */
[----:B------:R-:W-:Y:S04]  /*668d0*/  STL.64 [R1+0x870], R200 ;  /* 0x000870c801007387 */ /* 0x000fe80000100a00 */
[----:B------:R2:W-:Y:S04]  /*668e0*/  STL.64 [R1+0x868], R4 ;  /* 0x0008680401007387 */ /* 0x0005e80000100a00 */
[----:B------:R2:W-:Y:S04]  /*668f0*/  STL.64 [R1+0x860], R10 ;  /* 0x0008600a01007387 */ /* 0x0005e80000100a00 */
[----:B------:R-:W-:Y:S04]  /*66900*/  LDGSTS.E [R0+0x30000], desc[UR8][R214.64], P1 ;  /* 0x30000000d6007fae */ /* 0x000fe80008921848 */
[----:B------:R-:W-:Y:S04]  /*66910*/  STL.64 [R1+0x858], R198 ;  /* 0x000858c601007387 */ /* 0x000fe80000100a00 */
[----:B------:R-:W-:Y:S04]  /*66920*/  LDGSTS.E [R0+0x34000], desc[UR8][R212.64], P1 ;  /* 0x34000000d4007fae */ /* 0x000fe80008921848 */
[----:B------:R-:W-:Y:S04]  /*66930*/  STL.64 [R1+0x850], R196 ;  /* 0x000850c401007387 */ /* 0x000fe80000100a00 */
[----:B------:R-:W-:Y:S04]  /*66940*/  LDGSTS.E [R0+0x38000], desc[UR8][R210.64], P1 ;  /* 0x38000000d2007fae */ /* 0x000fe80008921848 */
[----:B------:R2:W-:Y:S04]  /*66950*/  STL.64 [R1+0x848], R8 ;  /* 0x0008480801007387 */ /* 0x0005e80000100a00 */
[----:B------:R-:W-:Y:S04]  /*66960*/  LDGSTS.E [R0+0x3c000], desc[UR8][R208.64], P1 ;  /* 0x3c000000d0007fae */ /* 0x000fe80008921848 */
[----:B------:R2:W-:Y:S04]  /*66970*/  STL.64 [R1+0x840], R192 ;  /* 0x000840c001007387 */ /* 0x0005e80000100a00 */
[----:B------:R-:W-:Y:S04]  /*66980*/  LDGSTS.E [R0+0x30004], desc[UR8][R2.64], P2 ;  /* 0x3000400002007fae */ /* 0x000fe80009121848 */
[----:B------:R3:W-:Y:S04]  /*66990*/  LDGSTS.E [R0+0x34004], desc[UR8][R206.64], P2 ;  /* 0x34004000ce007fae */ /* 0x0007e80009121848 */
[----:B------:R-:W-:Y:S04]  /*669a0*/  LDGSTS.E [R0+0x38004], desc[UR8][R204.64], P2 ;  /* 0x38004000cc007fae */ /* 0x000fe80009121848 */
[----:B-1----:R-:W3:Y:S04]  /*669b0*/  LDL.LU.64 R2, [R1+0x838] ;  /* 0x0008380001027983 */ /* 0x002ee80000300a00 */
[----:B------:R-:W-:Y:S04]  /*669c0*/  LDGSTS.E [R0+0x3c004], desc[UR8][R194.64], P2 ;  /* 0x3c004000c2007fae */ /* 0x000fe80009121848 */
[----:B------:R-:W-:Y:S04]  /*669d0*/  LDGSTS.E [R0+0x30008], desc[UR8][R202.64], P3 ;  /* 0x30008000ca007fae */ /* 0x000fe80009921848 */
[----:B------:R-:W-:Y:S04]  /*669e0*/  LDGSTS.E [R0+0x34008], desc[UR8][R200.64], P3 ;  /* 0x34008000c8007fae */ /* 0x000fe80009921848 */
[----:B--2---:R-:W2:Y:S04]  /*669f0*/  LDL.LU.64 R194, [R1+0x7f8] ;  /* 0x0007f80001c27983 */ /* 0x004ea80000300a00 */
[----:B------:R-:W-:Y:S04]  /*66a00*/  LDGSTS.E [R0+0x38008], desc[UR8][R4.64], P3 ;  /* 0x3800800004007fae */ /* 0x000fe80009921848 */
[----:B------:R-:W-:Y:S04]  /*66a10*/  LDGSTS.E [R0+0x3c008], desc[UR8][R10.64], P3 ;  /* 0x3c0080000a007fae */ /* 0x000fe80009921848 */
[----:B------:R-:W-:Y:S04]  /*66a20*/  LDGSTS.E [R0+0x3000c], desc[UR8][R198.64], P4 ;  /* 0x3000c000c6007fae */ /* 0x000fe8000a121848 */
[----:B------:R-:W4:Y:S04]  /*66a30*/  LDL.LU.64 R4, [R1+0x7b8] ;  /* 0x0007b80001047983 */ /* 0x000f280000300a00 */
[----:B------:R-:W4:Y:S04]  /*66a40*/  LDL.LU.64 R10, [R1+0x778] ;  /* 0x00077800010a7983 */ /* 0x000f280000300a00 */
[----:B------:R-:W-:Y:S04]  /*66a50*/  LDGSTS.E [R0+0x3400c], desc[UR8][R196.64], P4 ;  /* 0x3400c000c4007fae */ /* 0x000fe8000a121848 */
[----:B------:R-:W-:Y:S04]  /*66a60*/  LDGSTS.E [R0+0x3800c], desc[UR8][R8.64], P4 ;  /* 0x3800c00008007fae */ /* 0x000fe8000a121848 */
[----:B------:R1:W-:Y:S01]  /*66a70*/  LDGSTS.E [R0+0x3c00c], desc[UR8][R192.64], P4 ;  /* 0x3c00c000c0007fae */ /* 0x0003e2000a121848 */
[----:B------:R-:W-:-:S03]  /*66a80*/  ULEA UR12, UR61, UR11, 0x10 ;  /* 0x0000000b3d0c7291 */ /* 0x000fc6000f8e803f */
[----:B------:R-:W0:Y:S04]  /*66a90*/  LDGDEPBAR ;  /* 0x00000000000079af */ /* 0x000e280000000000 */
[----:B------:R-:W4:Y:S04]  /*66aa0*/  LDL.LU.64 R8, [R1+0x738] ;  /* 0x0007380001087983 */ /* 0x000f280000300a00 */
[----:B------:R-:W4:Y:S04]  /*66ab0*/  LDL.LU.64 R200, [R1+0x6f8] ;  /* 0x0006f80001c87983 */ /* 0x000f280000300a00 */
[----:B------:R-:W4:Y:S04]  /*66ac0*/  LDL.LU.64 R192, [R1+0x6b8] ;  /* 0x0006b80001c07983 */ /* 0x000f280000300a00 */
[----:B------:R-:W4:Y:S04]  /*66ad0*/  LDL.LU.64 R198, [R1+0x678] ;  /* 0x0006780001c67983 */ /* 0x000f280000300a00 */
[----:B------:R-:W4:Y:S01]  /*66ae0*/  LDL.LU.64 R196, [R1+0x638] ;  /* 0x0006380001c47983 */ /* 0x000f220000300a00 */
[----:B---3--:R-:W-:-:S04]  /*66af0*/  IADD3 R207, P1, R2, UR5, RZ ;  /* 0x0000000502cf7c10 */ /* 0x008fc8000ff3e0ff */
[----:B------:R-:W-:Y:S02]  /*66b00*/  IADD3.X R2, R3, UR7, RZ, P1, !PT ;  /* 0x0000000703027c10 */ /* 0x000fe40008ffe4ff */
[----:B--2---:R-:W-:-:S04]  /*66b10*/  IADD3 R206, P1, R194, UR5, RZ ;  /* 0x00000005c2ce7c10 */ /* 0x004fc8000ff3e0ff */
[----:B-1----:R-:W-:Y:S02]  /*66b20*/  IADD3.X R0, R195, UR7, RZ, P1, !PT ;  /* 0x00000007c3007c10 */ /* 0x002fe40008ffe4ff */
[----:B------:R-:W2:Y:S01]  /*66b30*/  LDL.LU.64 R194, [R1+0x5f8] ;  /* 0x0005f80001c27983 */ /* 0x000ea20000300a00 */
[----:B----4-:R-:W-:-:S04]  /*66b40*/  IADD3 R205, P1, R4, UR5, RZ ;  /* 0x0000000504cd7c10 */ /* 0x010fc8000ff3e0ff */
[----:B------:R-:W-:Y:S02]  /*66b50*/  IADD3.X R4, R5, UR7, RZ, P1, !PT ;  /* 0x0000000705047c10 */ /* 0x000fe40008ffe4ff */
[----:B------:R-:W-:-:S04]  /*66b60*/  IADD3 R204, P1, R10, UR5, RZ ;  /* 0x000000050acc7c10 */ /* 0x000fc8000ff3e0ff */
[----:B------:R-:W-:Y:S02]  /*66b70*/  IADD3.X R5, R11, UR7, RZ, P1, !PT ;  /* 0x000000070b057c10 */ /* 0x000fe40008ffe4ff */
[----:B------:R-:W3:Y:S01]  /*66b80*/  LDL.LU.64 R10, [R1+0x5b8] ;  /* 0x0005b800010a7983 */ /* 0x000ee20000300a00 */
[----:B------:R-:W-:-:S04]  /*66b90*/  IADD3 R203, P1, R8, UR5, RZ ;  /* 0x0000000508cb7c10 */ /* 0x000fc8000ff3e0ff */
[----:B------:R-:W-:Y:S02]  /*66ba0*/  IADD3.X R6, R9, UR7, RZ, P1, !PT ;  /* 0x0000000709067c10 */ /* 0x000fe40008ffe4ff */
[----:B------:R-:W4:Y:S04]  /*66bb0*/  LDL.LU.64 R8, [R1+0x578] ;  /* 0x0005780001087983 */ /* 0x000f280000300a00 */
[----:B------:R-:W4:Y:S01]  /*66bc0*/  LDL.LU.64 R208, [R1+0x538] ;  /* 0x0005380001d07983 */ /* 0x000f220000300a00 */
        /* <DEDUP_REMOVED lines=9> */
[----:B------:R-:W-:Y:S01]  /*66c60*/  IADD3.X R218, R219, UR7, RZ, P1, !PT ;  /* 0x00000007dbda7c10 */ /* 0x000fe20008ffe4ff */
[----:B------:R-:W-:Y:S01]  /*66c70*/  IMAD.MOV.U32 R212, RZ, RZ, R207 ;  /* 0x000000ffffd47224 */ /* 0x000fe200078e00cf */
[----:B------:R-:W-:Y:S01]  /*66c80*/  MOV R213, R2 ;  /* 0x0000000200d57202 */ /* 0x000fe20000000f00 */
[----:B------:R-:W-:Y:S01]  /*66c90*/  IMAD.MOV.U32 R210, RZ, RZ, R206 ;  /* 0x000000ffffd27224 */ /* 0x000fe200078e00ce */
[----:B------:R-:W-:Y:S01]  /*66ca0*/  MOV R211, R0 ;  /* 0x0000000000d37202 */ /* 0x000fe20000000f00 */
[----:B------:R-:W-:Y:S01]  /*66cb0*/  IMAD.MOV.U32 R206, RZ, RZ, R204 ;  /* 0x000000ffffce7224 */ /* 0x000fe200078e00cc */
[----:B------:R-:W-:Y:S01]  /*66cc0*/  MOV R207, R5 ;  /* 0x0000000500cf7202 */ /* 0x000fe20000000f00 */
[----:B------:R-:W-:Y:S01]  /*66cd0*/  IMAD.MOV.U32 R204, RZ, RZ, R203 ;  /* 0x000000ffffcc7224 */ /* 0x000fe200078e00cb */
[----:B------:R-:W-:Y:S01]  /*66ce0*/  STL.64 [R1+0x838], R212 ;  /* 0x000838d401007387 */ /* 0x000fe20000100a00 */
[----:B------:R-:W-:Y:S01]  /*66cf0*/  IMAD.MOV.U32 R203, RZ, RZ, R252 ;  /* 0x000000ffffcb7224 */ /* 0x000fe200078e00fc */
[----:B------:R-:W-:-:S02]  /*66d00*/  MOV R2, UR12 ;  /* 0x0000000c00027c02 */ /* 0x000fc40008000f00 */
[----:B------:R-:W-:Y:S02]  /*66d10*/  STL.64 [R1+0x7f8], R210 ;  /* 0x0007f8d201007387 */ /* 0x000fe40000100a00 */
[----:B------:R-:W-:-:S05]  /*66d20*/  IADD3 R0, R7, 0x200000, R2 ;  /* 0x0020000007007810 */ /* 0x000fca0007ffe002 */
[----:B------:R-:W-:Y:S04]  /*66d30*/  LDGSTS.E [R0+-0x80000], desc[UR8][R212.64], P0 ;  /* 0x80000000d4007fae */ /* 0x000fe80008121848 */
[----:B------:R-:W-:Y:S01]  /*66d40*/  LDGSTS.E [R0+-0x7fc00], desc[UR8][R210.64], P0 ;  /* 0x80400000d2007fae */ /* 0x000fe20008121848 */
[----:B--2---:R-:W-:-:S04]  /*66d50*/  IADD3 R196, P1, R194, UR5, RZ ;  /* 0x00000005c2c47c10 */ /* 0x004fc8000ff3e0ff */
[----:B------:R-:W-:Y:S02]  /*66d60*/  IADD3.X R197, R195, UR7, RZ, P1, !PT ;  /* 0x00000007c3c57c10 */ /* 0x000fe40008ffe4ff */
[----:B---3--:R-:W-:-:S04]  /*66d70*/  IADD3 R194, P1, R10, UR5, RZ ;  /* 0x000000050ac27c10 */ /* 0x008fc8000ff3e0ff */
[----:B------:R-:W-:Y:S02]  /*66d80*/  IADD3.X R195, R11, UR7, RZ, P1, !PT ;  /* 0x000000070bc37c10 */ /* 0x000fe40008ffe4ff */
[----:B----4-:R-:W-:-:S04]  /*66d90*/  IADD3 R10, P1, R8, UR5, RZ ;  /* 0x00000005080a7c10 */ /* 0x010fc8000ff3e0ff */
[----:B------:R-:W-:Y:S02]  /*66da0*/  IADD3.X R11, R9, UR7, RZ, P1, !PT ;  /* 0x00000007090b7c10 */ /* 0x000fe40008ffe4ff */
[----:B------:R-:W-:Y:S01]  /*66db0*/  IADD3 R8, P1, R208, UR5, RZ ;  /* 0x00000005d0087c10 */ /* 0x000fe2000ff3e0ff */
[----:B------:R-:W-:-:S03]  /*66dc0*/  IMAD.MOV.U32 R208, RZ, RZ, R205 ;  /* 0x000000ffffd07224 */ /* 0x000fc600078e00cd */
[----:B------:R-:W-:Y:S02]  /*66dd0*/  IADD3.X R9, R209, UR7, RZ, P1, !PT ;  /* 0x00000007d1097c10 */ /* 0x000fe40008ffe4ff */
[----:B------:R-:W-:Y:S02]  /*66de0*/  MOV R209, R4 ;  /* 0x0000000400d17202 */ /* 0x000fe40000000f00 */
[----:B------:R-:W-:-:S03]  /*66df0*/  MOV R205, R6 ;  /* 0x0000000600cd7202 */ /* 0x000fc60000000f00 */
[----:B------:R-:W-:Y:S04]  /*66e00*/  STL.64 [R1+0x7b8], R208 ;  /* 0x0007b8d001007387 */ /* 0x000fe80000100a00 */
[----:B------:R-:W-:Y:S04]  /*66e10*/  STL.64 [R1+0x778], R206 ;  /* 0x000778ce01007387 */ /* 0x000fe80000100a00 */
[----:B------:R-:W-:Y:S04]  /*66e20*/  STL.64 [R1+0x738], R204 ;  /* 0x000738cc01007387 */ /* 0x000fe80000100a00 */
[----:B------:R-:W-:Y:S04]  /*66e30*/  STL.64 [R1+0x6f8], R202 ;  /* 0x0006f8ca01007387 */ /* 0x000fe80000100a00 */
[----:B------:R-:W-:Y:S04]  /*66e40*/  STL.64 [R1+0x6b8], R200 ;  /* 0x0006b8c801007387 */ /* 0x000fe80000100a00 */
[----:B------:R1:W-:Y:S04]  /*66e50*/  STL.64 [R1+0x678], R192 ;  /* 0x000678c001007387 */ /* 0x0003e80000100a00 */
[----:B------:R-:W-:Y:S04]  /*66e60*/  STL.64 [R1+0x638], R198 ;  /* 0x000638c601007387 */ /* 0x000fe80000100a00 */
[----:B------:R2:W-:Y:S04]  /*66e70*/  STL.64 [R1+0x5f8], R196 ;  /* 0x0005f8c401007387 */ /* 0x0005e80000100a00 */
[----:B------:R3:W-:Y:S04]  /*66e80*/  STL.64 [R1+0x5b8], R194 ;  /* 0x0005b8c201007387 */ /* 0x0007e80000100a00 */
[----:B------:R-:W-:Y:S04]  /*66e90*/  STL.64 [R1+0x578], R10 ;  /* 0x0005780a01007387 */ /* 0x000fe80000100a00 */
[----:B------:R4:W-:Y:S04]  /*66ea0*/  STL.64 [R1+0x538], R8 ;  /* 0x0005380801007387 */ /* 0x0009e80000100a00 */
[----:B------:R4:W-:Y:S04]  /*66eb0*/  LDGSTS.E [R0+-0x7f800], desc[UR8][R208.64], P0 ;  /* 0x80800000d0007fae */ /* 0x0009e80008121848 */
[----:B------:R4:W-:Y:S04]  /*66ec0*/  LDGSTS.E [R0+-0x7f400], desc[UR8][R206.64], P0 ;  /* 0x80c00000ce007fae */ /* 0x0009e80008121848 */
[----:B------:R-:W4:Y:S04]  /*66ed0*/  LDL.LU.64 R4, [R1+0x830] ;  /* 0x0008300001047983 */ /* 0x000f280000300a00 */
        /* <DEDUP_REMOVED lines=8> */
[----:B--2---:R-:W2:Y:S04]  /*66f60*/  LDL.LU.64 R196, [R1+0x7b0] ;  /* 0x0007b00001c47983 */ /* 0x004ea80000300a00 */
[----:B------:R-:W-:Y:S04]  /*66f70*/  LDGSTS.E [R0+-0x7d400], desc[UR8][R10.64], P0 ;  /* 0x82c000000a007fae */ /* 0x000fe80008121848 */
[----:B---3--:R-:W3:Y:S04]  /*66f80*/  LDL.LU.64 R194, [R1+0x770] ;  /* 0x0007700001c27983 */ /* 0x008ee80000300a00 */
[----:B------:R-:W-:Y:S04]  /*66f90*/  LDGSTS.E [R0+-0x7d000], desc[UR8][R8.64], P0 ;  /* 0x8300000008007fae */ /* 0x000fe80008121848 */
[----:B----4-:R-:W4:Y:S01]  /*66fa0*/  LDL.LU.64 R8, [R1+0x730] ;  /* 0x0007300001087983 */ /* 0x010f220000300a00 */
[----:B------:R-:W-:-:S03]  /*66fb0*/  IADD3 R214, P1, R250, UR5, RZ ;  /* 0x00000005fad67c10 */ /* 0x000fc6000ff3e0ff */
[----:B------:R-:W4:Y:S01]  /*66fc0*/  LDL.LU.64 R200, [R1+0x6f0] ;  /* 0x0006f00001c87983 */ /* 0x000f220000300a00 */
[----:B------:R-:W-:Y:S02]  /*66fd0*/  IADD3.X R250, R251, UR7, RZ, P1, !PT ;  /* 0x00000007fbfa7c10 */ /* 0x000fe40008ffe4ff */
[----:B------:R-:W-:Y:S01]  /*66fe0*/  IADD3 R3, P1, R234, UR5, RZ ;  /* 0x00000005ea037c10 */ /* 0x000fe2000ff3e0ff */
[----:B------:R-:W4:Y:S03]  /*66ff0*/  LDL.LU.64 R10, [R1+0x6b0] ;  /* 0x0006b000010a7983 */ /* 0x000f260000300a00 */
[----:B------:R-:W-:Y:S01]  /*67000*/  IADD3.X R234, R235, UR7, RZ, P1, !PT ;  /* 0x00000007ebea7c10 */ /* 0x000fe20008ffe4ff */
[----:B------:R-:W-:Y:S01]  /*67010*/  IMAD.MOV.U32 R251, RZ, RZ, R250 ;  /* 0x000000fffffb7224 */ /* 0x000fe200078e00fa */
[----:B------:R-:W-:Y:S01]  /*67020*/  MOV R250, R214 ;  /* 0x000000d600fa7202 */ /* 0x000fe20000000f00 */
[----:B------:R-:W4:Y:S01]  /*67030*/  LDL.LU.64 R198, [R1+0x670] ;  /* 0x0006700001c67983 */ /* 0x000f220000300a00 */
[----:B------:R-:W-:Y:S01]  /*67040*/  MOV R219, R218 ;  /* 0x000000da00db7202 */ /* 0x000fe20000000f00 */
[----:B------:R-:W-:Y:S01]  /*67050*/  IMAD.MOV.U32 R235, RZ, RZ, R234 ;  /* 0x000000ffffeb7224 */ /* 0x000fe200078e00ea */
[----:B------:R-:W-:Y:S01]  /*67060*/  MOV R234, R3 ;  /* 0x0000000300ea7202 */ /* 0x000fe20000000f00 */
[----:B------:R-:W-:Y:S01]  /*67070*/  IMAD.MOV.U32 R218, RZ, RZ, R215 ;  /* 0x000000ffffda7224 */ /* 0x000fe200078e00d7 */
[----:B------:R-:W-:Y:S04]  /*67080*/  LDGSTS.E [R0+-0x7cc00], desc[UR8][R250.64], P0 ;  /* 0x83400000fa007fae */ /* 0x000fe80008121848 */
[----:B------:R-:W-:Y:S04]  /*67090*/  LDGSTS.E [R0+-0x7c800], desc[UR8][R234.64], P0 ;  /* 0x83800000ea007fae */ /* 0x000fe80008121848 */
[----:B------:R1:W-:Y:S01]  /*670a0*/  LDGSTS.E [R0+-0x7c400], desc[UR8][R218.64], P0 ;  /* 0x83c00000da007fae */ /* 0x0003e20008121848 */
[----:B------:R-:W-:-:S04]  /*670b0*/  IADD3 R208, P1, R4, UR5, RZ ;  /* 0x0000000504d07c10 */ /* 0x000fc8000ff3e0ff */
[----:B------:R-:W-:Y:S02]  /*670c0*/  IADD3.X R4, R5, UR7, RZ, P1, !PT ;  /* 0x0000000705047c10 */ /* 0x000fe40008ffe4ff */
[----:B------:R-:W-:-:S04]  /*670d0*/  IADD3 R207, P1, R192, UR5, RZ ;  /* 0x00000005c0cf7c10 */ /* 0x000fc8000ff3e0ff */
[----:B-1----:R-:W-:Y:S02]  /*670e0*/  IADD3.X R0, R193, UR7, RZ, P1, !PT ;  /* 0x00000007c1007c10 */ /* 0x002fe40008ffe4ff */
[----:B------:R-:W4:Y:S01]  /*670f0*/  LDL.LU.64 R192, [R1+0x630] ;  /* 0x0006300001c07983 */ /* 0x000f220000300a00 */
[----:B--2---:R-:W-:-:S04]  /*67100*/  IADD3 R206, P1, R196, UR5, RZ ;  /* 0x00000005c4ce7c10 */ /* 0x004fc8000ff3e0ff */
[----:B------:R-:W-:Y:S02]  /*67110*/  IADD3.X R5, R197, UR7, RZ, P1, !PT ;  /* 0x00000007c5057c10 */ /* 0x000fe40008ffe4ff */
[----:B------:R-:W2:Y:S01]  /*67120*/  LDL.LU.64 R196, [R1+0x5f0] ;  /* 0x0005f00001c47983 */ /* 0x000ea20000300a00 */
[----:B---3--:R-:W-:-:S04]  /*67130*/  IADD3 R205, P1, R194, UR5, RZ ;  /* 0x00000005c2cd7c10 */ /* 0x008fc8000ff3e0ff */
[----:B------:R-:W-:Y:S02]  /*67140*/  IADD3.X R6, R195, UR7, RZ, P1, !PT ;  /* 0x00000007c3067c10 */ /* 0x000fe40008ffe4ff */
[----:B------:R-:W3:Y:S01]  /*67150*/  LDL.LU.64 R194, [R1+0x5b0] ;  /* 0x0005b00001c27983 */ /* 0x000ee20000300a00 */
[----:B----4-:R-:W-:-:S04]  /*67160*/  IADD3 R204, P1, R8, UR5, RZ ;  /* 0x0000000508cc7c10 */ /* 0x010fc8000ff3e0ff */
        /* <DEDUP_REMOVED lines=9> */
[----:B------:R-:W-:Y:S02]  /*67200*/  MOV R209, R0 ;  /* 0x0000000000d17202 */ /* 0x000fe40000000f00 */
[----:B------:R-:W-:-:S04]  /*67210*/  LOP3.LUT R0, R7, 0x10, RZ, 0x3c, !PT ;  /* 0x0000001007007812 */ /* 0x000fc800078e3cff */
[----:B------:R-:W-:Y:S02]  /*67220*/  IADD3 R0, R0, 0x200000, R2 ;  /* 0x0020000000007810 */ /* 0x000fe40007ffe002 */
[----:B------:R-:W-:-:S04]  /*67230*/  IADD3 R198, P1, R192, UR5, RZ ;  /* 0x00000005c0c67c10 */ /* 0x000fc8000ff3e0ff */
[----:B------:R-:W-:Y:S02]  /*67240*/  IADD3.X R199, R193, UR7, RZ, P1, !PT ;  /* 0x00000007c1c77c10 */ /* 0x000fe40008ffe4ff */
[----:B--2---:R-:W-:-:S04]  /*67250*/  IADD3 R192, P1, R196, UR5, RZ ;  /* 0x00000005c4c07c10 */ /* 0x004fc8000ff3e0ff */
[----:B------:R-:W-:Y:S02]  /*67260*/  IADD3.X R193, R197, UR7, RZ, P1, !PT ;  /* 0x00000007c5c17c10 */ /* 0x000fe40008ffe4ff */
[----:B------:R-:W-:-:S04]  /*67270*/  IADD3 R213, P1, R216, UR5, RZ ;  /* 0x00000005d8d57c10 */ /* 0x000fc8000ff3e0ff */
[----:B------:R-:W-:Y:S02]  /*67280*/  IADD3.X R216, R217, UR7, RZ, P1, !PT ;  /* 0x00000007d9d87c10 */ /* 0x000fe40008ffe4ff */
[----:B---3--:R-:W-:-:S04]  /*67290*/  IADD3 R196, P1, R194, UR5, RZ ;  /* 0x00000005c2c47c10 */ /* 0x008fc8000ff3e0ff */
[----:B------:R-:W-:Y:S02]  /*672a0*/  IADD3.X R197, R195, UR7, RZ, P1, !PT ;  /* 0x00000007c3c57c10 */ /* 0x000fe40008ffe4ff */
[----:B----4-:R-:W-:-:S04]  /*672b0*/  IADD3 R194, P1, R8, UR5, RZ ;  /* 0x0000000508c27c10 */ /* 0x010fc8000ff3e0ff */
[----:B------:R-:W-:Y:S02]  /*672c0*/  IADD3.X R195, R9, UR7, RZ, P1, !PT ;  /* 0x0000000709c37c10 */ /* 0x000fe40008ffe4ff */
[----:B------:R-:W-:Y:S01]  /*672d0*/  IADD3 R8, P1, R210, UR5, RZ ;  /* 0x00000005d2087c10 */ /* 0x000fe2000ff3e0ff */
[----:B------:R-:W-:-:S03]  /*672e0*/  IMAD.MOV.U32 R210, RZ, RZ, R208 ;  /* 0x000000ffffd27224 */ /* 0x000fc600078e00d0 */
[----:B------:R-:W-:Y:S01]  /*672f0*/  IADD3.X R9, R211, UR7, RZ, P1, !PT ;  /* 0x00000007d3097c10 */ /* 0x000fe20008ffe4ff */
[----:B------:R-:W-:Y:S01]  /*67300*/  IMAD.MOV.U32 R208, RZ, RZ, R207 ;  /* 0x000000ffffd07224 */ /* 0x000fe200078e00cf */
[----:B------:R-:W-:Y:S01]  /*67310*/  MOV R211, R4 ;  /* 0x0000000400d37202 */ /* 0x000fe20000000f00 */
[----:B------:R-:W-:Y:S01]  /*67320*/  IMAD.MOV.U32 R4, RZ, RZ, R206 ;  /* 0x000000ffff047224 */ /* 0x000fe200078e00ce */
[----:B------:R-:W-:Y:S01]  /*67330*/  MOV R206, R205 ;  /* 0x000000cd00ce7202 */ /* 0x000fe20000000f00 */
[----:B------:R-:W-:Y:S01]  /*67340*/  IMAD.MOV.U32 R207, RZ, RZ, R6 ;  /* 0x000000ffffcf7224 */ /* 0x000fe200078e0006 */
[----:B------:R-:W-:Y:S01]  /*67350*/  MOV R205, R252 ;  /* 0x000000fc00cd7202 */ /* 0x000fe20000000f00 */
[----:B------:R-:W-:Y:S04]  /*67360*/  STL.64 [R1+0x830], R210 ;  /* 0x000830d201007387 */ /* 0x000fe80000100a00 */
[----:B------:R-:W-:Y:S04]  /*67370*/  STL.64 [R1+0x7f0], R208 ;  /* 0x0007f0d001007387 */ /* 0x000fe80000100a00 */
[----:B------:R1:W-:Y:S04]  /*67380*/  STL.64 [R1+0x7b0], R4 ;  /* 0x0007b00401007387 */ /* 0x0003e80000100a00 */
[----:B------:R-:W-:Y:S04]  /*67390*/  STL.64 [R1+0x770], R206 ;  /* 0x000770ce01007387 */ /* 0x000fe80000100a00 */
[----:B------:R-:W-:Y:S04]  /*673a0*/  STL.64 [R1+0x730], R204 ;  /* 0x000730cc01007387 */ /* 0x000fe80000100a00 */
[----:B------:R-:W-:Y:S04]  /*673b0*/  STL.64 [R1+0x6f0], R202 ;  /* 0x0006f0ca01007387 */ /* 0x000fe80000100a00 */
[----:B------:R-:W-:Y:S04]  /*673c0*/  STL.64 [R1+0x6b0], R200 ;  /* 0x0006b0c801007387 */ /* 0x000fe80000100a00 */
[----:B------:R2:W-:Y:S04]  /*673d0*/  STL.64 [R1+0x670], R10 ;  /* 0x0006700a01007387 */ /* 0x0005e80000100a00 */
[----:B------:R-:W-:Y:S04]  /*673e0*/  STL.64 [R1+0x630], R198 ;  /* 0x000630c601007387 */ /* 0x000fe80000100a00 */
[----:B------:R3:W-:Y:S04]  /*673f0*/  STL.64 [R1+0x5f0], R192 ;  /* 0x0005f0c001007387 */ /* 0x0007e80000100a00 */
[----:B------:R-:W-:Y:S04]  /*67400*/  STL.64 [R1+0x5b0], R196 ;  /* 0x0005b0c401007387 */ /* 0x000fe80000100a00 */
[----:B------:R-:W-:Y:S04]  /*67410*/  LDGSTS.E [R0+-0x7ff80], desc[UR8][R210.64], P0 ;  /* 0x80080000d2007fae */ /* 0x000fe80008121848 */
[----:B------:R-:W-:Y:S04]  /*67420*/  STL.64 [R1+0x570], R194 ;  /* 0x000570c201007387 */ /* 0x000fe80000100a00 */
[----:B------:R4:W-:Y:S04]  /*67430*/  LDGSTS.E [R0+-0x7fb80], desc[UR8][R208.64], P0 ;  /* 0x80480000d0007fae */ /* 0x0009e80008121848 */
[----:B------:R4:W-:Y:S04]  /*67440*/  STL.64 [R1+0x530], R8 ;  /* 0x0005300801007387 */ /* 0x0009e80000100a00 */
[----:B------:R4:W-:Y:S04]  /*67450*/  LDGSTS.E [R0+-0x7f780], desc[UR8][R4.64], P0 ;  /* 0x8088000004007fae */ /* 0x0009e80008121848 */
[----:B------:R4:W-:Y:S04]  /*67460*/  LDGSTS.E [R0+-0x7f380], desc[UR8][R206.64], P0 ;  /* 0x80c80000ce007fae */ /* 0x0009e80008121848 */
[----:B------:R-:W-:Y:S04]  /*67470*/  LDGSTS.E [R0+-0x7ef80], desc[UR8][R204.64], P0 ;  /* 0x81080000cc007fae */ /* 0x000fe80008121848 */
[----:B-1----:R-:W4:Y:S04]  /*67480*/  LDL.LU.64 R4, [R1+0x828] ;  /* 0x0008280001047983 */ /* 0x002f280000300a00 */
[----:B------:R-:W-:Y:S04]  /*67490*/  LDGSTS.E [R0+-0x7eb80], desc[UR8][R202.64], P0 ;  /* 0x81480000ca007fae */ /* 0x000fe80008121848 */
[----:B------:R-:W-:Y:S04]  /*674a0*/  LDGSTS.E [R0+-0x7e780], desc[UR8][R200.64], P0 ;  /* 0x81880000c8007fae */ /* 0x000fe80008121848 */
[----:B------:R-:W-:Y:S04]  /*674b0*/  LDGSTS.E [R0+-0x7e380], desc[UR8][R10.64], P0 ;  /* 0x81c800000a007fae */ /* 0x000fe80008121848 */
[----:B------:R-:W-:Y:S04]  /*674c0*/  LDGSTS.E [R0+-0x7df80], desc[UR8][R198.64], P0 ;  /* 0x82080000c6007fae */ /* 0x000fe80008121848 */
[----:B------:R-:W-:Y:S04]  /*674d0*/  LDGSTS.E [R0+-0x7db80], desc[UR8][R192.64], P0 ;  /* 0x82480000c0007fae */ /* 0x000fe80008121848 */
[----:B--2---:R-:W2:Y:S04]  /*674e0*/  LDL.LU.64 R10, [R1+0x7e8] ;  /* 0x0007e800010a7983 */ /* 0x004ea80000300a00 */
[----:B------:R-:W-:Y:S04]  /*674f0*/  LDGSTS.E [R0+-0x7d780], desc[UR8][R196.64], P0 ;  /* 0x82880000c4007fae */ /* 0x000fe80008121848 */
[----:B---3--:R-:W3:Y:S04]  /*67500*/  LDL.LU.64 R192, [R1+0x7a8] ;  /* 0x0007a80001c07983 */ /* 0x008ee80000300a00 */
[----:B------:R-:W-:Y:S04]  /*67510*/  LDGSTS.E [R0+-0x7d380], desc[UR8][R194.64], P0 ;  /* 0x82c80000c2007fae */ /* 0x000fe80008121848 */
        /* <DEDUP_REMOVED lines=9> */
[----:B------:R-:W4:Y:S01]  /*675b0*/  LDL.LU.64 R194, [R1+0x6a8] ;  /* 0x0006a80001c27983 */ /* 0x000f220000300a00 */
[----:B------:R-:W-:Y:S01]  /*675c0*/  MOV R248, R212 ;  /* 0x000000d400f87202 */ /* 0x000fe20000000f00 */
[----:B------:R-:W-:-:S02]  /*675d0*/  IMAD.MOV.U32 R217, RZ, RZ, R216 ;  /* 0x000000ffffd97224 */ /* 0x000fc400078e00d8 */
[----:B------:R-:W-:Y:S01]  /*675e0*/  IMAD.MOV.U32 R233, RZ, RZ, R232 ;  /* 0x000000ffffe97224 */ /* 0x000fe200078e00e8 */
[----:B------:R-:W-:Y:S01]  /*675f0*/  MOV R232, R3 ;  /* 0x0000000300e87202 */ /* 0x000fe20000000f00 */
[----:B------:R-:W4:Y:S01]  /*67600*/  LDL.LU.64 R198, [R1+0x668] ;  /* 0x0006680001c67983 */ /* 0x000f220000300a00 */
[----:B------:R-:W-:-:S03]  /*67610*/  MOV R216, R213 ;  /* 0x000000d500d87202 */ /* 0x000fc60000000f00 */
[----:B------:R-:W-:Y:S04]  /*67620*/  LDGSTS.E [R0+-0x7cb80], desc[UR8][R248.64], P0 ;  /* 0x83480000f8007fae */ /* 0x000fe80008121848 */
[----:B------:R-:W-:Y:S04]  /*67630*/  LDGSTS.E [R0+-0x7c780], desc[UR8][R232.64], P0 ;  /* 0x83880000e8007fae */ /* 0x000fe80008121848 */
[----:B------:R1:W-:Y:S01]  /*67640*/  LDGSTS.E [R0+-0x7c380], desc[UR8][R216.64], P0 ;  /* 0x83c80000d8007fae */ /* 0x0003e20008121848 */
[----:B------:R-:W-:-:S04]  /*67650*/  IADD3 R208, P1, R4, UR5, RZ ;  /* 0x0000000504d07c10 */ /* 0x000fc8000ff3e0ff */
[----:B------:R-:W-:Y:S02]  /*67660*/  IADD3.X R4, R5, UR7, RZ, P1, !PT ;  /* 0x0000000705047c10 */ /* 0x000fe40008ffe4ff */
[----:B--2---:R-:W-:-:S04]  /*67670*/  IADD3 R207, P1, R10, UR5, RZ ;  /* 0x000000050acf7c10 */ /* 0x004fc8000ff3e0ff */
[----:B-1----:R-:W-:Y:S02]  /*67680*/  IADD3.X R0, R11, UR7, RZ, P1, !PT ;  /* 0x000000070b007c10 */ /* 0x002fe40008ffe4ff */
[----:B------:R-:W2:Y:S01]  /*67690*/  LDL.LU.64 R10, [R1+0x628] ;  /* 0x00062800010a7983 */ /* 0x000ea20000300a00 */
[----:B---3--:R-:W-:-:S03]  /*676a0*/  IADD3 R206, P1, R192, UR5, RZ ;  /* 0x00000005c0ce7c10 */ /* 0x008fc6000ff3e0ff */
[----:B------:R-:W3:Y:S01]  /*676b0*/  LDL.LU.64 R196, [R1+0x5e8] ;  /* 0x0005e80001c47983 */ /* 0x000ee20000300a00 */
[----:B------:R-:W-:-:S03]  /*676c0*/  IADD3.X R5, R193, UR7, RZ, P1, !PT ;  /* 0x00000007c1057c10 */ /* 0x000fc60008ffe4ff */
        /* <DEDUP_REMOVED lines=16> */
[----:B--2---:R-:W-:-:S04]  /*677d0*/  IADD3 R198, P1, R10, UR5, RZ ;  /* 0x000000050ac67c10 */ /* 0x004fc8000ff3e0ff */
[----:B------:R-:W-:Y:S02]  /*677e0*/  IADD3.X R199, R11, UR7, RZ, P1, !PT ;  /* 0x000000070bc77c10 */ /* 0x000fe40008ffe4ff */
[----:B---3--:R-:W-:-:S04]  /*677f0*/  IADD3 R10, P1, R196, UR5, RZ ;  /* 0x00000005c40a7c10 */ /* 0x008fc8000ff3e0ff */
[----:B------:R-:W-:Y:S02]  /*67800*/  IADD3.X R11, R197, UR7, RZ, P1, !PT ;  /* 0x00000007c50b7c10 */ /* 0x000fe40008ffe4ff */
[----:B------:R-:W-:-:S04]  /*67810*/  IADD3 R196, P1, R192, UR5, RZ ;  /* 0x00000005c0c47c10 */ /* 0x000fc8000ff3e0ff */
        /* <DEDUP_REMOVED lines=114> */
[----:B------:R4:W-:Y:S04]  /*67f40*/  STL.64 [R1+0x560], R10 ;  /* 0x0005600a01007387 */ /* 0x0009e80000100a00 */
        /* <DEDUP_REMOVED lines=14> */
[----:B------:R-:W-:Y:S01]  /*68030*/  LDGSTS.E [R0+-0x7d280], desc[UR8][R10.64], P0 ;  /* 0x82d800000a007fae */ /* 0x000fe20008121848 */
[----:B------:R-:W-:-:S03]  /*68040*/  IADD3 R213, P1, R244, UR5, RZ ;  /* 0x00000005f4d57c10 */ /* 0x000fc6000ff3e0ff */
[----:B------:R-:W-:Y:S04]  /*68050*/  LDGSTS.E [R0+-0x7ce80], desc[UR8][R8.64], P0 ;  /* 0x8318000008007fae */ /* 0x000fe80008121848 */
[----:B----4-:R-:W4:Y:S01]  /*68060*/  LDL.LU.64 R10, [R1+0x758] ;  /* 0x00075800010a7983 */ /* 0x010f220000300a00 */
[----:B------:R-:W-:Y:S02]  /*68070*/  IADD3.X R244, R245, UR7, RZ, P1, !PT ;  /* 0x00000007f5f47c10 */ /* 0x000fe40008ffe4ff */
[----:B------:R-:W-:Y:S01]  /*68080*/  IADD3 R212, P1, R228, UR5, RZ ;  /* 0x00000005e4d47c10 */ /* 0x000fe2000ff3e0ff */
[----:B------:R-:W4:Y:S03]  /*68090*/  LDL.LU.64 R202, [R1+0x718] ;  /* 0x0007180001ca7983 */ /* 0x000f260000300a00 */
[----:B------:R-:W-:Y:S01]  /*680a0*/  IADD3.X R228, R229, UR7, RZ, P1, !PT ;  /* 0x00000007e5e47c10 */ /* 0x000fe20008ffe4ff */
[----:B------:R-:W4:Y:S01]  /*680b0*/  LDL.LU.64 R200, [R1+0x6d8] ;  /* 0x0006d80001c87983 */ /* 0x000f220000300a00 */
[----:B------:R-:W-:Y:S01]  /*680c0*/  IADD3 R3, P1, R20, UR5, RZ ;  /* 0x0000000514037c10 */ /* 0x000fe2000ff3e0ff */
[----:B------:R-:W-:-:S02]  /*680d0*/  IMAD.MOV.U32 R245, RZ, RZ, R244 ;  /* 0x000000fffff57224 */ /* 0x000fc400078e00f4 */
[----:B------:R-:W4:Y:S01]  /*680e0*/  LDL.LU.64 R8, [R1+0x698] ;  /* 0x0006980001087983 */ /* 0x000f220000300a00 */
        /* <DEDUP_REMOVED lines=42> */
[----:B------:R-:W-:Y:S02]  /*68390*/  IADD3 R10, P1, R210, UR5, RZ ;  /* 0x00000005d20a7c10 */ /* 0x000fe4000ff3e0ff */
[----:B------:R-:W-:Y:S02]  /*683a0*/  MOV R210, R208 ;  /* 0x000000d000d27202 */ /* 0x000fe40000000f00 */
        /* <DEDUP_REMOVED lines=43> */
[----:B------:R-:W4:Y:S01]  /*68660*/  LDL.LU.64 R194, [R1+0x690] ;  /* 0x0006900001c27983 */ /* 0x000f220000300a00 */
[----:B------:R-:W-:Y:S02]  /*68670*/  IADD3 R3, P1, R18, UR5, RZ ;  /* 0x0000000512037c10 */ /* 0x000fe4000ff3e0ff */
[----:B------:R-:W-:Y:S01]  /*68680*/  MOV R243, R242 ;  /* 0x000000f200f37202 */ /* 0x000fe20000000f00 */
[----:B------:R-:W-:Y:S01]  /*68690*/  IMAD.MOV.U32 R227, RZ, RZ, R226 ;  /* 0x000000ffffe37224 */ /* 0x000fe200078e00e2 */
[----:B------:R-:W-:Y:S01]  /*686a0*/  IADD3.X R18, R19, UR7, RZ, P1, !PT ;  /* 0x0000000713127c10 */ /* 0x000fe20008ffe4ff */
[----:B------:R-:W4:Y:S01]  /*686b0*/  LDL.LU.64 R198, [R1+0x650] ;  /* 0x0006500001c67983 */ /* 0x000f220000300a00 */
[----:B------:R-:W-:-:S02]  /*686c0*/  MOV R242, R213 ;  /* 0x000000d500f27202 */ /* 0x000fc40000000f00 */
[----:B------:R-:W-:Y:S02]  /*686d0*/  MOV R226, R212 ;  /* 0x000000d400e27202 */ /* 0x000fe40000000f00 */
[----:B------:R-:W-:Y:S01]  /*686e0*/  MOV R19, R18 ;  /* 0x0000001200137202 */ /* 0x000fe20000000f00 */
[----:B------:R-:W-:Y:S01]  /*686f0*/  IMAD.MOV.U32 R18, RZ, RZ, R3 ;  /* 0x000000ffff127224 */ /* 0x000fe200078e0003 */
        /* <DEDUP_REMOVED lines=39> */
[----:B------:R-:W-:Y:S02]  /*68970*/  MOV R211, R4 ;  /* 0x0000000400d37202 */ /* 0x000fe40000000f00 */
[----:B------:R-:W-:Y:S01]  /*68980*/  MOV R4, R206 ;  /* 0x000000ce00047202 */ /* 0x000fe20000000f00 */
[----:B------:R-:W-:Y:S01]  /*68990*/  IMAD.MOV.U32 R206, RZ, RZ, R205 ;  /* 0x000000ffffce7224 */ /* 0x000fe200078e00cd */
[----:B------:R-:W-:Y:S01]  /*689a0*/  MOV R207, R6 ;  /* 0x0000000600cf7202 */ /* 0x000fe20000000f00 */
[----:B------:R-:W-:Y:S01]  /*689b0*/  STL.64 [R1+0x810], R210 ;  /* 0x000810d201007387 */ /* 0x000fe20000100a00 */
[----:B------:R-:W-:-:S03]  /*689c0*/  MOV R205, R252 ;  /* 0x000000fc00cd7202 */ /* 0x000fc60000000f00 */
        /* <DEDUP_REMOVED lines=36> */
[----:B------:R-:W-:Y:S01]  /*68c10*/  IMAD.MOV.U32 R241, RZ, RZ, R240 ;  /* 0x000000fffff17224 */ /* 0x000fe200078e00f0 */
[----:B------:R-:W-:Y:S01]  /*68c20*/  MOV R225, R224 ;  /* 0x000000e000e17202 */ /* 0x000fe20000000f00 */
[----:B------:R-:W4:Y:S01]  /*68c30*/  LDL.LU.64 R10, [R1+0x688] ;  /* 0x00068800010a7983 */ /* 0x000f220000300a00 */
[----:B------:R-:W-:Y:S01]  /*68c40*/  IADD3.X R16, R17, UR7, RZ, P1, !PT ;  /* 0x0000000711107c10 */ /* 0x000fe20008ffe4ff */
[----:B------:R-:W-:Y:S01]  /*68c50*/  IMAD.MOV.U32 R224, RZ, RZ, R212 ;  /* 0x000000ffffe07224 */ /* 0x000fe200078e00d4 */
[----:B------:R-:W-:Y:S01]  /*68c60*/  MOV R240, R213 ;  /* 0x000000d500f07202 */ /* 0x000fe20000000f00 */
[----:B------:R-:W4:Y:S01]  /*68c70*/  LDL.LU.64 R198, [R1+0x648] ;  /* 0x0006480001c67983 */ /* 0x000f220000300a00 */
[----:B------:R-:W-:-:S02]  /*68c80*/  MOV R17, R16 ;  /* 0x0000001000117202 */ /* 0x000fc40000000f00 */
[----:B------:R-:W-:Y:S01]  /*68c90*/  MOV R16, R3 ;  /* 0x0000000300107202 */ /* 0x000fe20000000f00 */
[----:B------:R-:W-:Y:S04]  /*68ca0*/  LDGSTS.E [R0+-0x7c980], desc[UR8][R240.64], P0 ;  /* 0x83680000f0007fae */ /* 0x000fe80008121848 */
[----:B------:R-:W-:Y:S04]  /*68cb0*/  LDGSTS.E [R0+-0x7c580], desc[UR8][R224.64], P0 ;  /* 0x83a80000e0007fae */ /* 0x000fe80008121848 */
[----:B------:R1:W-:Y:S04]  /*68cc0*/  LDGSTS.E [R0+-0x7c180], desc[UR8][R16.64], P0 ;  /* 0x83e8000010007fae */ /* 0x0003e80008121848 */
[----:B------:R-:W4:Y:S01]  /*68cd0*/  LDL.LU.64 R196, [R1+0x608] ;  /* 0x0006080001c47983 */ /* 0x000f220000300a00 */
[----:B------:R-:W-:-:S04]  /*68ce0*/  IADD3 R208, P1, R4, UR5, RZ ;  /* 0x0000000504d07c10 */ /* 0x000fc8000ff3e0ff */
[----:B------:R-:W-:Y:S02]  /*68cf0*/  IADD3.X R4, R5, UR7, RZ, P1, !PT ;  /* 0x0000000705047c10 */ /* 0x000fe40008ffe4ff */
[----:B--2---:R-:W-:-:S04]  /*68d00*/  IADD3 R207, P1, R194, UR5, RZ ;  /* 0x00000005c2cf7c10 */ /* 0x004fc8000ff3e0ff */
[----:B-1----:R-:W-:Y:S02]  /*68d10*/  IADD3.X R0, R195, UR7, RZ, P1, !PT ;  /* 0x00000007c3007c10 */ /* 0x002fe40008ffe4ff */
[----:B---3--:R-:W-:-:S04]  /*68d20*/  IADD3 R206, P1, R8, UR5, RZ ;  /* 0x0000000508ce7c10 */ /* 0x008fc8000ff3e0ff */
[----:B------:R-:W-:Y:S02]  /*68d30*/  IADD3.X R5, R9, UR7, RZ, P1, !PT ;  /* 0x0000000709057c10 */ /* 0x000fe40008ffe4ff */
[----:B------:R-:W2:Y:S04]  /*68d40*/  LDL.LU.64 R8, [R1+0x5c8] ;  /* 0x0005c80001087983 */ /* 0x000ea80000300a00 */
        /* <DEDUP_REMOVED lines=16> */
[----:B------:R-:W-:-:S04]  /*68e50*/  LOP3.LUT R0, R7, 0x60, RZ, 0x3c, !PT ;  /* 0x0000006007007812 */ /* 0x000fc800078e3cff */
[----:B------:R-:W-:Y:S02]  /*68e60*/  IADD3 R0, R0, 0x200000, R2 ;  /* 0x0020000000007810 */ /* 0x000fe40007ffe002 */
[----:B--2---:R-:W-:-:S04]  /*68e70*/  IADD3 R196, P1, R8, UR5, RZ ;  /* 0x0000000508c47c10 */ /* 0x004fc8000ff3e0ff */
[----:B------:R-:W-:Y:S02]  /*68e80*/  IADD3.X R197, R9, UR7, RZ, P1, !PT ;  /* 0x0000000709c57c10 */ /* 0x000fe40008ffe4ff */
[----:B---3--:R-:W-:-:S04]  /*68e90*/  IADD3 R8, P1, R194, UR5, RZ ;  /* 0x00000005c2087c10 */ /* 0x008fc8000ff3e0ff */
[----:B------:R-:W-:Y:S02]  /*68ea0*/  IADD3.X R9, R195, UR7, RZ, P1, !PT ;  /* 0x00000007c3097c10 */ /* 0x000fe40008ffe4ff */
[----:B----4-:R-:W-:-:S04]  /*68eb0*/  IADD3 R194, P1, R192, UR5, RZ ;  /* 0x00000005c0c27c10 */ /* 0x010fc8000ff3e0ff */
[----:B------:R-:W-:Y:S02]  /*68ec0*/  IADD3.X R195, R193, UR7, RZ, P1, !PT ;  /* 0x00000007c1c37c10 */ /* 0x000fe40008ffe4ff */
[----:B------:R-:W-:Y:S01]  /*68ed0*/  IADD3 R192, P1, R210, UR5, RZ ;  /* 0x00000005d2c07c10 */ /* 0x000fe2000ff3e0ff */
[----:B------:R-:W-:Y:S01]  /*68ee0*/  IMAD.MOV.U32 R210, RZ, RZ, R208 ;  /* 0x000000ffffd27224 */ /* 0x000fe200078e00d0 */
[----:B------:R-:W-:Y:S02]  /*68ef0*/  MOV R208, R207 ;  /* 0x000000cf00d07202 */ /* 0x000fe40000000f00 */
[----:B------:R-:W-:Y:S02]  /*68f00*/  IADD3.X R193, R211, UR7, RZ, P1, !PT ;  /* 0x00000007d3c17c10 */ /* 0x000fe40008ffe4ff */
[----:B------:R-:W-:Y:S01]  /*68f10*/  MOV R211, R4 ;  /* 0x0000000400d37202 */ /* 0x000fe20000000f00 */
[----:B------:R-:W-:Y:S01]  /*68f20*/  IMAD.MOV.U32 R207, RZ, RZ, R6 ;  /* 0x000000ffffcf7224 */ /* 0x000fe200078e0006 */
[----:B------:R-:W-:-:S02]  /*68f30*/  MOV R4, R206 ;  /* 0x000000ce00047202 */ /* 0x000fc40000000f00 */
        /* <DEDUP_REMOVED lines=11> */
[----:B------:R-:W-:Y:S04]  /*68ff0*/  STL.64 [R1+0x5c8], R196 ;  /* 0x0005c8c401007387 */ /* 0x000fe80000100a00 */
[----:B------:R3:W-:Y:S04]  /*69000*/  STL.64 [R1+0x588], R8 ;  /* 0x0005880801007387 */ /* 0x0007e80000100a00 */
[----:B------:R-:W-:Y:S04]  /*69010*/  LDGSTS.E [R0+-0x7fd00], desc[UR8][R210.64], P0 ;  /* 0x80300000d2007fae */ /* 0x000fe80008121848 */
[----:B------:R-:W-:Y:S04]  /*69020*/  STL.64 [R1+0x548], R194 ;  /* 0x000548c201007387 */ /* 0x000fe80000100a00 */
[----:B------:R-:W-:Y:S04]  /*69030*/  LDGSTS.E [R0+-0x7f900], desc[UR8][R208.64], P0 ;  /* 0x80700000d0007fae */ /* 0x000fe80008121848 */
[----:B------:R4:W-:Y:S04]  /*69040*/  STL.64 [R1+0x508], R192 ;  /* 0x000508c001007387 */ /* 0x0009e80000100a00 */
[----:B------:R-:W-:Y:S04]  /*69050*/  LDGSTS.E [R0+-0x7f500], desc[UR8][R4.64], P0 ;  /* 0x80b0000004007fae */ /* 0x000fe80008121848 */
[----:B------:R-:W-:Y:S04]  /*69060*/  LDGSTS.E [R0+-0x7f100], desc[UR8][R206.64], P0 ;  /* 0x80f00000ce007fae */ /* 0x000fe80008121848 */
[----:B------:R-:W-:Y:S04]  /*69070*/  LDGSTS.E [R0+-0x7ed00], desc[UR8][R204.64], P0 ;  /* 0x81300000cc007fae */ /* 0x000fe80008121848 */
[----:B-1----:R-:W4:Y:S04]  /*69080*/  LDL.LU.64 R4, [R1+0x800] ;  /* 0x0008000001047983 */ /* 0x002f280000300a00 */
[----:B------:R-:W-:Y:S04]  /*69090*/  LDGSTS.E [R0+-0x7e900], desc[UR8][R202.64], P0 ;  /* 0x81700000ca007fae */ /* 0x000fe80008121848 */
[----:B------:R-:W-:Y:S04]  /*690a0*/  LDGSTS.E [R0+-0x7e500], desc[UR8][R200.64], P0 ;  /* 0x81b00000c8007fae */ /* 0x000fe80008121848 */
[----:B------:R-:W-:Y:S04]  /*690b0*/  LDGSTS.E [R0+-0x7e100], desc[UR8][R10.64], P0 ;  /* 0x81f000000a007fae */ /* 0x000fe80008121848 */
[----:B------:R-:W-:Y:S04]  /*690c0*/  LDGSTS.E [R0+-0x7dd00], desc[UR8][R198.64], P0 ;  /* 0x82300000c6007fae */ /* 0x000fe80008121848 */
[----:B------:R1:W-:Y:S04]  /*690d0*/  LDGSTS.E [R0+-0x7d900], desc[UR8][R196.64], P0 ;  /* 0x82700000c4007fae */ /* 0x0003e80008121848 */
[----:B--2---:R-:W2:Y:S04]  /*690e0*/  LDL.LU.64 R10, [R1+0x7c0] ;  /* 0x0007c000010a7983 */ /* 0x004ea80000300a00 */
[----:B------:R-:W-:Y:S04]  /*690f0*/  LDGSTS.E [R0+-0x7d500], desc[UR8][R8.64], P0 ;  /* 0x82b0000008007fae */ /* 0x000fe80008121848 */
[----:B------:R-:W-:Y:S04]  /*69100*/  LDGSTS.E [R0+-0x7d100], desc[UR8][R194.64], P0 ;  /* 0x82f00000c2007fae */ /* 0x000fe80008121848 */
[----:B------:R-:W-:Y:S04]  /*69110*/  LDGSTS.E [R0+-0x7cd00], desc[UR8][R192.64], P0 ;  /* 0x83300000c0007fae */ /* 0x000fe80008121848 */
[----:B---3--:R-:W3:Y:S04]  /*69120*/  LDL.LU.64 R8, [R1+0x780] ;  /* 0x0007800001087983 */ /* 0x008ee80000300a00 */
        /* <DEDUP_REMOVED lines=11> */
[----:B------:R-:W-:-:S02]  /*691e0*/  MOV R223, R222 ;  /* 0x000000de00df7202 */ /* 0x000fc40000000f00 */
[----:B------:R-:W-:Y:S02]  /*691f0*/  IADD3.X R14, R15, UR7, RZ, P1, !PT ;  /* 0x000000070f0e7c10 */ /* 0x000fe40008ffe4ff */
[----:B------:R-:W-:Y:S01]  /*69200*/  MOV R222, R212 ;  /* 0x000000d400de7202 */ /* 0x000fe20000000f00 */
[----:B------:R-:W-:Y:S04]  /*69210*/  LDGSTS.E [R0+-0x7c900], desc[UR8][R238.64], P0 ;  /* 0x83700000ee007fae */ /* 0x000fe80008121848 */
[----:B------:R-:W4:Y:S04]  /*69220*/  LDL.LU.64 R212, [R1+0x640] ;  /* 0x0006400001d47983 */ /* 0x000f280000300a00 */
[----:B------:R-:W4:Y:S01]  /*69230*/  LDL.LU.64 R214, [R1+0x600] ;  /* 0x0006000001d67983 */ /* 0x000f220000300a00 */
[----:B-1----:R-:W-:Y:S01]  /*69240*/  IADD3 R196, P1, R4, UR5, RZ ;  /* 0x0000000504c47c10 */ /* 0x002fe2000ff3e0ff */
[----:B------:R-:W-:-:S02]  /*69250*/  IMAD.MOV.U32 R15, RZ, RZ, R14 ;  /* 0x000000ffff0f7224 */ /* 0x000fc400078e000e */
[----:B------:R-:W-:Y:S01]  /*69260*/  LDGSTS.E [R0+-0x7c500], desc[UR8][R222.64], P0 ;  /* 0x83b00000de007fae */ /* 0x000fe20008121848 */
[----:B------:R-:W-:Y:S02]  /*69270*/  IADD3.X R4, R5, UR7, RZ, P1, !PT ;  /* 0x0000000705047c10 */ /* 0x000fe40008ffe4ff */
        /* <DEDUP_REMOVED lines=21> */
[----:B------:R-:W-:Y:S02]  /*693d0*/  MOV R197, R4 ;  /* 0x0000000400c57202 */ /* 0x000fe40000000f00 */
[----:B------:R-:W-:Y:S02]  /*693e0*/  MOV R201, R6 ;  /* 0x0000000600c97202 */ /* 0x000fe40000000f00 */
[----:B------:R-:W-:Y:S01]  /*693f0*/  MOV R203, R252 ;  /* 0x000000fc00cb7202 */ /* 0x000fe20000000f00 */
[----:B------:R1:W-:Y:S01]  /*69400*/  STL.64 [R1+0x800], R196 ;  /* 0x000800c401007387 */ /* 0x0003e20000100a00 */
[----:B------:R-:W-:-:S03]  /*69410*/  MOV R14, R3 ;  /* 0x00000003000e7202 */ /* 0x000fc60000000f00 */
[----:B------:R1:W-:Y:S04]  /*69420*/  STL.64 [R1+0x7c0], R198 ;  /* 0x0007c0c601007387 */ /* 0x0003e80000100a00 */
[----:B------:R1:W-:Y:S04]  /*69430*/  STL.64 [R1+0x780], R200 ;  /* 0x000780c801007387 */ /* 0x0003e80000100a00 */
[----:B------:R1:W-:Y:S04]  /*69440*/  STL.64 [R1+0x740], R202 ;  /* 0x000740ca01007387 */ /* 0x0003e80000100a00 */
[----:B------:R1:W-:Y:S04]  /*69450*/  STL.64 [R1+0x700], R204 ;  /* 0x000700cc01007387 */ /* 0x0003e80000100a00 */
[----:B------:R1:W-:Y:S04]  /*69460*/  STL.64 [R1+0x6c0], R206 ;  /* 0x0006c0ce01007387 */ /* 0x0003e80000100a00 */
[----:B------:R1:W-:Y:S04]  /*69470*/  STL.64 [R1+0x680], R208 ;  /* 0x000680d001007387 */ /* 0x0003e80000100a00 */
[----:B------:R1:W-:Y:S04]  /*69480*/  LDGSTS.E [R0+-0x7c100], desc[UR8][R14.64], P0 ;  /* 0x83f000000e007fae */ /* 0x0003e80008121848 */
[----:B------:R4:W-:Y:S04]  /*69490*/  STL.64 [R1+0x640], R210 ;  /* 0x000640d201007387 */ /* 0x0009e80000100a00 */
[----:B------:R4:W-:Y:S01]  /*694a0*/  STL.64 [R1+0x600], R212 ;  /* 0x000600d401007387 */ /* 0x0009e20000100a00 */
[----:B-1----:R-:W-:-:S04]  /*694b0*/  LOP3.LUT R0, R7, 0x70, RZ, 0x3c, !PT ;  /* 0x0000007007007812 */ /* 0x002fc800078e3cff */
[----:B------:R-:W-:-:S05]  /*694c0*/  IADD3 R0, R0, 0x200000, R2 ;  /* 0x0020000000007810 */ /* 0x000fca0007ffe002 */
[----:B------:R1:W-:Y:S04]  /*694d0*/  LDGSTS.E [R0+-0x7fc80], desc[UR8][R196.64], P0 ;  /* 0x80380000c4007fae */ /* 0x0003e80008121848 */
[----:B------:R1:W-:Y:S04]  /*694e0*/  LDGSTS.E [R0+-0x7f880], desc[UR8][R198.64], P0 ;  /* 0x80780000c6007fae */ /* 0x0003e80008121848 */
[----:B------:R1:W-:Y:S04]  /*694f0*/  LDGSTS.E [R0+-0x7f480], desc[UR8][R200.64], P0 ;  /* 0x80b80000c8007fae */ /* 0x0003e80008121848 */
[----:B------:R1:W-:Y:S04]  /*69500*/  LDGSTS.E [R0+-0x7f080], desc[UR8][R202.64], P0 ;  /* 0x80f80000ca007fae */ /* 0x0003e80008121848 */
[----:B------:R1:W-:Y:S04]  /*69510*/  LDGSTS.E [R0+-0x7ec80], desc[UR8][R204.64], P0 ;  /* 0x81380000cc007fae */ /* 0x0003e80008121848 */
[----:B------:R1:W-:Y:S04]  /*69520*/  LDGSTS.E [R0+-0x7e880], desc[UR8][R206.64], P0 ;  /* 0x81780000ce007fae */ /* 0x0003e80008121848 */
[----:B------:R1:W-:Y:S04]  /*69530*/  LDGSTS.E [R0+-0x7e480], desc[UR8][R208.64], P0 ;  /* 0x81b80000d0007fae */ /* 0x0003e80008121848 */
[----:B------:R1:W-:Y:S04]  /*69540*/  LDGSTS.E [R0+-0x7e080], desc[UR8][R210.64], P0 ;  /* 0x81f80000d2007fae */ /* 0x0003e80008121848 */
[----:B------:R1:W-:Y:S01]  /*69550*/  LDGSTS.E [R0+-0x7dc80], desc[UR8][R212.64], P0 ;  /* 0x82380000d4007fae */ /* 0x0003e20008121848 */
[----:B--2---:R-:W-:-:S04]  /*69560*/  IADD3 R214, P1, R10, UR5, RZ ;  /* 0x000000050ad67c10 */ /* 0x004fc8000ff3e0ff */
[----:B------:R-:W-:-:S05]  /*69570*/  IADD3.X R215, R11, UR7, RZ, P1, !PT ;  /* 0x000000070bd77c10 */ /* 0x000fca0008ffe4ff */
[----:B------:R1:W-:Y:S01]  /*69580*/  LDGSTS.E [R0+-0x7d880], desc[UR8][R214.64], P0 ;  /* 0x82780000d6007fae */ /* 0x0003e20008121848 */
[----:B---3--:R-:W-:-:S04]  /*69590*/  IADD3 R10, P1, R8, UR5, RZ ;  /* 0x00000005080a7c10 */ /* 0x008fc8000ff3e0ff */
[----:B------:R-:W-:Y:S02]  /*695a0*/  IADD3.X R11, R9, UR7, RZ, P1, !PT ;  /* 0x00000007090b7c10 */ /* 0x000fe40008ffe4ff */
[----:B----4-:R-:W-:-:S03]  /*695b0*/  IADD3 R8, P1, R192, UR5, RZ ;  /* 0x00000005c0087c10 */ /* 0x010fc6000ff3e0ff */
[----:B------:R1:W-:Y:S01]  /*695c0*/  LDGSTS.E [R0+-0x7d480], desc[UR8][R10.64], P0 ;  /* 0x82b800000a007fae */ /* 0x0003e20008121848 */
[----:B------:R-:W-:Y:S02]  /*695d0*/  IADD3.X R9, R193, UR7, RZ, P1, !PT ;  /* 0x00000007c1097c10 */ /* 0x000fe40008ffe4ff */
[----:B------:R-:W-:-:S03]  /*695e0*/  IADD3 R193, P1, R194, UR5, RZ ;  /* 0x00000005c2c17c10 */ /* 0x000fc6000ff3e0ff */
[----:B------:R1:W-:Y:S01]  /*695f0*/  LDGSTS.E [R0+-0x7d080], desc[UR8][R8.64], P0 ;  /* 0x82f8000008007fae */ /* 0x0003e20008121848 */
[----:B------:R-:W-:Y:S02]  /*69600*/  IADD3.X R192, R195, UR7, RZ, P1, !PT ;  /* 0x00000007c3c07c10 */ /* 0x000fe40008ffe4ff */
[----:B------:R-:W-:-:S04]  /*69610*/  IADD3 R194, P1, R236, UR5, RZ ;  /* 0x00000005ecc27c10 */ /* 0x000fc8000ff3e0ff */
[----:B------:R-:W-:Y:S02]  /*69620*/  IADD3.X R236, R237, UR7, RZ, P1, !PT ;  /* 0x00000007edec7c10 */ /* 0x000fe40008ffe4ff */
[----:B------:R-:W-:-:S04]  /*69630*/  IADD3 R195, P1, R220, UR5, RZ ;  /* 0x00000005dcc37c10 */ /* 0x000fc8000ff3e0ff */
[----:B------:R-:W-:Y:S02]  /*69640*/  IADD3.X R220, R221, UR7, RZ, P1, !PT ;  /* 0x00000007dddc7c10 */ /* 0x000fe40008ffe4ff */
[----:B------:R-:W-:Y:S01]  /*69650*/  IADD3 R3, P1, R12, UR5, RZ ;  /* 0x000000050c037c10 */ /* 0x000fe2000ff3e0ff */
[----:B------:R-:W-:Y:S01]  /*69660*/  IMAD.MOV.U32 R4, RZ, RZ, R193 ;  /* 0x000000ffff047224 */ /* 0x000fe200078e00c1 */
[----:B------:R-:W-:Y:S02]  /*69670*/  MOV R5, R192 ;  /* 0x000000c000057202 */ /* 0x000fe40000000f00 */
[----:B------:R-:W-:Y:S01]  /*69680*/  IADD3.X R12, R13, UR7, RZ, P1, !PT ;  /* 0x000000070d0c7c10 */ /* 0x000fe20008ffe4ff */
[----:B------:R1:W5:Y:S01]  /*69690*/  LDL.LU R192, [R1+0x1d58] ;  /* 0x001d580001c07983 */ /* 0x0003620000300800 */
[----:B------:R-:W-:Y:S01]  /*696a0*/  MOV R237, R236 ;  /* 0x000000ec00ed7202 */ /* 0x000fe20000000f00 */
[----:B------:R-:W-:Y:S02]  /*696b0*/  IMAD.MOV.U32 R236, RZ, RZ, R194 ;  /* 0x000000ffffec7224 */ /* 0x000fe400078e00c2 */
[----:B------:R1:W5:Y:S01]  /*696c0*/  LDL.LU R193, [R1+0x1d54] ;  /* 0x001d540001c17983 */ /* 0x0003620000300800 */
[----:B------:R-:W-:-:S03]  /*696d0*/  MOV R221, R220 ;  /* 0x000000dc00dd7202 */ /* 0x000fc60000000f00 */
[----:B------:R2:W-:Y:S01]  /*696e0*/  STL.64 [R1+0x5c0], R214 ;  /* 0x0005c0d601007387 */ /* 0x0005e20000100a00 */
[----:B------:R-:W-:Y:S01]  /*696f0*/  MOV R220, R195 ;  /* 0x000000c300dc7202 */ /* 0x000fe20000000f00 */
[----:B------:R-:W-:Y:S02]  /*69700*/  IMAD.MOV.U32 R13, RZ, RZ, R12 ;  /* 0x000000ffff0d7224 */ /* 0x000fe400078e000c */
[----:B------:R1:W5:Y:S01]  /*69710*/  LDL.LU R194, [R1+0x1d50] ;  /* 0x001d500001c27983 */ /* 0x0003620000300800 */
[----:B------:R-:W-:-:S03]  /*69720*/  MOV R12, R3 ;  /* 0x00000003000c7202 */ /* 0x000fc60000000f00 */
[----:B------:R3:W-:Y:S04]  /*69730*/  STL.64 [R1+0x580], R10 ;  /* 0x0005800a01007387 */ /* 0x0007e80000100a00 */
[----:B------:R1:W5:Y:S04]  /*69740*/  LDL.LU R195, [R1+0x1d4c] ;  /* 0x001d4c0001c37983 */ /* 0x0003680000300800 */
[----:B------:R4:W-:Y:S04]  /*69750*/  STL.64 [R1+0x540], R8 ;  /* 0x0005400801007387 */ /* 0x0009e80000100a00 */
[----:B------:R1:W5:Y:S04]  /*69760*/  LDL.LU R3, [R1+0x1d48] ;  /* 0x001d480001037983 */ /* 0x0003680000300800 */
[----:B------:R1:W-:Y:S04]  /*69770*/  STL.64 [R1+0x500], R4 ;  /* 0x0005000401007387 */ /* 0x0003e80000100a00 */
[----:B------:R1:W5:Y:S04]  /*69780*/  LDL.LU.64 R196, [R1+0x1d40] ;  /* 0x001d400001c47983 */ /* 0x0003680000300a00 */
        /* <DEDUP_REMOVED lines=8> */
[----:B--2---:R1:W5:Y:S04]  /*69810*/  LDL.LU.64 R214, [R1+0x1cf8] ;  /* 0x001cf80001d67983 */ /* 0x0043680000300a00 */
[----:B---3--:R1:W5:Y:S04]  /*69820*/  LDL.LU.64 R10, [R1+0x1cf0] ;  /* 0x001cf000010a7983 */ /* 0x0083680000300a00 */
[----:B----4-:R1:W5:Y:S01]  /*69830*/  LDL.LU.64 R8, [R1+0x1ce8] ;  /* 0x001ce80001087983 */ /* 0x0103620000300a00 */
[----:B------:R-:W-:-:S03]  /*69840*/  UIADD3 UR10, UR10, 0x1, URZ ;  /* 0x000000010a0a7890 */ /* 0x000fc6000fffe03f */
[----:B------:R1:W-:Y:S01]  /*69850*/  LDGSTS.E [R0+-0x7cc80], desc[UR8][R4.64], P0 ;  /* 0x8338000004007fae */ /* 0x0003e20008121848 */
[----:B------:R-:W-:-:S03]  /*69860*/  UISETP.NE.U32.AND UP0, UPT, UR10, UR42, UPT ;  /* 0x0000002a0a00728c */ /* 0x000fc6000bf05070 */
[----:B------:R1:W-:Y:S04]  /*69870*/  LDGSTS.E [R0+-0x7c880], desc[UR8][R236.64], P0 ;  /* 0x83780000ec007fae */ /* 0x0003e80008121848 */
[----:B------:R1:W-:Y:S04]  /*69880*/  LDGSTS.E [R0+-0x7c480], desc[UR8][R220.64], P0 ;  /* 0x83b80000dc007fae */ /* 0x0003e80008121848 */
[----:B------:R1:W-:Y:S01]  /*69890*/  LDGSTS.E [R0+-0x7c080], desc[UR8][R12.64], P0 ;  /* 0x83f800000c007fae */ /* 0x0003e20008121848 */
[----:B------:R-:W-:-:S03]  /*698a0*/  PLOP3.LUT P0, PT, PT, PT, UP0, 0x80, 0x0 ;  /* 0x000000000000781c */ /* 0x000fc60003f0f008 */
[----:B------:R-:W0:Y:S10]  /*698b0*/  LDGDEPBAR ;  /* 0x00000000000079af */ /* 0x000e340000000000 */
[----:B-1----:R-:W-:Y:S05]  /*698c0*/  @P0 BRA `(.L_x_1) ;  /* 0xfffffe4800d80947 */ /* 0x002fea000383ffff */
.L_x_0:
[----:B------:R-:W2:Y:S01]  /*698d0*/  LDL.LU R12, [R1+0x400] ;  /* 0x00040000010c7983 */ /* 0x000ea20000300800 */
[----:B------:R-:W-:-:S04]  /*698e0*/  DEPBAR.LE SB0, 0x0 ;  /* 0x000080000000791a */ /* 0x000fc80000000000 */
[----:B------:R-:W2:Y:S01]  /*698f0*/  LDL.LU R13, [R1+0x408] ;  /* 0x00040800010d7983 */ /* 0x000ea20000300800 */
[----:B-----5:R-:W-:Y:S01]  /*69900*/  IADD3 R4, R3, 0x2, RZ ;  /* 0x0000000203047810 */ /* 0x020fe20007ffe0ff */
[----:B------:R-:W-:Y:S01]  /*69910*/  ULDC UR5, c[0x0][0x22c] ;  /* 0x00008b0000057ab9 */ /* 0x000fe20000000800 */
[----:B------:R-:W1:Y:S01]  /*69920*/  LDC R240, c[0x0][0x244] ;  /* 0x00009100fff07b82 */ /* 0x000e620000000800 */
[----:B------:R-:W2:Y:S01]  /*69930*/  LDL.LU R14, [R1+0x300] ;  /* 0x00030000010e7983 */ /* 0x000ea20000300800 */
[----:B------:R-:W-:Y:S01]  /*69940*/  ISETP.GE.AND P2, PT, R4, UR5, PT ;  /* 0x0000000504007c0c */ /* 0x000fe2000bf46270 */
[----:B------:R-:W-:Y:S01]  /*69950*/  ULDC.64 UR6, c[0x0][0x220] ;  /* 0x0000880000067ab9 */ /* 0x000fe20000000a00 */
[----:B------:R-:W-:Y:S01]  /*69960*/  ULDC UR4, c[0x0][0x22c] ;  /* 0x00008b0000047ab9 */ /* 0x000fe20000000800 */
[----:B------:R-:W2:Y:S01]  /*69970*/  LDL.LU R15, [R1+0x308] ;  /* 0x00030800010f7983 */ /* 0x000ea20000300800 */
[----:B------:R-:W-:Y:S01]  /*69980*/  ULDC.64 UR24, c[0x0][0x228] ;  /* 0x00008a0000187ab9 */ /* 0x000fe20000000a00 */
[----:B------:R-:W-:Y:S01]  /*69990*/  ULDC UR28, c[0x0][0x248] ;  /* 0x00009200001c7ab9 */ /* 0x000fe20000000800 */
[----:B------:R-:W-:Y:S01]  /*699a0*/  ULDC.64 UR14, c[0x0][0x228] ;  /* 0x00008a00000e7ab9 */ /* 0x000fe20000000a00 */
[----:B------:R-:W3:Y:S01]  /*699b0*/  S2R R6, SR_TID.X ;  /* 0x0000000000067919 */ /* 0x000ee20000002100 */
[----:B------:R-:W-:Y:S01]  /*699c0*/  ULDC.64 UR12, c[0x0][0x228] ;  /* 0x00008a00000c7ab9 */ /* 0x000fe20000000a00 */
[----:B------:R-:W-:Y:S01]  /*699d0*/  ULDC.64 UR22, c[0x0][0x228] ;  /* 0x00008a0000167ab9 */ /* 0x000fe20000000a00 */
[----:B------:R-:W-:Y:S01]  /*699e0*/  ULDC.64 UR20, c[0x0][0x228] ;  /* 0x00008a0000147ab9 */ /* 0x000fe20000000a00 */
[----:B------:R-:W4:Y:S01]  /*699f0*/  S2R R5, SR_TID.X ;  /* 0x0000000000057919 */ /* 0x000f220000002100 */
[----:B------:R-:W-:Y:S01]  /*69a00*/  ULDC.64 UR18, c[0x0][0x228] ;  /* 0x00008a0000127ab9 */ /* 0x000fe20000000a00 */
[----:B------:R-:W-:Y:S01]  /*69a10*/  ULDC.64 UR16, c[0x0][0x228] ;  /* 0x00008a0000107ab9 */ /* 0x000fe20000000a00 */
[----:B------:R-:W-:Y:S01]  /*69a20*/  ULDC.64 UR26, c[0x0][0x228] ;  /* 0x00008a00001a7ab9 */ /* 0x000fe20000000a00 */
[----:B------:R-:W2:Y:S01]  /*69a30*/  LDL.LU R4, [R1+0x200] ;  /* 0x0002000001047983 */ /* 0x000ea20000300800 */
[C---:B---3--:R-:W-:Y:S01]  /*69a40*/  IMAD.SHL.U32 R0, R6.reuse, 0x40, RZ ;  /* 0x0000004006007824 */ /* 0x048fe200078e00ff */
[----:B------:R-:W-:-:S02]  /*69a50*/  SHF.L.U32 R2, R6, 0x4, RZ ;  /* 0x0000000406027819 */ /* 0x000fc400000006ff */
[----:B------:R-:W-:Y:S02]  /*69a60*/  LOP3.LUT R6, R6, 0x7f, RZ, 0xc0, !PT ;  /* 0x0000007f06067812 */ /* 0x000fe400078ec0ff */
[----:B------:R-:W-:Y:S02]  /*69a70*/  LOP3.LUT R2, R2, 0xf0, RZ, 0xc0, !PT ;  /* 0x000000f002027812 */ /* 0x000fe400078ec0ff */
[----:B------:R-:W-:Y:S02]  /*69a80*/  LOP3.LUT R0, R0, 0x400, RZ, 0xc0, !PT ;  /* 0x0000040000007812 */ /* 0x000fe400078ec0ff */
[----:B----4-:R-:W-:Y:S02]  /*69a90*/  LOP3.LUT R5, R5, 0x60, RZ, 0xc0, !PT ;  /* 0x0000006005057812 */ /* 0x010fe400078ec0ff */
[----:B------:R-:W-:Y:S02]  /*69aa0*/  IADD3 R0, R0, UR11, R2 ;  /* 0x0000000b00007c10 */ /* 0x000fe4000fffe002 */
[----:B------:R-:W-:Y:S01]  /*69ab0*/  LEA R252, R6, UR11, 0x4 ;  /* 0x0000000b06fc7c11 */ /* 0x000fe2000f8e20ff */
[----:B------:R-:W-:Y:S01]  /*69ac0*/  BAR.SYNC.DEFER_BLOCKING 0x0 ;  /* 0x0000000000007b1d */ /* 0x000fe20000010000 */
[----:B------:R-:W-:Y:S01]  /*69ad0*/  IADD3 R2, R3, 0x1, RZ ;  /* 0x0000000103027810 */ /* 0x000fe20007ffe0ff */
[----:B------:R-:W-:-:S03]  /*69ae0*/  IMAD R0, R5, 0x8, R0 ;  /* 0x0000000805007824 */ /* 0x000fc600078e0200 */
[----:B------:R-:W-:Y:S01]  /*69af0*/  ISETP.GE.AND P3, PT, R2, UR4, PT ;  /* 0x0000000402007c0c */ /* 0x000fe2000bf66270 */
[----:B------:R-:W-:Y:S01]  /*69b00*/  ULDC.64 UR4, c[0x0][0x228] ;  /* 0x00008a0000047ab9 */ /* 0x000fe20000000a00 */
[----:B------:R-:W-:Y:S01]  /*69b10*/  IMAD R244, R3, UR28, RZ ;  /* 0x0000001c03f47c24 */ /* 0x000fe2000f8e02ff */
[----:B------:R-:W3:Y:S01]  /*69b20*/  LDL.LU R5, [R1+0x208] ;  /* 0x0002080001057983 */ /* 0x000ee20000300800 */
[----:B------:R-:W-:-:S03]  /*69b30*/  ULDC.64 UR10, c[0x0][0x228] ;  /* 0x00008a00000a7ab9 */ /* 0x000fc60000000a00 */
[----:B------:R-:W3:Y:S04]  /*69b40*/  LDL.LU R6, [R1+0x100] ;  /* 0x0001000001067983 */ /* 0x000ee80000300800 */
[----:B------:R-:W3:Y:S04]  /*69b50*/  LDL.LU R7, [R1+0x108] ;  /* 0x0001080001077983 */ /* 0x000ee80000300800 */
[----:B--2---:R-:W-:Y:S01]  /*69b60*/  STSM.16.M88.4 [R0], R12 ;  /* 0x0000000c00007844 */ /* 0x004fe20000000200 */
[----:B------:R-:W-:Y:S06]  /*69b70*/  BAR.SYNC.DEFER_BLOCKING 0x0 ;  /* 0x0000000000007b1d */ /* 0x000fec0000010000 */
[----:B------:R-:W2:Y:S02]  /*69b80*/  LDS.128 R16, [R252] ;  /* 0x00000000fc107984 */ /* 0x000ea40000000c00 */
[----:B------:R-:W-:Y:S06]  /*69b90*/  BAR.SYNC.DEFER_BLOCKING 0x0 ;  /* 0x0000000000007b1d */ /* 0x000fec0000010000 */
[----:B--2---:R-:W-:Y:S04]  /*69ba0*/  STL [R1+0x504], R17 ;  /* 0x0005041101007387 */ /* 0x004fe80000100800 */
[----:B------:R-:W-:Y:S04]  /*69bb0*/  STL.64 [R1+0x508], R18 ;  /* 0x0005081201007387 */ /* 0x000fe80000100a00 */
[----:B------:R-:W2:Y:S04]  /*69bc0*/  LDL.LU R12, [R1] ;  /* 0x00000000010c7983 */ /* 0x000ea80000300800 */
[----:B------:R-:W2:Y:S04]  /*69bd0*/  LDL.LU R13, [R1+0x8] ;  /* 0x00000800010d7983 */ /* 0x000ea80000300800 */
[----:B---3--:R-:W-:Y:S01]  /*69be0*/  STSM.16.M88.4 [R0], R4 ;  /* 0x0000000400007844 */ /* 0x008fe20000000200 */
[----:B------:R-:W-:Y:S01]  /*69bf0*/  MOV R246, R16 ;  /* 0x0000001000f67202 */ /* 0x000fe20000000f00 */
[----:B------:R-:W-:Y:S01]  /*69c00*/  BAR.SYNC.DEFER_BLOCKING 0x0 ;  /* 0x0000000000007b1d */ /* 0x000fe20000010000 */
[----:B------:R-:W-:Y:S01]  /*69c10*/  MOV R14, R152 ;  /* 0x00000098000e7202 */ /* 0x000fe20000000f00 */
[----:B------:R-:W-:-:S04]  /*69c20*/  IMAD.MOV.U32 R15, RZ, RZ, R154 ;  /* 0x000000ffff0f7224 */ /* 0x000fc800078e009a */
[----:B------:R-:W3:Y:S02]  /*69c30*/  LDS.128 R16, [R252] ;  /* 0x00000000fc107984 */ /* 0x000ee40000000c00 */
[----:B------:R-:W-:Y:S06]  /*69c40*/  BAR.SYNC.DEFER_BLOCKING 0x0 ;  /* 0x0000000000007b1d */ /* 0x000fec0000010000 */
[----:B---3--:R-:W-:Y:S04]  /*69c50*/  STL [R1+0x524], R17 ;  /* 0x0005241101007387 */ /* 0x008fe80000100800 */
[----:B------:R-:W-:Y:S04]  /*69c60*/  STL.64 [R1+0x528], R18 ;  /* 0x0005281201007387 */ /* 0x000fe80000100a00 */
[----:B--2---:R-:W-:Y:S01]  /*69c70*/  STSM.16.M88.4 [R0], R12 ;  /* 0x0000000c00007844 */ /* 0x004fe20000000200 */
[----:B------:R-:W-:Y:S06]  /*69c80*/  BAR.SYNC.DEFER_BLOCKING 0x0 ;  /* 0x0000000000007b1d */ /* 0x000fec0000010000 */
[----:B------:R-:W2:Y:S04]  /*69c90*/  LDS.128 R12, [R252] ;  /* 0x00000000fc0c7984 */ /* 0x000ea80000000c00 */
[----:B--2---:R2:W-:Y:S04]  /*69ca0*/  STL.64 [R1+0x510], R12 ;  /* 0x0005100c01007387 */ /* 0x0045e80000100a00 */
[----:B------:R3:W-:Y:S04]  /*69cb0*/  STL.64 [R1+0x518], R14 ;  /* 0x0005180e01007387 */ /* 0x0007e80000100a00 */
[----:B--2---:R-:W2:Y:S04]  /*69cc0*/  LDL.LU R12, [R1+0x404] ;  /* 0x00040400010c7983 */ /* 0x004ea80000300800 */
[----:B------:R-:W2:Y:S04]  /*69cd0*/  LDL.LU R13, [R1+0x40c] ;  /* 0x00040c00010d7983 */ /* 0x000ea80000300800 */
[----:B---3--:R-:W2:Y:S04]  /*69ce0*/  LDL.LU R14, [R1+0x304] ;  /* 0x00030400010e7983 */ /* 0x008ea80000300800 */
[----:B------:R-:W2:Y:S01]  /*69cf0*/  LDL.LU R15, [R1+0x30c] ;  /* 0x00030c00010f7983 */ /* 0x000ea20000300800 */
[----:B------:R-:W-:Y:S01]  /*69d00*/  BAR.SYNC.DEFER_BLOCKING 0x0 ;  /* 0x0000000000007b1d */ /* 0x000fe20000010000 */
[----:B------:R-:W-:Y:S01]  /*69d10*/  MOV R4, R88 ;  /* 0x0000005800047202 */ /* 0x000fe20000000f00 */
[----:B------:R-:W-:Y:S01]  /*69d20*/  IMAD.MOV.U32 R6, RZ, RZ, R24 ;  /* 0x000000ffff067224 */ /* 0x000fe200078e0018 */
[----:B------:R-:W-:-:S02]  /*69d30*/  MOV R5, R90 ;  /* 0x0000005a00057202 */ /* 0x000fc40000000f00 */
[----:B------:R-:W-:-:S05]  /*69d40*/  MOV R7, R26 ;  /* 0x0000001a00077202 */ /* 0x000fca0000000f00 */
[----:B------:R3:W-:Y:S01]  /*69d50*/  STSM.16.M88.4 [R0], R4 ;  /* 0x0000000400007844 */ /* 0x0007e20000000200 */
[----:B------:R-:W-:Y:S01]  /*69d60*/  MOV R245, R16 ;  /* 0x0000001000f57202 */ /* 0x000fe20000000f00 */
[----:B------:R-:W-:Y:S06]  /*69d70*/  BAR.SYNC.DEFER_BLOCKING 0x0 ;  /* 0x0000000000007b1d */ /* 0x000fec0000010000 */
[----:B---3--:R-:W3:Y:S04]  /*69d80*/  LDL.LU R4, [R1+0x204] ;  /* 0x0002040001047983 */ /* 0x008ee80000300800 */
[----:B------:R-:W3:Y:S04]  /*69d90*/  LDL.LU R5, [R1+0x20c] ;  /* 0x00020c0001057983 */ /* 0x000ee80000300800 */
[----:B------:R-:W3:Y:S04]  /*69da0*/  LDL.LU R6, [R1+0x104] ;  /* 0x0001040001067983 */ /* 0x000ee80000300800 */
[----:B------:R-:W4:Y:S01]  /*69db0*/  LDS.128 R16, [R252] ;  /* 0x00000000fc107984 */ /* 0x000f220000000c00 */
[----:B------:R-:W-:Y:S06]  /*69dc0*/  BAR.SYNC.DEFER_BLOCKING 0x0 ;  /* 0x0000000000007b1d */ /* 0x000fec0000010000 */
[----:B------:R-:W3:Y:S04]  /*69dd0*/  LDL.LU R7, [R1+0x10c] ;  /* 0x00010c0001077983 */ /* 0x000ee80000300800 */
[----:B----4-:R-:W-:Y:S04]  /*69de0*/  STL.64 [R1+0x300], R16 ;  /* 0x0003001001007387 */ /* 0x010fe80000100a00 */
[----:B------:R-:W-:Y:S04]  /*69df0*/  STL.64 [R1+0x308], R18 ;  /* 0x0003081201007387 */ /* 0x000fe80000100a00 */
[----:B--2---:R-:W-:Y:S01]  /*69e00*/  STSM.16.M88.4 [R0], R12 ;  /* 0x0000000c00007844 */ /* 0x004fe20000000200 */
[----:B------:R-:W-:Y:S06]  /*69e10*/  BAR.SYNC.DEFER_BLOCKING 0x0 ;  /* 0x0000000000007b1d */ /* 0x000fec0000010000 */
[----:B------:R-:W2:Y:S02]  /*69e20*/  LDS.128 R12, [R252] ;  /* 0x00000000fc0c7984 */ /* 0x000ea40000000c00 */
[----:B------:R-:W-:Y:S06]  /*69e30*/  BAR.SYNC.DEFER_BLOCKING 0x0 ;  /* 0x0000000000007b1d */ /* 0x000fec0000010000 */
[----:B--2---:R2:W-:Y:S04]  /*69e40*/  STL.64 [R1+0x200], R12 ;  /* 0x0002000c01007387 */ /* 0x0045e80000100a00 */
[----:B------:R4:W-:Y:S04]  /*69e50*/  STL.64 [R1+0x208], R14 ;  /* 0x0002080e01007387 */ /* 0x0009e80000100a00 */
[----:B--2---:R-:W2:Y:S04]  /*69e60*/  LDL.LU R12, [R1+0x4] ;  /* 0x00000400010c7983 */ /* 0x004ea80000300800 */
[----:B------:R-:W2:Y:S04]  /*69e70*/  LDL.LU R13, [R1+0xc] ;  /* 0x00000c00010d7983 */ /* 0x000ea80000300800 */
[----:B---3--:R-:W-:Y:S01]  /*69e80*/  STSM.16.M88.4 [R0], R4 ;  /* 0x0000000400007844 */ /* 0x008fe20000000200 */
[----:B------:R-:W-:Y:S01]  /*69e90*/  BAR.SYNC.DEFER_BLOCKING 0x0 ;  /* 0x0000000000007b1d */ /* 0x000fe20000010000 */
[----:B----4-:R-:W-:Y:S01]  /*69ea0*/  IMAD.MOV.U32 R14, RZ, RZ, R153 ;  /* 0x000000ffff0e7224 */ /* 0x010fe200078e0099 */
[----:B------:R-:W-:-:S04]  /*69eb0*/  MOV R15, R155 ;  /* 0x0000009b000f7202 */ /* 0x000fc80000000f00 */
[----:B------:R-:W3:Y:S02]  /*69ec0*/  LDS.128 R16, [R252] ;  /* 0x00000000fc107984 */ /* 0x000ee40000000c00 */
[----:B------:R-:W-:Y:S06]  /*69ed0*/  BAR.SYNC.DEFER_BLOCKING 0x0 ;  /* 0x0000000000007b1d */ /* 0x000fec0000010000 */
[----:B---3--:R-:W-:Y:S04]  /*69ee0*/  STL.64 [R1+0x100], R16 ;  /* 0x0001001001007387 */ /* 0x008fe80000100a00 */
[----:B------:R-:W-:Y:S04]  /*69ef0*/  STL.64 [R1+0x108], R18 ;  /* 0x0001081201007387 */ /* 0x000fe80000100a00 */
[----:B--2---:R-:W-:Y:S01]  /*69f00*/  STSM.16.M88.4 [R0], R12 ;  /* 0x0000000c00007844 */ /* 0x004fe20000000200 */
[----:B------:R-:W-:Y:S06]  /*69f10*/  BAR.SYNC.DEFER_BLOCKING 0x0 ;  /* 0x0000000000007b1d */ /* 0x000fec0000010000 */
[----:B------:R-:W2:Y:S04]  /*69f20*/  LDS.128 R12, [R252] ;  /* 0x00000000fc0c7984 */ /* 0x000ea80000000c00 */
[----:B--2---:R2:W-:Y:S04]  /*69f30*/  STL.64 [R1], R12 ;  /* 0x0000000c01007387 */ /* 0x0045e80000100a00 */
        /* <DEDUP_REMOVED lines=11> */
[----:B------:R-:W-:Y:S06]  /*69ff0*/  BAR.SYNC.DEFER_BLOCKING 0x0 ;  /* 0x0000000000007b1d */ /* 0x000fec0000010000 */
[----:B---3--:R-:W3:Y:S04]  /*6a000*/  LDL.LU R4, [R1+0x210] ;  /* 0x0002100001047983 */ /* 0x008ee80000300800 */
[----:B------:R-:W3:Y:S04]  /*6a010*/  LDL.LU R5, [R1+0x218] ;  /* 0x0002180001057983 */ /* 0x000ee80000300800 */
[----:B------:R-:W3:Y:S04]  /*6a020*/  LDL.LU R6, [R1+0x110] ;  /* 0x0001100001067983 */ /* 0x000ee80000300800 */
[----:B------:R-:W4:Y:S01]  /*6a030*/  LDS.128 R248, [R252] ;  /* 0x00000000fcf87984 */ /* 0x000f220000000c00 */
[----:B------:R-:W-:Y:S06]  /*6a040*/  BAR.SYNC.DEFER_BLOCKING 0x0 ;  /* 0x0000000000007b1d */ /* 0x000fec0000010000 */
[----:B------:R-:W3:Y:S04]  /*6a050*/  LDL.LU R7, [R1+0x118] ;  /* 0x0001180001077983 */ /* 0x000ee80000300800 */
[----:B----4-:R-:W-:Y:S04]  /*6a060*/  STL [R1+0x1cf8], R249 ;  /* 0x001cf8f901007387 */ /* 0x010fe80000100800 */
[----:B------:R-:W-:Y:S04]  /*6a070*/  STL [R1+0x1cf4], R250 ;  /* 0x001cf4fa01007387 */ /* 0x000fe80000100800 */
[----:B------:R-:W-:Y:S04]  /*6a080*/  STL [R1+0x1cf0], R251 ;  /* 0x001cf0fb01007387 */ /* 0x000fe80000100800 */
        /* <DEDUP_REMOVED lines=635> */
[----:B------:R-:W3:Y:S04]  /*6c840*/  LDL.LU R7, [R1+0x198] ;  /* 0x0001980001077983 */ /* 0x000ee80000300800 */
[----:B------:R-:W4:Y:S01]  /*6c850*/  LDS.128 R236, [R252] ;  /* 0x00000000fcec7984 */ /* 0x000f220000000c00 */
[----:B------:R-:W-:Y:S06]  /*6c860*/  BAR.SYNC.DEFER_BLOCKING 0x0 ;  /* 0x0000000000007b1d */ /* 0x000fec0000010000 */
[----:B----4-:R-:W-:Y:S04]  /*6c870*/  STL [R1+0x1cec], R238 ;  /* 0x001cecee01007387 */ /* 0x010fe80000100800 */
[----:B------:R-:W-:Y:S04]  /*6c880*/  STL [R1+0x1ce8], R239 ;  /* 0x001ce8ef01007387 */ /* 0x000fe80000100800 */
[----:B--2---:R2:W-:Y:S01]  /*6c890*/  STSM.16.M88.4 [R0], R12 ;  /* 0x0000000c00007844 */ /* 0x0045e20000000200 */
[----:B------:R-:W-:Y:S06]  /*6c8a0*/  BAR.SYNC.DEFER_BLOCKING 0x0 ;  /* 0x0000000000007b1d */ /* 0x000fec0000010000 */
[----:B--2---:R-:W2:Y:S04]  /*6c8b0*/  LDL.LU R12, [R1+0x90] ;  /* 0x00009000010c7983 */ /* 0x004ea80000300800 */
[----:B------:R-:W2:Y:S04]  /*6c8c0*/  LDL.LU R13, [R1+0x98] ;  /* 0x00009800010d7983 */ /* 0x000ea80000300800 */
[----:B------:R-:W4:Y:S01]  /*6c8d0*/  LDS.128 R232, [R252] ;  /* 0x00000000fce87984 */ /* 0x000f220000000c00 */
[----:B------:R-:W-:Y:S06]  /*6c8e0*/  BAR.SYNC.DEFER_BLOCKING 0x0 ;  /* 0x0000000000007b1d */ /* 0x000fec0000010000 */
[----:B---3--:R3:W-:Y:S02]  /*6c8f0*/  STSM.16.M88.4 [R0], R4 ;  /* 0x0000000400007844 */ /* 0x0087e40000000200 */
[----:B------:R-:W-:Y:S01]  /*6c900*/  BAR.SYNC.DEFER_BLOCKING 0x0 ;  /* 0x0000000000007b1d */ /* 0x000fe20000010000 */
[----:B------:R-:W-:Y:S01]  /*6c910*/  IMAD.MOV.U32 R14, RZ, RZ, R188 ;  /* 0x000000ffff0e7224 */ /* 0x000fe200078e00bc */
[----:B------:R-:W-:-:S04]  /*6c920*/  MOV R15, R190 ;  /* 0x000000be000f7202 */ /* 0x000fc80000000f00 */
[----:B------:R-:W4:Y:S02]  /*6c930*/  LDS.128 R228, [R252] ;  /* 0x00000000fce47984 */ /* 0x000f240000000c00 */
[----:B------:R-:W-:Y:S01]  /*6c940*/  BAR.SYNC.DEFER_BLOCKING 0x0 ;  /* 0x0000000000007b1d */ /* 0x000fe20000010000 */
[----:B---3--:R-:W-:Y:S01]  /*6c950*/  MOV R4, R124 ;  /* 0x0000007c00047202 */ /* 0x008fe20000000f00 */
[----:B------:R-:W-:Y:S01]  /*6c960*/  IMAD.MOV.U32 R5, RZ, RZ, R126 ;  /* 0x000000ffff057224 */ /* 0x000fe200078e007e */
[----:B------:R-:W-:Y:S02]  /*6c970*/  MOV R6, R60 ;  /* 0x0000003c00067202 */ /* 0x000fe40000000f00 */
[----:B------:R-:W-:Y:S01]  /*6c980*/  MOV R7, R62 ;  /* 0x0000003e00077202 */ /* 0x000fe20000000f00 */
[----:B--2---:R-:W-:Y:S02]  /*6c990*/  STSM.16.M88.4 [R0], R12 ;  /* 0x0000000c00007844 */ /* 0x004fe40000000200 */
[----:B------:R-:W-:Y:S06]  /*6c9a0*/  BAR.SYNC.DEFER_BLOCKING 0x0 ;  /* 0x0000000000007b1d */ /* 0x000fec0000010000 */
[----:B------:R-:W2:Y:S02]  /*6c9b0*/  LDS.128 R220, [R252] ;  /* 0x00000000fcdc7984 */ /* 0x000ea40000000c00 */
[----:B------:R-:W-:Y:S06]  /*6c9c0*/  BAR.SYNC.DEFER_BLOCKING 0x0 ;  /* 0x0000000000007b1d */ /* 0x000fec0000010000 */
[----:B------:R3:W-:Y:S02]  /*6c9d0*/  STSM.16.M88.4 [R0], R4 ;  /* 0x0000000400007844 */ /* 0x0007e40000000200 */
[----:B------:R-:W-:Y:S06]  /*6c9e0*/  BAR.SYNC.DEFER_BLOCKING 0x0 ;  /* 0x0000000000007b1d */ /* 0x000fec0000010000 */
[----:B---3--:R-:W3:Y:S04]  /*6c9f0*/  LDL.LU R4, [R1+0x494] ;  /* 0x0004940001047983 */ /* 0x008ee80000300800 */
[----:B------:R-:W3:Y:S04]  /*6ca00*/  LDL.LU R5, [R1+0x49c] ;  /* 0x00049c0001057983 */ /* 0x000ee80000300800 */
[----:B------:R-:W3:Y:S04]  /*6ca10*/  LDL.LU R6, [R1+0x394] ;  /* 0x0003940001067983 */ /* 0x000ee80000300800 */
[----:B------:R-:W3:Y:S04]  /*6ca20*/  LDL.LU R7, [R1+0x39c] ;  /* 0x00039c0001077983 */ /* 0x000ee80000300800 */
[----:B------:R-:W4:Y:S04]  /*6ca30*/  LDL.LU R12, [R1+0x294] ;  /* 0x00029400010c7983 */ /* 0x000f280000300800 */
[----:B------:R-:W4:Y:S04]  /*6ca40*/  LDL.LU R13, [R1+0x29c] ;  /* 0x00029c00010d7983 */ /* 0x000f280000300800 */
[----:B------:R-:W4:Y:S04]  /*6ca50*/  LDL.LU R14, [R1+0x194] ;  /* 0x00019400010e7983 */ /* 0x000f280000300800 */
[----:B------:R-:W4:Y:S04]  /*6ca60*/  LDL.LU R15, [R1+0x19c] ;  /* 0x00019c00010f7983 */ /* 0x000f280000300800 */
[----:B------:R-:W2:Y:S01]  /*6ca70*/  LDS.128 R184, [R252] ;  /* 0x00000000fcb87984 */ /* 0x000ea20000000c00 */
[----:B------:R-:W-:Y:S06]  /*6ca80*/  BAR.SYNC.DEFER_BLOCKING 0x0 ;  /* 0x0000000000007b1d */ /* 0x000fec0000010000 */
[----:B---3--:R-:W-:Y:S02]  /*6ca90*/  STSM.16.M88.4 [R0], R4 ;  /* 0x0000000400007844 */ /* 0x008fe40000000200 */
[----:B------:R-:W-:Y:S06]  /*6caa0*/  BAR.SYNC.DEFER_BLOCKING 0x0 ;  /* 0x0000000000007b1d */ /* 0x000fec0000010000 */
[----:B------:R-:W3:Y:S02]  /*6cab0*/  LDS.128 R4, [R252] ;  /* 0x00000000fc047984 */ /* 0x000ee40000000c00 */
[----:B------:R-:W-:Y:S06]  /*6cac0*/  BAR.SYNC.DEFER_BLOCKING 0x0 ;  /* 0x0000000000007b1d */ /* 0x000fec0000010000 */
[----:B----4-:R4:W-:Y:S02]  /*6cad0*/  STSM.16.M88.4 [R0], R12 ;  /* 0x0000000c00007844 */ /* 0x0109e40000000200 */
[----:B------:R-:W-:Y:S06]  /*6cae0*/  BAR.SYNC.DEFER_BLOCKING 0x0 ;  /* 0x0000000000007b1d */ /* 0x000fec0000010000 */
[----:B----4-:R-:W4:Y:S04]  /*6caf0*/  LDL.LU R12, [R1+0x94] ;  /* 0x00009400010c7983 */ /* 0x010f280000300800 */
[----:B------:R-:W4:Y:S04]  /*6cb00*/  LDL.LU R13, [R1+0x9c] ;  /* 0x00009c00010d7983 */ /* 0x000f280000300800 */
[----:B------:R-:W3:Y:S01]  /*6cb10*/  LDS.128 R24, [R252] ;  /* 0x00000000fc187984 */ /* 0x000ee20000000c00 */
[----:B------:R-:W-:Y:S01]  /*6cb20*/  IMAD.MOV.U32 R14, RZ, RZ, R189 ;  /* 0x000000ffff0e7224 */ /* 0x000fe200078e00bd */
[----:B------:R-:W-:Y:S01]  /*6cb30*/  MOV R15, R191 ;  /* 0x000000bf000f7202 */ /* 0x000fe20000000f00 */
[----:B------:R-:W-:Y:S01]  /*6cb40*/  BAR.SYNC.DEFER_BLOCKING 0x0 ;  /* 0x0000000000007b1d */ /* 0x000fe20000010000 */
[----:B------:R-:W-:Y:S01]  /*6cb50*/  MOV R16, R125 ;  /* 0x0000007d00107202 */ /* 0x000fe20000000f00 */
[----:B------:R-:W-:Y:S01]  /*6cb60*/  IMAD.MOV.U32 R17, RZ, RZ, R127 ;  /* 0x000000ffff117224 */ /* 0x000fe200078e007f */
[----:B------:R-:W-:-:S02]  /*6cb70*/  MOV R18, R61 ;  /* 0x0000003d00127202 */ /* 0x000fc40000000f00 */
[----:B------:R-:W-:Y:S01]  /*6cb80*/  MOV R19, R63 ;  /* 0x0000003f00137202 */ /* 0x000fe20000000f00 */
[----:B----4-:R-:W-:Y:S02]  /*6cb90*/  STSM.16.M88.4 [R0], R12 ;  /* 0x0000000c00007844 */ /* 0x010fe40000000200 */
[----:B------:R-:W-:Y:S06]  /*6cba0*/  BAR.SYNC.DEFER_BLOCKING 0x0 ;  /* 0x0000000000007b1d */ /* 0x000fec0000010000 */
[----:B------:R-:W4:Y:S02]  /*6cbb0*/  LDS.128 R32, [R252] ;  /* 0x00000000fc207984 */ /* 0x000f240000000c00 */
[----:B------:R-:W-:Y:S06]  /*6cbc0*/  BAR.SYNC.DEFER_BLOCKING 0x0 ;  /* 0x0000000000007b1d */ /* 0x000fec0000010000 */
[----:B------:R1:W-:Y:S02]  /*6cbd0*/  STSM.16.M88.4 [R0], R16 ;  /* 0x0000001000007844 */ /* 0x0003e40000000200 */
[----:B------:R-:W-:Y:S06]  /*6cbe0*/  BAR.SYNC.DEFER_BLOCKING 0x0 ;  /* 0x0000000000007b1d */ /* 0x000fec0000010000 */
[----:B-1----:R-:W2:Y:S04]  /*6cbf0*/  LDL.LU R16, [R1+0x4a0] ;  /* 0x0004a00001107983 */ /* 0x002ea80000300800 */
[----:B------:R-:W2:Y:S04]  /*6cc00*/  LDL.LU R17, [R1+0x4a8] ;  /* 0x0004a80001117983 */ /* 0x000ea80000300800 */
[----:B------:R-:W2:Y:S04]  /*6cc10*/  LDL.LU R18, [R1+0x3a0] ;  /* 0x0003a00001127983 */ /* 0x000ea80000300800 */
[----:B------:R-:W2:Y:S04]  /*6cc20*/  LDL.LU R19, [R1+0x3a8] ;  /* 0x0003a80001137983 */ /* 0x000ea80000300800 */
[----:B------:R-:W3:Y:S04]  /*6cc30*/  LDL.LU R12, [R1+0x2a0] ;  /* 0x0002a000010c7983 */ /* 0x000ee80000300800 */
[----:B------:R-:W3:Y:S04]  /*6cc40*/  LDL.LU R13, [R1+0x2a8] ;  /* 0x0002a800010d7983 */ /* 0x000ee80000300800 */
[----:B------:R-:W3:Y:S04]  /*6cc50*/  LDL.LU R14, [R1+0x1a0] ;  /* 0x0001a000010e7983 */ /* 0x000ee80000300800 */
[----:B------:R-:W3:Y:S04]  /*6cc60*/  LDL.LU R15, [R1+0x1a8] ;  /* 0x0001a800010f7983 */ /* 0x000ee80000300800 */
[----:B------:R-:W1:Y:S01]  /*6cc70*/  LDS.128 R28, [R252] ;  /* 0x00000000fc1c7984 */ /* 0x000e620000000c00 */
[----:B------:R-:W-:Y:S06]  /*6cc80*/  BAR.SYNC.DEFER_BLOCKING 0x0 ;  /* 0x0000000000007b1d */ /* 0x000fec0000010000 */
[----:B--2---:R-:W-:Y:S02]  /*6cc90*/  STSM.16.M88.4 [R0], R16 ;  /* 0x0000001000007844 */ /* 0x004fe40000000200 */
[----:B------:R-:W-:Y:S06]  /*6cca0*/  BAR.SYNC.DEFER_BLOCKING 0x0 ;  /* 0x0000000000007b1d */ /* 0x000fec0000010000 */
[----:B------:R-:W2:Y:S02]  /*6ccb0*/  LDS.128 R20, [R252] ;  /* 0x00000000fc147984 */ /* 0x000ea40000000c00 */
[----:B------:R-:W-:Y:S06]  /*6ccc0*/  BAR.SYNC.DEFER_BLOCKING 0x0 ;  /* 0x0000000000007b1d */ /* 0x000fec0000010000 */
[----:B---3--:R3:W-:Y:S02]  /*6ccd0*/  STSM.16.M88.4 [R0], R12 ;  /* 0x0000000c00007844 */ /* 0x0087e40000000200 */
[----:B------:R-:W-:Y:S06]  /*6cce0*/  BAR.SYNC.DEFER_BLOCKING 0x0 ;  /* 0x0000000000007b1d */ /* 0x000fec0000010000 */
[----:B---3--:R-:W3:Y:S04]  /*6ccf0*/  LDL.LU R12, [R1+0xa0] ;  /* 0x0000a000010c7983 */ /* 0x008ee80000300800 */
[----:B------:R-:W3:Y:S04]  /*6cd00*/  LDL.LU R13, [R1+0xa8] ;  /* 0x0000a800010d7983 */ /* 0x000ee80000300800 */
[----:B------:R-:W2:Y:S01]  /*6cd10*/  LDS.128 R16, [R252] ;  /* 0x00000000fc107984 */ /* 0x000ea20000000c00 */
[----:B------:R-:W-:Y:S01]  /*6cd20*/  IMAD.MOV.U32 R14, RZ, RZ, R192 ;  /* 0x000000ffff0e7224 */ /* 0x000fe200078e00c0 */
[----:B------:R-:W-:Y:S01]  /*6cd30*/  MOV R15, R194 ;  /* 0x000000c2000f7202 */ /* 0x000fe20000000f00 */
[----:B------:R-:W-:Y:S01]  /*6cd40*/  BAR.SYNC.DEFER_BLOCKING 0x0 ;  /* 0x0000000000007b1d */ /* 0x000fe20000010000 */
[----:B------:R-:W-:Y:S01]  /*6cd50*/  MOV R36, R128 ;  /* 0x0000008000247202 */ /* 0x000fe20000000f00 */
[----:B------:R-:W-:Y:S01]  /*6cd60*/  IMAD.MOV.U32 R37, RZ, RZ, R130 ;  /* 0x000000ffff257224 */ /* 0x000fe200078e0082 */
[----:B------:R-:W-:-:S02]  /*6cd70*/  MOV R38, R64 ;  /* 0x0000004000267202 */ /* 0x000fc40000000f00 */
[----:B------:R-:W-:Y:S01]  /*6cd80*/  MOV R39, R66 ;  /* 0x0000004200277202 */ /* 0x000fe20000000f00 */
[----:B---3--:R-:W-:Y:S02]  /*6cd90*/  STSM.16.M88.4 [R0], R12 ;  /* 0x0000000c00007844 */ /* 0x008fe40000000200 */
[----:B------:R-:W-:Y:S06]  /*6cda0*/  BAR.SYNC.DEFER_BLOCKING 0x0 ;  /* 0x0000000000007b1d */ /* 0x000fec0000010000 */
[----:B------:R-:W3:Y:S02]  /*6cdb0*/  LDS.128 R12, [R252] ;  /* 0x00000000fc0c7984 */ /* 0x000ee40000000c00 */
[----:B------:R-:W-:Y:S06]  /*6cdc0*/  BAR.SYNC.DEFER_BLOCKING 0x0 ;  /* 0x0000000000007b1d */ /* 0x000fec0000010000 */
[----:B------:R4:W-:Y:S02]  /*6cdd0*/  STSM.16.M88.4 [R0], R36 ;  /* 0x0000002400007844 */ /* 0x0009e40000000200 */
[----:B------:R-:W-:Y:S06]  /*6cde0*/  BAR.SYNC.DEFER_BLOCKING 0x0 ;  /* 0x0000000000007b1d */ /* 0x000fec0000010000 */
[----:B----4-:R-:W4:Y:S04]  /*6cdf0*/  LDL.LU R36, [R1+0x4a4] ;  /* 0x0004a40001247983 */ /* 0x010f280000300800 */
[----:B------:R-:W4:Y:S04]  /*6ce00*/  LDL.LU R37, [R1+0x4ac] ;  /* 0x0004ac0001257983 */ /* 0x000f280000300800 */
[----:B------:R-:W4:Y:S04]  /*6ce10*/  LDL.LU R38, [R1+0x3a4] ;  /* 0x0003a40001267983 */ /* 0x000f280000300800 */
[----:B------:R-:W4:Y:S04]  /*6ce20*/  LDL.LU R39, [R1+0x3ac] ;  /* 0x0003ac0001277983 */ /* 0x000f280000300800 */
[----:B------:R-:W2:Y:S04]  /*6ce30*/  LDL.LU R44, [R1+0x2a4] ;  /* 0x0002a400012c7983 */ /* 0x000ea80000300800 */
[----:B------:R-:W2:Y:S04]  /*6ce40*/  LDL.LU R45, [R1+0x2ac] ;  /* 0x0002ac00012d7983 */ /* 0x000ea80000300800 */
[----:B------:R-:W2:Y:S04]  /*6ce50*/  LDL.LU R46, [R1+0x1a4] ;  /* 0x0001a400012e7983 */ /* 0x000ea80000300800 */
[----:B------:R-:W2:Y:S04]  /*6ce60*/  LDL.LU R47, [R1+0x1ac] ;  /* 0x0001ac00012f7983 */ /* 0x000ea80000300800 */
[----:B------:R-:W3:Y:S01]  /*6ce70*/  LDS.128 R40, [R252] ;  /* 0x00000000fc287984 */ /* 0x000ee20000000c00 */
[----:B------:R-:W-:Y:S06]  /*6ce80*/  BAR.SYNC.DEFER_BLOCKING 0x0 ;  /* 0x0000000000007b1d */ /* 0x000fec0000010000 */
[----:B----4-:R-:W-:Y:S02]  /*6ce90*/  STSM.16.M88.4 [R0], R36 ;  /* 0x0000002400007844 */ /* 0x010fe40000000200 */
[----:B------:R-:W-:Y:S06]  /*6cea0*/  BAR.SYNC.DEFER_BLOCKING 0x0 ;  /* 0x0000000000007b1d */ /* 0x000fec0000010000 */
[----:B------:R-:W4:Y:S02]  /*6ceb0*/  LDS.128 R36, [R252] ;  /* 0x00000000fc247984 */ /* 0x000f240000000c00 */
[----:B------:R-:W-:Y:S06]  /*6cec0*/  BAR.SYNC.DEFER_BLOCKING 0x0 ;  /* 0x0000000000007b1d */ /* 0x000fec0000010000 */
[----:B--2---:R2:W-:Y:S04]  /*6ced0*/  STSM.16.M88.4 [R0], R44 ;  /* 0x0000002c00007844 */ /* 0x0045e80000000200 */
[----:B--2---:R-:W2:Y:S04]  /*6cee0*/  LDL.LU R44, [R1+0xa4] ;  /* 0x0000a400012c7983 */ /* 0x004ea80000300800 */
[----:B------:R-:W2:Y:S01]  /*6cef0*/  LDL.LU R45, [R1+0xac] ;  /* 0x0000ac00012d7983 */ /* 0x000ea20000300800 */
[----:B------:R-:W-:-:S02]  /*6cf00*/  MOV R50, R65 ;  /* 0x0000004100327202 */ /* 0x000fc40000000f00 */
[----:B------:R-:W-:Y:S01]  /*6cf10*/  MOV R51, R67 ;  /* 0x0000004300337202 */ /* 0x000fe20000000f00 */
[----:B------:R-:W-:Y:S01]  /*6cf20*/  BAR.SYNC.DEFER_BLOCKING 0x0 ;  /* 0x0000000000007b1d */ /* 0x000fe20000010000 */
[----:B------:R-:W-:Y:S01]  /*6cf30*/  IMAD.MOV.U32 R46, RZ, RZ, R193 ;  /* 0x000000ffff2e7224 */ /* 0x000fe200078e00c1 */
[----:B------:R-:W-:-:S04]  /*6cf40*/  MOV R47, R195 ;  /* 0x000000c3002f7202 */ /* 0x000fc80000000f00 */
[----:B------:R-:W3:Y:S04]  /*6cf50*/  LDL.LU R52, [R1+0x4b0] ;  /* 0x0004b00001347983 */ /* 0x000ee80000300800 */
[----:B------:R-:W3:Y:S04]  /*6cf60*/  LDL.LU R53, [R1+0x4b8] ;  /* 0x0004b80001357983 */ /* 0x000ee80000300800 */
[----:B------:R-:W3:Y:S04]  /*6cf70*/  LDL.LU R54, [R1+0x3b0] ;  /* 0x0003b00001367983 */ /* 0x000ee80000300800 */
[----:B------:R-:W3:Y:S04]  /*6cf80*/  LDL.LU R55, [R1+0x3b8] ;  /* 0x0003b80001377983 */ /* 0x000ee80000300800 */
[----:B------:R-:W4:Y:S01]  /*6cf90*/  LDS.128 R64, [R252] ;  /* 0x00000000fc407984 */ /* 0x000f220000000c00 */
[----:B------:R-:W-:Y:S01]  /*6cfa0*/  BAR.SYNC.DEFER_BLOCKING 0x0 ;  /* 0x0000000000007b1d */ /* 0x000fe20000010000 */
[----:B------:R-:W-:Y:S01]  /*6cfb0*/  MOV R48, R129 ;  /* 0x0000008100307202 */ /* 0x000fe20000000f00 */
[----:B------:R-:W-:-:S04]  /*6cfc0*/  IMAD.MOV.U32 R49, RZ, RZ, R131 ;  /* 0x000000ffff317224 */ /* 0x000fc800078e0083 */
[----:B--2---:R-:W-:Y:S02]  /*6cfd0*/  STSM.16.M88.4 [R0], R44 ;  /* 0x0000002c00007844 */ /* 0x004fe40000000200 */
[----:B------:R-:W-:Y:S06]  /*6cfe0*/  BAR.SYNC.DEFER_BLOCKING 0x0 ;  /* 0x0000000000007b1d */ /* 0x000fec0000010000 */
[----:B------:R-:W2:Y:S02]  /*6cff0*/  LDS.128 R60, [R252] ;  /* 0x00000000fc3c7984 */ /* 0x000ea40000000c00 */
[----:B------:R-:W-:Y:S06]  /*6d000*/  BAR.SYNC.DEFER_BLOCKING 0x0 ;  /* 0x0000000000007b1d */ /* 0x000fec0000010000 */
[----:B------:R1:W-:Y:S02]  /*6d010*/  STSM.16.M88.4 [R0], R48 ;  /* 0x0000003000007844 */ /* 0x0003e40000000200 */
[----:B------:R-:W-:Y:S06]  /*6d020*/  BAR.SYNC.DEFER_BLOCKING 0x0 ;  /* 0x0000000000007b1d */ /* 0x000fec0000010000 */
[----:B-1----:R-:W4:Y:S04]  /*6d030*/  LDL.LU R48, [R1+0x2b0] ;  /* 0x0002b00001307983 */ /* 0x002f280000300800 */
[----:B------:R-:W4:Y:S04]  /*6d040*/  LDL.LU R49, [R1+0x2b8] ;  /* 0x0002b80001317983 */ /* 0x000f280000300800 */
[----:B------:R-:W4:Y:S04]  /*6d050*/  LDL.LU R50, [R1+0x1b0] ;  /* 0x0001b00001327983 */ /* 0x000f280000300800 */
[----:B------:R-:W4:Y:S04]  /*6d060*/  LDL.LU R51, [R1+0x1b8] ;  /* 0x0001b80001337983 */ /* 0x000f280000300800 */
[----:B------:R-:W1:Y:S01]  /*6d070*/  LDS.128 R56, [R252] ;  /* 0x00000000fc387984 */ /* 0x000e620000000c00 */
        /* <DEDUP_REMOVED lines=23> */
[----:B--2---:R-:W2:Y:S04]  /*6d1f0*/  LDL.LU R88, [R1+0x4b4] ;  /* 0x0004b40001587983 */ /* 0x004ea80000300800 */
[----:B------:R-:W2:Y:S04]  /*6d200*/  LDL.LU R89, [R1+0x4bc] ;  /* 0x0004bc0001597983 */ /* 0x000ea80000300800 */
[----:B------:R-:W2:Y:S04]  /*6d210*/  LDL.LU R90, [R1+0x3b4] ;  /* 0x0003b400015a7983 */ /* 0x000ea80000300800 */
[----:B------:R-:W2:Y:S04]  /*6d220*/  LDL.LU R91, [R1+0x3bc] ;  /* 0x0003bc00015b7983 */ /* 0x000ea80000300800 */
[----:B------:R-:W3:Y:S04]  /*6d230*/  LDL.LU R96, [R1+0x2b4] ;  /* 0x0002b40001607983 */ /* 0x000ee80000300800 */
[----:B------:R-:W3:Y:S04]  /*6d240*/  LDL.LU R97, [R1+0x2bc] ;  /* 0x0002bc0001617983 */ /* 0x000ee80000300800 */
[----:B------:R-:W3:Y:S04]  /*6d250*/  LDL.LU R98, [R1+0x1b4] ;  /* 0x0001b40001627983 */ /* 0x000ee80000300800 */
[----:B------:R-:W3:Y:S04]  /*6d260*/  LDL.LU R99, [R1+0x1bc] ;  /* 0x0001bc0001637983 */ /* 0x000ee80000300800 */
[----:B------:R-:W4:Y:S01]  /*6d270*/  LDS.128 R92, [R252] ;  /* 0x00000000fc5c7984 */ /* 0x000f220000000c00 */
[----:B------:R-:W-:Y:S06]  /*6d280*/  BAR.SYNC.DEFER_BLOCKING 0x0 ;  /* 0x0000000000007b1d */ /* 0x000fec0000010000 */
[----:B--2---:R-:W-:Y:S02]  /*6d290*/  STSM.16.M88.4 [R0], R88 ;  /* 0x0000005800007844 */ /* 0x004fe40000000200 */
[----:B------:R-:W-:Y:S06]  /*6d2a0*/  BAR.SYNC.DEFER_BLOCKING 0x0 ;  /* 0x0000000000007b1d */ /* 0x000fec0000010000 */
[----:B------:R-:W2:Y:S02]  /*6d2b0*/  LDS.128 R88, [R252] ;  /* 0x00000000fc587984 */ /* 0x000ea40000000c00 */
[----:B------:R-:W-:Y:S06]  /*6d2c0*/  BAR.SYNC.DEFER_BLOCKING 0x0 ;  /* 0x0000000000007b1d */ /* 0x000fec0000010000 */
[----:B---3--:R3:W-:Y:S01]  /*6d2d0*/  STSM.16.M88.4 [R0], R96 ;  /* 0x0000006000007844 */ /* 0x0087e20000000200 */
[----:B------:R-:W-:Y:S01]  /*6d2e0*/  MOV R102, R69 ;  /* 0x0000004500667202 */ /* 0x000fe20000000f00 */
[----:B------:R-:W-:Y:S06]  /*6d2f0*/  BAR.SYNC.DEFER_BLOCKING 0x0 ;  /* 0x0000000000007b1d */ /* 0x000fec0000010000 */
[----:B---3--:R-:W3:Y:S04]  /*6d300*/  LDL.LU R96, [R1+0xb4] ;  /* 0x0000b40001607983 */ /* 0x008ee80000300800 */
[----:B------:R-:W3:Y:S01]  /*6d310*/  LDL.LU R97, [R1+0xbc] ;  /* 0x0000bc0001617983 */ /* 0x000ee20000300800 */
[----:B------:R-:W-:-:S03]  /*6d320*/  MOV R103, R71 ;  /* 0x0000004700677202 */ /* 0x000fc60000000f00 */
[----:B------:R-:W4:Y:S04]  /*6d330*/  LDL.LU R68, [R1+0x4c0] ;  /* 0x0004c00001447983 */ /* 0x000f280000300800 */
[----:B------:R-:W4:Y:S04]  /*6d340*/  LDL.LU R69, [R1+0x4c8] ;  /* 0x0004c80001457983 */ /* 0x000f280000300800 */
[----:B------:R-:W4:Y:S04]  /*6d350*/  LDL.LU R70, [R1+0x3c0] ;  /* 0x0003c00001467983 */ /* 0x000f280000300800 */
[----:B------:R-:W4:Y:S04]  /*6d360*/  LDL.LU R71, [R1+0x3c8] ;  /* 0x0003c80001477983 */ /* 0x000f280000300800 */
[----:B------:R-:W2:Y:S01]  /*6d370*/  LDS.128 R112, [R252] ;  /* 0x00000000fc707984 */ /* 0x000ea20000000c00 */
[----:B------:R-:W-:Y:S01]  /*6d380*/  IMAD.MOV.U32 R98, RZ, RZ, R197 ;  /* 0x000000ffff627224 */ /* 0x000fe200078e00c5 */
[----:B------:R-:W-:Y:S01]  /*6d390*/  MOV R99, R199 ;  /* 0x000000c700637202 */ /* 0x000fe20000000f00 */
[----:B------:R-:W-:Y:S01]  /*6d3a0*/  BAR.SYNC.DEFER_BLOCKING 0x0 ;  /* 0x0000000000007b1d */ /* 0x000fe20000010000 */
[----:B------:R-:W-:Y:S01]  /*6d3b0*/  MOV R100, R133 ;  /* 0x0000008500647202 */ /* 0x000fe20000000f00 */
[----:B------:R-:W-:-:S04]  /*6d3c0*/  IMAD.MOV.U32 R101, RZ, RZ, R135 ;  /* 0x000000ffff657224 */ /* 0x000fc800078e0087 */
[----:B---3--:R3:W-:Y:S02]  /*6d3d0*/  STSM.16.M88.4 [R0], R96 ;  /* 0x0000006000007844 */ /* 0x0087e40000000200 */
[----:B------:R-:W-:Y:S06]  /*6d3e0*/  BAR.SYNC.DEFER_BLOCKING 0x0 ;  /* 0x0000000000007b1d */ /* 0x000fec0000010000 */
[----:B---3--:R-:W3:Y:S04]  /*6d3f0*/  LDL.LU R96, [R1+0x2c0] ;  /* 0x0002c00001607983 */ /* 0x008ee80000300800 */
[----:B------:R-:W3:Y:S04]  /*6d400*/  LDL.LU R97, [R1+0x2c8] ;  /* 0x0002c80001617983 */ /* 0x000ee80000300800 */
[----:B------:R-:W3:Y:S04]  /*6d410*/  LDL.LU R98, [R1+0x1c0] ;  /* 0x0001c00001627983 */ /* 0x000ee80000300800 */
[----:B------:R-:W3:Y:S04]  /*6d420*/  LDL.LU R99, [R1+0x1c8] ;  /* 0x0001c80001637983 */ /* 0x000ee80000300800 */
[----:B------:R-:W2:Y:S01]  /*6d430*/  LDS.128 R108, [R252] ;  /* 0x00000000fc6c7984 */ /* 0x000ea20000000c00 */
[----:B------:R-:W-:Y:S06]  /*6d440*/  BAR.SYNC.DEFER_BLOCKING 0x0 ;  /* 0x0000000000007b1d */ /* 0x000fec0000010000 */
[----:B------:R-:W-:Y:S02]  /*6d450*/  STSM.16.M88.4 [R0], R100 ;  /* 0x0000006400007844 */ /* 0x000fe40000000200 */
[----:B------:R-:W-:Y:S06]  /*6d460*/  BAR.SYNC.DEFER_BLOCKING 0x0 ;  /* 0x0000000000007b1d */ /* 0x000fec0000010000 */
[----:B------:R-:W2:Y:S02]  /*6d470*/  LDS.128 R104, [R252] ;  /* 0x00000000fc687984 */ /* 0x000ea40000000c00 */
[----:B------:R-:W-:Y:S06]  /*6d480*/  BAR.SYNC.DEFER_BLOCKING 0x0 ;  /* 0x0000000000007b1d */ /* 0x000fec0000010000 */
[----:B----4-:R-:W-:Y:S02]  /*6d490*/  STSM.16.M88.4 [R0], R68 ;  /* 0x0000004400007844 */ /* 0x010fe40000000200 */
[----:B------:R-:W-:Y:S06]  /*6d4a0*/  BAR.SYNC.DEFER_BLOCKING 0x0 ;  /* 0x0000000000007b1d */ /* 0x000fec0000010000 */
[----:B------:R-:W4:Y:S02]  /*6d4b0*/  LDS.128 R68, [R252] ;  /* 0x00000000fc447984 */ /* 0x000f240000000c00 */
[----:B------:R-:W-:Y:S06]  /*6d4c0*/  BAR.SYNC.DEFER_BLOCKING 0x0 ;  /* 0x0000000000007b1d */ /* 0x000fec0000010000 */
[----:B---3--:R3:W-:Y:S02]  /*6d4d0*/  STSM.16.M88.4 [R0], R96 ;  /* 0x0000006000007844 */ /* 0x0087e40000000200 */
[----:B------:R-:W-:Y:S06]  /*6d4e0*/  BAR.SYNC.DEFER_BLOCKING 0x0 ;  /* 0x0000000000007b1d */ /* 0x000fec0000010000 */
[----:B---3--:R-:W3:Y:S04]  /*6d4f0*/  LDL.LU R96, [R1+0xc0] ;  /* 0x0000c00001607983 */ /* 0x008ee80000300800 */
[----:B------:R-:W3:Y:S04]  /*6d500*/  LDL.LU R97, [R1+0xc8] ;  /* 0x0000c80001617983 */ /* 0x000ee80000300800 */
[----:B------:R-:W4:Y:S01]  /*6d510*/  LDS.128 R100, [R252] ;  /* 0x00000000fc647984 */ /* 0x000f220000000c00 */
        /* <DEDUP_REMOVED lines=13> */
[----:B-1----:R-:W2:Y:S04]  /*6d5f0*/  LDL.LU R116, [R1+0x4c4] ;  /* 0x0004c40001747983 */ /* 0x002ea80000300800 */
[----:B------:R-:W2:Y:S04]  /*6d600*/  LDL.LU R117, [R1+0x4cc] ;  /* 0x0004cc0001757983 */ /* 0x000ea80000300800 */
[----:B------:R-:W2:Y:S04]  /*6d610*/  LDL.LU R118, [R1+0x3c4] ;  /* 0x0003c40001767983 */ /* 0x000ea80000300800 */
[----:B------:R-:W2:Y:S04]  /*6d620*/  LDL.LU R119, [R1+0x3cc] ;  /* 0x0003cc0001777983 */ /* 0x000ea80000300800 */
[----:B------:R-:W4:Y:S04]  /*6d630*/  LDL.LU R124, [R1+0x2c4] ;  /* 0x0002c400017c7983 */ /* 0x000f280000300800 */
[----:B------:R-:W4:Y:S04]  /*6d640*/  LDL.LU R125, [R1+0x2cc] ;  /* 0x0002cc00017d7983 */ /* 0x000f280000300800 */
[----:B------:R-:W4:Y:S04]  /*6d650*/  LDL.LU R126, [R1+0x1c4] ;  /* 0x0001c400017e7983 */ /* 0x000f280000300800 */
[----:B------:R-:W4:Y:S04]  /*6d660*/  LDL.LU R127, [R1+0x1cc] ;  /* 0x0001cc00017f7983 */ /* 0x000f280000300800 */
[----:B------:R-:W3:Y:S04]  /*6d670*/  LDL.LU R128, [R1+0xc4] ;  /* 0x0000c40001807983 */ /* 0x000ee80000300800 */
[----:B------:R-:W3:Y:S04]  /*6d680*/  LDL.LU R129, [R1+0xcc] ;  /* 0x0000cc0001817983 */ /* 0x000ee80000300800 */
[----:B------:R-:W1:Y:S01]  /*6d690*/  LDS.128 R120, [R252] ;  /* 0x00000000fc787984 */ /* 0x000e620000000c00 */
[----:B------:R-:W-:Y:S01]  /*6d6a0*/  BAR.SYNC.DEFER_BLOCKING 0x0 ;  /* 0x0000000000007b1d */ /* 0x000fe20000010000 */
[----:B------:R-:W-:Y:S01]  /*6d6b0*/  IMAD.MOV.U32 R130, RZ, RZ, R201 ;  /* 0x000000ffff827224 */ /* 0x000fe200078e00c9 */
[----:B------:R-:W-:-:S02]  /*6d6c0*/  MOV R131, R203 ;  /* 0x000000cb00837202 */ /* 0x000fc40000000f00 */
[----:B------:R-:W-:Y:S01]  /*6d6d0*/  MOV R136, R137 ;  /* 0x0000008900887202 */ /* 0x000fe20000000f00 */
[----:B------:R-:W-:Y:S01]  /*6d6e0*/  IMAD.MOV.U32 R137, RZ, RZ, R139 ;  /* 0x000000ffff897224 */ /* 0x000fe200078e008b */
[----:B------:R-:W-:Y:S01]  /*6d6f0*/  MOV R138, R73 ;  /* 0x00000049008a7202 */ /* 0x000fe20000000f00 */
[----:B------:R-:W3:Y:S01]  /*6d700*/  LDL.LU R72, [R1+0x4d0] ;  /* 0x0004d00001487983 */ /* 0x000ee20000300800 */
[----:B------:R-:W-:-:S03]  /*6d710*/  MOV R139, R75 ;  /* 0x0000004b008b7202 */ /* 0x000fc60000000f00 */
[----:B------:R-:W3:Y:S04]  /*6d720*/  LDL.LU R73, [R1+0x4d8] ;  /* 0x0004d80001497983 */ /* 0x000ee80000300800 */
[----:B------:R-:W3:Y:S04]  /*6d730*/  LDL.LU R74, [R1+0x3d0] ;  /* 0x0003d000014a7983 */ /* 0x000ee80000300800 */
[----:B------:R-:W3:Y:S04]  /*6d740*/  LDL.LU R75, [R1+0x3d8] ;  /* 0x0003d800014b7983 */ /* 0x000ee80000300800 */
[----:B--2---:R-:W-:Y:S01]  /*6d750*/  STSM.16.M88.4 [R0], R116 ;  /* 0x0000007400007844 */ /* 0x004fe20000000200 */
[----:B------:R-:W-:Y:S06]  /*6d760*/  BAR.SYNC.DEFER_BLOCKING 0x0 ;  /* 0x0000000000007b1d */ /* 0x000fec0000010000 */
[----:B------:R-:W2:Y:S02]  /*6d770*/  LDS.128 R116, [R252] ;  /* 0x00000000fc747984 */ /* 0x000ea40000000c00 */
[----:B------:R-:W-:Y:S06]  /*6d780*/  BAR.SYNC.DEFER_BLOCKING 0x0 ;  /* 0x0000000000007b1d */ /* 0x000fec0000010000 */
[----:B----4-:R-:W-:Y:S02]  /*6d790*/  STSM.16.M88.4 [R0], R124 ;  /* 0x0000007c00007844 */ /* 0x010fe40000000200 */
[----:B------:R-:W-:Y:S06]  /*6d7a0*/  BAR.SYNC.DEFER_BLOCKING 0x0 ;  /* 0x0000000000007b1d */ /* 0x000fec0000010000 */
[----:B------:R-:W4:Y:S02]  /*6d7b0*/  LDS.128 R124, [R252] ;  /* 0x00000000fc7c7984 */ /* 0x000f240000000c00 */
[----:B------:R-:W-:Y:S06]  /*6d7c0*/  BAR.SYNC.DEFER_BLOCKING 0x0 ;  /* 0x0000000000007b1d */ /* 0x000fec0000010000 */
        /* <DEDUP_REMOVED lines=12> */
[----:B------:R-:W1:Y:S01]  /*6d890*/  LDS.128 R128, [R252] ;  /* 0x00000000fc807984 */ /* 0x000e620000000c00 */
[----:B------:R-:W-:Y:S06]  /*6d8a0*/  BAR.SYNC.DEFER_BLOCKING 0x0 ;  /* 0x0000000000007b1d */ /* 0x000fec0000010000 */
[----:B------:R-:W-:Y:S02]  /*6d8b0*/  STSM.16.M88.4 [R0], R72 ;  /* 0x0000004800007844 */ /* 0x000fe40000000200 */
[----:B------:R-:W-:Y:S06]  /*6d8c0*/  BAR.SYNC.DEFER_BLOCKING 0x0 ;  /* 0x0000000000007b1d */ /* 0x000fec0000010000 */
[----:B------:R-:W1:Y:S02]  /*6d8d0*/  LDS.128 R72, [R252] ;  /* 0x00000000fc487984 */ /* 0x000e640000000c00 */
[----:B------:R-:W-:Y:S01]  /*6d8e0*/  BAR.SYNC.DEFER_BLOCKING 0x0 ;  /* 0x0000000000007b1d */ /* 0x000fe20000010000 */
[----:B------:R-:W-:Y:S01]  /*6d8f0*/  IMAD.MOV.U32 R158, RZ, RZ, R204 ;  /* 0x000000ffff9e7224 */ /* 0x000fe200078e00cc */
[----:B------:R-:W-:-:S04]  /*6d900*/  MOV R159, R206 ;  /* 0x000000ce009f7202 */ /* 0x000fc80000000f00 */
[----:B--2---:R2:W-:Y:S02]  /*6d910*/  STSM.16.M88.4 [R0], R136 ;  /* 0x0000008800007844 */ /* 0x0045e40000000200 */
[----:B------:R-:W-:Y:S06]  /*6d920*/  BAR.SYNC.DEFER_BLOCKING 0x0 ;  /* 0x0000000000007b1d */ /* 0x000fec0000010000 */
[----:B------:R-:W1:Y:S02]  /*6d930*/  LDS.128 R152, [R252] ;  /* 0x00000000fc987984 */ /* 0x000e640000000c00 */
[----:B------:R-:W-:Y:S06]  /*6d940*/  BAR.SYNC.DEFER_BLOCKING 0x0 ;  /* 0x0000000000007b1d */ /* 0x000fec0000010000 */
[----:B----4-:R-:W-:Y:S02]  /*6d950*/  STSM.16.M88.4 [R0], R156 ;  /* 0x0000009c00007844 */ /* 0x010fe40000000200 */
[----:B------:R-:W-:Y:S01]  /*6d960*/  BAR.SYNC.DEFER_BLOCKING 0x0 ;  /* 0x0000000000007b1d */ /* 0x000fe20000010000 */
[----:B--2---:R-:W-:Y:S01]  /*6d970*/  MOV R136, R140 ;  /* 0x0000008c00887202 */ /* 0x004fe20000000f00 */
[----:B------:R-:W-:Y:S01]  /*6d980*/  IMAD.MOV.U32 R137, RZ, RZ, R142 ;  /* 0x000000ffff897224 */ /* 0x000fe200078e008e */
[----:B------:R-:W-:-:S03]  /*6d990*/  MOV R138, R76 ;  /* 0x0000004c008a7202 */ /* 0x000fc60000000f00 */
[----:B------:R-:W2:Y:S01]  /*6d9a0*/  LDS.128 R156, [R252] ;  /* 0x00000000fc9c7984 */ /* 0x000ea20000000c00 */
[----:B------:R-:W-:Y:S01]  /*6d9b0*/  MOV R139, R78 ;  /* 0x0000004e008b7202 */ /* 0x000fe20000000f00 */
[----:B------:R-:W-:Y:S06]  /*6d9c0*/  BAR.SYNC.DEFER_BLOCKING 0x0 ;  /* 0x0000000000007b1d */ /* 0x000fec0000010000 */
[----:B------:R4:W-:Y:S02]  /*6d9d0*/  STSM.16.M88.4 [R0], R136 ;  /* 0x0000008800007844 */ /* 0x0009e40000000200 */
[----:B------:R-:W-:Y:S06]  /*6d9e0*/  BAR.SYNC.DEFER_BLOCKING 0x0 ;  /* 0x0000000000007b1d */ /* 0x000fec0000010000 */
[----:B----4-:R-:W4:Y:S04]  /*6d9f0*/  LDL.LU R136, [R1+0x4d4] ;  /* 0x0004d40001887983 */ /* 0x010f280000300800 */
[----:B------:R-:W4:Y:S04]  /*6da00*/  LDL.LU R137, [R1+0x4dc] ;  /* 0x0004dc0001897983 */ /* 0x000f280000300800 */
[----:B------:R-:W4:Y:S04]  /*6da10*/  LDL.LU R138, [R1+0x3d4] ;  /* 0x0003d400018a7983 */ /* 0x000f280000300800 */
[----:B------:R-:W4:Y:S04]  /*6da20*/  LDL.LU R139, [R1+0x3dc] ;  /* 0x0003dc00018b7983 */ /* 0x000f280000300800 */
[----:B------:R-:W3:Y:S04]  /*6da30*/  LDL.LU R160, [R1+0x2d4] ;  /* 0x0002d40001a07983 */ /* 0x000ee80000300800 */
[----:B------:R-:W3:Y:S04]  /*6da40*/  LDL.LU R161, [R1+0x2dc] ;  /* 0x0002dc0001a17983 */ /* 0x000ee80000300800 */
[----:B------:R-:W3:Y:S04]  /*6da50*/  LDL.LU R162, [R1+0x1d4] ;  /* 0x0001d40001a27983 */ /* 0x000ee80000300800 */
[----:B------:R-:W3:Y:S04]  /*6da60*/  LDL.LU R163, [R1+0x1dc] ;  /* 0x0001dc0001a37983 */ /* 0x000ee80000300800 */
[----:B------:R-:W2:Y:S01]  /*6da70*/  LDS.128 R164, [R252] ;  /* 0x00000000fca47984 */ /* 0x000ea20000000c00 */
        /* <DEDUP_REMOVED lines=13> */
[----:B------:R-:W2:Y:S04]  /*6db50*/  LDL.LU R188, [R1+0x4e0] ;  /* 0x0004e00001bc7983 */ /* 0x000ea80000300800 */
[----:B------:R-:W2:Y:S04]  /*6db60*/  LDL.LU R189, [R1+0x4e8] ;  /* 0x0004e80001bd7983 */ /* 0x000ea80000300800 */
[----:B------:R-:W2:Y:S04]  /*6db70*/  LDL.LU R190, [R1+0x3e0] ;  /* 0x0003e00001be7983 */ /* 0x000ea80000300800 */
[----:B------:R-:W2:Y:S04]  /*6db80*/  LDL.LU R191, [R1+0x3e8] ;  /* 0x0003e80001bf7983 */ /* 0x000ea80000300800 */
[----:B------:R-:W4:Y:S04]  /*6db90*/  LDL.LU R76, [R1+0x2e0] ;  /* 0x0002e000014c7983 */ /* 0x000f280000300800 */
[----:B------:R-:W4:Y:S04]  /*6dba0*/  LDL.LU R77, [R1+0x2e8] ;  /* 0x0002e800014d7983 */ /* 0x000f280000300800 */
[----:B------:R-:W4:Y:S04]  /*6dbb0*/  LDL.LU R78, [R1+0x1e0] ;  /* 0x0001e000014e7983 */ /* 0x000f280000300800 */
[----:B------:R-:W4:Y:S04]  /*6dbc0*/  LDL.LU R79, [R1+0x1e8] ;  /* 0x0001e800014f7983 */ /* 0x000f280000300800 */
[----:B------:R-:W4:Y:S04]  /*6dbd0*/  LDL.LU R180, [R1+0xe0] ;  /* 0x0000e00001b47983 */ /* 0x000f280000300800 */
[----:B------:R-:W4:Y:S04]  /*6dbe0*/  LDL.LU R181, [R1+0xe8] ;  /* 0x0000e80001b57983 */ /* 0x000f280000300800 */
[----:B------:R-:W1:Y:S01]  /*6dbf0*/  LDS.128 R172, [R252] ;  /* 0x00000000fcac7984 */ /* 0x000e620000000c00 */
[----:B------:R-:W-:Y:S01]  /*6dc00*/  IMAD.MOV.U32 R162, RZ, RZ, R205 ;  /* 0x000000ffffa27224 */ /* 0x000fe200078e00cd */
[----:B------:R-:W-:Y:S01]  /*6dc10*/  MOV R163, R207 ;  /* 0x000000cf00a37202 */ /* 0x000fe20000000f00 */
[----:B------:R-:W-:Y:S01]  /*6dc20*/  BAR.SYNC.DEFER_BLOCKING 0x0 ;  /* 0x0000000000007b1d */ /* 0x000fe20000010000 */
[----:B------:R-:W-:Y:S01]  /*6dc30*/  IMAD.MOV.U32 R182, RZ, RZ, R208 ;  /* 0x000000ffffb67224 */ /* 0x000fe200078e00d0 */
[----:B------:R-:W-:Y:S01]  /*6dc40*/  MOV R183, R210 ;  /* 0x000000d200b77202 */ /* 0x000fe20000000f00 */
[----:B------:R-:W-:Y:S01]  /*6dc50*/  IMAD.MOV.U32 R177, RZ, RZ, R146 ;  /* 0x000000ffffb17224 */ /* 0x000fe200078e0092 */
[----:B------:R-:W-:-:S02]  /*6dc60*/  MOV R176, R144 ;  /* 0x0000009000b07202 */ /* 0x000fc40000000f00 */
[----:B------:R-:W-:Y:S01]  /*6dc70*/  MOV R178, R80 ;  /* 0x0000005000b27202 */ /* 0x000fe20000000f00 */
[----:B---3--:R-:W-:Y:S01]  /*6dc80*/  STSM.16.M88.4 [R0], R160 ;  /* 0x000000a000007844 */ /* 0x008fe20000000200 */
[----:B------:R-:W-:Y:S06]  /*6dc90*/  BAR.SYNC.DEFER_BLOCKING 0x0 ;  /* 0x0000000000007b1d */ /* 0x000fec0000010000 */
[----:B------:R-:W3:Y:S02]  /*6dca0*/  LDS.128 R168, [R252] ;  /* 0x00000000fca87984 */ /* 0x000ee40000000c00 */
[----:B------:R-:W-:Y:S06]  /*6dcb0*/  BAR.SYNC.DEFER_BLOCKING 0x0 ;  /* 0x0000000000007b1d */ /* 0x000fec0000010000 */
[----:B------:R-:W-:Y:S02]  /*6dcc0*/  STSM.16.M88.4 [R0], R140 ;  /* 0x0000008c00007844 */ /* 0x000fe40000000200 */
[----:B------:R-:W-:Y:S06]  /*6dcd0*/  BAR.SYNC.DEFER_BLOCKING 0x0 ;  /* 0x0000000000007b1d */ /* 0x000fec0000010000 */
[----:B------:R-:W3:Y:S02]  /*6dce0*/  LDS.128 R160, [R252] ;  /* 0x00000000fca07984 */ /* 0x000ee40000000c00 */
[----:B------:R-:W-:Y:S06]  /*6dcf0*/  BAR.SYNC.DEFER_BLOCKING 0x0 ;  /* 0x0000000000007b1d */ /* 0x000fec0000010000 */
[----:B--2---:R-:W-:Y:S02]  /*6dd00*/  STSM.16.M88.4 [R0], R188 ;  /* 0x000000bc00007844 */ /* 0x004fe40000000200 */
[----:B------:R-:W-:Y:S06]  /*6dd10*/  BAR.SYNC.DEFER_BLOCKING 0x0 ;  /* 0x0000000000007b1d */ /* 0x000fec0000010000 */
[----:B------:R-:W2:Y:S02]  /*6dd20*/  LDS.128 R140, [R252] ;  /* 0x00000000fc8c7984 */ /* 0x000ea40000000c00 */
[----:B------:R-:W-:Y:S06]  /*6dd30*/  BAR.SYNC.DEFER_BLOCKING 0x0 ;  /* 0x0000000000007b1d */ /* 0x000fec0000010000 */
[----:B----4-:R-:W-:Y:S02]  /*6dd40*/  STSM.16.M88.4 [R0], R76 ;  /* 0x0000004c00007844 */ /* 0x010fe40000000200 */
[----:B------:R-:W-:Y:S06]  /*6dd50*/  BAR.SYNC.DEFER_BLOCKING 0x0 ;  /* 0x0000000000007b1d */ /* 0x000fec0000010000 */
[----:B------:R-:W4:Y:S02]  /*6dd60*/  LDS.128 R76, [R252] ;  /* 0x00000000fc4c7984 */ /* 0x000f240000000c00 */
[----:B------:R-:W-:Y:S06]  /*6dd70*/  BAR.SYNC.DEFER_BLOCKING 0x0 ;  /* 0x0000000000007b1d */ /* 0x000fec0000010000 */
[----:B------:R-:W-:Y:S02]  /*6dd80*/  STSM.16.M88.4 [R0], R180 ;  /* 0x000000b400007844 */ /* 0x000fe40000000200 */
[----:B------:R-:W-:Y:S01]  /*6dd90*/  BAR.SYNC.DEFER_BLOCKING 0x0 ;  /* 0x0000000000007b1d */ /* 0x000fe20000010000 */
[----:B------:R-:W-:-:S05]  /*6dda0*/  MOV R179, R82 ;  /* 0x0000005200b37202 */ /* 0x000fca0000000f00 */
[----:B------:R-:W4:Y:S02]  /*6ddb0*/  LDS.128 R180, [R252] ;  /* 0x00000000fcb47984 */ /* 0x000f240000000c00 */
[----:B------:R-:W-:Y:S06]  /*6ddc0*/  BAR.SYNC.DEFER_BLOCKING 0x0 ;  /* 0x0000000000007b1d */ /* 0x000fec0000010000 */
[----:B------:R1:W-:Y:S02]  /*6ddd0*/  STSM.16.M88.4 [R0], R176 ;  /* 0x000000b000007844 */ /* 0x0003e40000000200 */
[----:B------:R-:W-:Y:S06]  /*6dde0*/  BAR.SYNC.DEFER_BLOCKING 0x0 ;  /* 0x0000000000007b1d */ /* 0x000fec0000010000 */
[----:B-1----:R-:W3:Y:S04]  /*6ddf0*/  LDL.LU R176, [R1+0x4e4] ;  /* 0x0004e40001b07983 */ /* 0x002ee80000300800 */
[----:B------:R-:W3:Y:S04]  /*6de00*/  LDL.LU R177, [R1+0x4ec] ;  /* 0x0004ec0001b17983 */ /* 0x000ee80000300800 */
[----:B------:R-:W3:Y:S04]  /*6de10*/  LDL.LU R178, [R1+0x3e4] ;  /* 0x0003e40001b27983 */ /* 0x000ee80000300800 */
[----:B------:R-:W3:Y:S04]  /*6de20*/  LDL.LU R179, [R1+0x3ec] ;  /* 0x0003ec0001b37983 */ /* 0x000ee80000300800 */
[----:B------:R-:W2:Y:S04]  /*6de30*/  LDL.LU R188, [R1+0x2e4] ;  /* 0x0002e40001bc7983 */ /* 0x000ea80000300800 */
[----:B------:R-:W2:Y:S04]  /*6de40*/  LDL.LU R189, [R1+0x2ec] ;  /* 0x0002ec0001bd7983 */ /* 0x000ea80000300800 */
[----:B------:R-:W2:Y:S04]  /*6de50*/  LDL.LU R190, [R1+0x1e4] ;  /* 0x0001e40001be7983 */ /* 0x000ea80000300800 */
[----:B------:R-:W2:Y:S04]  /*6de60*/  LDL.LU R191, [R1+0x1ec] ;  /* 0x0001ec0001bf7983 */ /* 0x000ea80000300800 */
[----:B------:R-:W1:Y:S01]  /*6de70*/  LDS.128 R192, [R252] ;  /* 0x00000000fcc07984 */ /* 0x000e620000000c00 */
        /* <DEDUP_REMOVED lines=9> */
[----:B--2---:R2:W-:Y:S02]  /*6df10*/  STSM.16.M88.4 [R0], R188 ;  /* 0x000000bc00007844 */ /* 0x0045e40000000200 */
[----:B------:R-:W-:Y:S06]  /*6df20*/  BAR.SYNC.DEFER_BLOCKING 0x0 ;  /* 0x0000000000007b1d */ /* 0x000fec0000010000 */
[----:B--2---:R-:W2:Y:S04]  /*6df30*/  LDL.LU R188, [R1+0xe4] ;  /* 0x0000e40001bc7983 */ /* 0x004ea80000300800 */
[----:B------:R-:W2:Y:S01]  /*6df40*/  LDL.LU R189, [R1+0xec] ;  /* 0x0000ec0001bd7983 */ /* 0x000ea20000300800 */
[----:B------:R-:W-:Y:S01]  /*6df50*/  IMAD.MOV.U32 R190, RZ, RZ, R209 ;  /* 0x000000ffffbe7224 */ /* 0x000fe200078e00d1 */
[----:B------:R-:W-:-:S02]  /*6df60*/  MOV R191, R211 ;  /* 0x000000d300bf7202 */ /* 0x000fc40000000f00 */
[----:B------:R-:W4:Y:S04]  /*6df70*/  LDL.LU R208, [R1+0x4f0] ;  /* 0x0004f00001d07983 */ /* 0x000f280000300800 */
[----:B------:R-:W4:Y:S04]  /*6df80*/  LDL.LU R209, [R1+0x4f8] ;  /* 0x0004f80001d17983 */ /* 0x000f280000300800 */
[----:B------:R-:W4:Y:S04]  /*6df90*/  LDL.LU R210, [R1+0x3f0] ;  /* 0x0003f00001d27983 */ /* 0x000f280000300800 */
[----:B------:R-:W4:Y:S04]  /*6dfa0*/  LDL.LU R211, [R1+0x3f8] ;  /* 0x0003f80001d37983 */ /* 0x000f280000300800 */
        /* <DEDUP_REMOVED lines=26> */
[----:B------:R-:W4:Y:S01]  /*6e150*/  LDS.128 R144, [R252] ;  /* 0x00000000fc907984 */ /* 0x000f220000000c00 */
[----:B------:R-:W-:Y:S01]  /*6e160*/  IMAD.MOV.U32 R82, RZ, RZ, R212 ;  /* 0x000000ffff527224 */ /* 0x000fe200078e00d4 */
[----:B------:R-:W-:Y:S01]  /*6e170*/  MOV R83, R214 ;  /* 0x000000d600537202 */ /* 0x000fe20000000f00 */
[----:B------:R-:W-:Y:S06]  /*6e180*/  BAR.SYNC.DEFER_BLOCKING 0x0 ;  /* 0x0000000000007b1d */ /* 0x000fec0000010000 */
[----:B---3--:R3:W-:Y:S02]  /*6e190*/  STSM.16.M88.4 [R0], R80 ;  /* 0x0000005000007844 */ /* 0x0087e40000000200 */
[----:B------:R-:W-:Y:S06]  /*6e1a0*/  BAR.SYNC.DEFER_BLOCKING 0x0 ;  /* 0x0000000000007b1d */ /* 0x000fec0000010000 */
[----:B------:R-:W4:Y:S01]  /*6e1b0*/  LDS.128 R216, [R252] ;  /* 0x00000000fcd87984 */ /* 0x000f220000000c00 */
[----:B---3--:R-:W-:Y:S01]  /*6e1c0*/  MOV R80, R148 ;  /* 0x0000009400507202 */ /* 0x008fe20000000f00 */
[----:B------:R-:W-:Y:S01]  /*6e1d0*/  IMAD.MOV.U32 R81, RZ, RZ, R150 ;  /* 0x000000ffff517224 */ /* 0x000fe200078e0096 */
[----:B------:R-:W-:-:S02]  /*6e1e0*/  MOV R82, R84 ;  /* 0x0000005400527202 */ /* 0x000fc40000000f00 */
[----:B------:R-:W-:Y:S01]  /*6e1f0*/  MOV R83, R86 ;  /* 0x0000005600537202 */ /* 0x000fe20000000f00 */
[----:B------:R-:W-:Y:S06]  /*6e200*/  BAR.SYNC.DEFER_BLOCKING 0x0 ;  /* 0x0000000000007b1d */ /* 0x000fec0000010000 */
[----:B------:R-:W-:Y:S02]  /*6e210*/  STSM.16.M88.4 [R0], R80 ;  /* 0x0000005000007844 */ /* 0x000fe40000000200 */
[----:B------:R-:W-:Y:S06]  /*6e220*/  BAR.SYNC.DEFER_BLOCKING 0x0 ;  /* 0x0000000000007b1d */ /* 0x000fec0000010000 */
[----:B------:R-:W3:Y:S02]  /*6e230*/  LDS.128 R80, [R252] ;  /* 0x00000000fc507984 */ /* 0x000ee40000000c00 */
[----:B------:R-:W-:Y:S06]  /*6e240*/  BAR.SYNC.DEFER_BLOCKING 0x0 ;  /* 0x0000000000007b1d */ /* 0x000fec0000010000 */
[----:B--2---:R2:W-:Y:S02]  /*6e250*/  STSM.16.M88.4 [R0], R208 ;  /* 0x000000d000007844 */ /* 0x0045e40000000200 */
[----:B------:R-:W-:Y:S06]  /*6e260*/  BAR.SYNC.DEFER_BLOCKING 0x0 ;  /* 0x0000000000007b1d */ /* 0x000fec0000010000 */
[----:B--2---:R-:W2:Y:S04]  /*6e270*/  LDL.LU R208, [R1+0x2f4] ;  /* 0x0002f40001d07983 */ /* 0x004ea80000300800 */
[----:B------:R-:W2:Y:S04]  /*6e280*/  LDL.LU R209, [R1+0x2fc] ;  /* 0x0002fc0001d17983 */ /* 0x000ea80000300800 */
[----:B------:R-:W2:Y:S04]  /*6e290*/  LDL.LU R210, [R1+0x1f4] ;  /* 0x0001f40001d27983 */ /* 0x000ea80000300800 */
[----:B------:R-:W2:Y:S04]  /*6e2a0*/  LDL.LU R211, [R1+0x1fc] ;  /* 0x0001fc0001d37983 */ /* 0x000ea80000300800 */
[----:B------:R-:W3:Y:S01]  /*6e2b0*/  LDS.128 R224, [R252] ;  /* 0x00000000fce07984 */ /* 0x000ee20000000c00 */
[----:B------:R-:W-:Y:S06]  /*6e2c0*/  BAR.SYNC.DEFER_BLOCKING 0x0 ;  /* 0x0000000000007b1d */ /* 0x000fec0000010000 */
[----:B--2---:R2:W-:Y:S04]  /*6e2d0*/  STSM.16.M88.4 [R0], R208 ;  /* 0x000000d000007844 */ /* 0x0045e80000000200 */
[----:B--2---:R-:W2:Y:S04]  /*6e2e0*/  LDL.LU R208, [R1+0xf4] ;  /* 0x0000f40001d07983 */ /* 0x004ea80000300800 */
[----:B------:R-:W2:Y:S01]  /*6e2f0*/  LDL.LU R209, [R1+0xfc] ;  /* 0x0000fc0001d17983 */ /* 0x000ea20000300800 */
[----:B------:R-:W-:-:S02]  /*6e300*/  MOV R210, R213 ;  /* 0x000000d500d27202 */ /* 0x000fc40000000f00 */
[----:B------:R-:W-:Y:S01]  /*6e310*/  MOV R211, R215 ;  /* 0x000000d700d37202 */ /* 0x000fe20000000f00 */
[----:B------:R-:W-:Y:S01]  /*6e320*/  BAR.SYNC.DEFER_BLOCKING 0x0 ;  /* 0x0000000000007b1d */ /* 0x000fe20000010000 */
[C---:B------:R-:W-:Y:S01]  /*6e330*/  IMAD R86, R8.reuse, R240, RZ ;  /* 0x000000f008567224 */ /* 0x040fe200078e02ff */
[----:B------:R-:W-:Y:S01]  /*6e340*/  MOV R148, R149 ;  /* 0x0000009500947202 */ /* 0x000fe20000000f00 */
[----:B------:R-:W-:Y:S01]  /*6e350*/  IMAD.MOV.U32 R150, RZ, RZ, R85 ;  /* 0x000000ffff967224 */ /* 0x000fe200078e0055 */
[----:B------:R-:W-:Y:S02]  /*6e360*/  ISETP.GE.AND P1, PT, R8, UR4, PT ;  /* 0x0000000408007c0c */ /* 0x000fe4000bf26270 */
[----:B------:R-:W-:Y:S01]  /*6e370*/  ISETP.GE.AND P0, PT, R3, UR5, PT ;  /* 0x0000000503007c0c */ /* 0x000fe2000bf06270 */
[----:B------:R-:W4:Y:S04]  /*6e380*/  LDL.LU R249, [R1+0x510] ;  /* 0x0005100001f97983 */ /* 0x000f280000300800 */
[----:B------:R-:W3:Y:S01]  /*6e390*/  LDS.128 R212, [R252] ;  /* 0x00000000fcd47984 */ /* 0x000ee20000000c00 */
[C---:B------:R-:W-:Y:S01]  /*6e3a0*/  IMAD R84, R240.reuse, 0x80, R86 ;  /* 0x00000080f0547824 */ /* 0x040fe200078e0256 */
[----:B------:R-:W-:Y:S01]  /*6e3b0*/  MOV R149, R151 ;  /* 0x0000009700957202 */ /* 0x000fe20000000f00 */
[----:B------:R-:W-:Y:S01]  /*6e3c0*/  ULDC.64 UR4, c[0x0][0x228] ;  /* 0x00008a0000047ab9 */ /* 0x000fe20000000a00 */
[----:B------:R-:W-:Y:S01]  /*6e3d0*/  BAR.SYNC.DEFER_BLOCKING 0x0 ;  /* 0x0000000000007b1d */ /* 0x000fe20000010000 */
[----:B------:R-:W-:Y:S01]  /*6e3e0*/  IMAD R2, R240, 0x80, R84 ;  /* 0x00000080f0027824 */ /* 0x000fe200078e0254 */
[----:B------:R-:W-:-:S02]  /*6e3f0*/  MOV R151, R87 ;  /* 0x0000005700977202 */ /* 0x000fc40000000f00 */
[----:B------:R-:W-:Y:S02]  /*6e400*/  ISETP.LT.AND P1, PT, R3, UR25, !P1 ;  /* 0x0000001903007c0c */ /* 0x000fe4000cf21270 */
[----:B------:R-:W-:Y:S01]  /*6e410*/  ISETP.LT.AND P6, PT, R11, UR4, !P0 ;  /* 0x000000040b007c0c */ /* 0x000fe2000c7c1270 */
[----:B------:R-:W-:Y:S01]  /*6e420*/  ULDC UR4, c[0x0][0x22c] ;  /* 0x00008b0000047ab9 */ /* 0x000fe20000000800 */
[----:B------:R-:W3:Y:S04]  /*6e430*/  LDL.LU R239, [R1+0x200] ;  /* 0x0002000001ef7983 */ /* 0x000ee80000300800 */
[----:B------:R-:W3:Y:S04]  /*6e440*/  LDL.LU R251, [R1+0x100] ;  /* 0x0001000001fb7983 */ /* 0x000ee80000300800 */
[----:B------:R-:W3:Y:S04]  /*6e450*/  LDL.LU R238, [R1+0x4] ;  /* 0x0000040001ee7983 */ /* 0x000ee80000300800 */
[----:B------:R-:W3:Y:S04]  /*6e460*/  LDL.LU R250, [R1] ;  /* 0x0000000001fa7983 */ /* 0x000ee80000300800 */
[----:B--2---:R2:W-:Y:S01]  /*6e470*/  STSM.16.M88.4 [R0], R208 ;  /* 0x000000d000007844 */ /* 0x0045e20000000200 */
[----:B------:R-:W-:Y:S01]  /*6e480*/  BAR.SYNC.DEFER_BLOCKING 0x0 ;  /* 0x0000000000007b1d */ /* 0x000fe20000010000 */
[----:B--2---:R-:W-:-:S02]  /*6e490*/  LEA R210, P5, R86, UR6, 0x2 ;  /* 0x0000000656d27c11 */ /* 0x004fc4000f8a10ff */
[----:B------:R-:W-:Y:S02]  /*6e4a0*/  LEA R208, P4, R84, UR6, 0x2 ;  /* 0x0000000654d07c11 */ /* 0x000fe4000f8810ff */
[----:B------:R-:W-:Y:S02]  /*6e4b0*/  LEA.HI.X.SX32 R211, R86, UR7, 0x2, P5 ;  /* 0x0000000756d37c11 */ /* 0x000fe4000a8f16ff */
[----:B------:R-:W-:Y:S02]  /*6e4c0*/  LEA.HI.X.SX32 R209, R84, UR7, 0x2, P4 ;  /* 0x0000000754d17c11 */ /* 0x000fe4000a0f16ff */
[----:B------:R-:W2:Y:S01]  /*6e4d0*/  LDS.128 R84, [R252] ;  /* 0x00000000fc547984 */ /* 0x000ea20000000c00 */
[----:B------:R-:W-:Y:S06]  /*6e4e0*/  BAR.SYNC.DEFER_BLOCKING 0x0 ;  /* 0x0000000000007b1d */ /* 0x000fec0000010000 */
[----:B------:R1:W-:Y:S02]  /*6e4f0*/  STSM.16.M88.4 [R0], R148 ;  /* 0x0000009400007844 */ /* 0x0003e40000000200 */
[----:B-1----:R-:W-:Y:S01]  /*6e500*/  LEA R0, R240, R2, 0x7 ;  /* 0x00000002f0007211 */ /* 0x002fe200078e38ff */
[----:B------:R-:W-:Y:S01]  /*6e510*/  IMAD.WIDE R240, R244, 0x4, R210 ;  /* 0x00000004f4f07825 */ /* 0x000fe200078e02d2 */
[----:B------:R-:W-:Y:S02]  /*6e520*/  BAR.SYNC.DEFER_BLOCKING 0x0 ;  /* 0x0000000000007b1d */ /* 0x000fe40000010000 */
[----:B------:R-:W-:-:S02]  /*6e530*/  LEA R148, P5, R0, UR6, 0x2 ;  /* 0x0000000600947c11 */ /* 0x000fc4000f8a10ff */
[----:B------:R-:W-:Y:S02]  /*6e540*/  LEA R150, P4, R2, UR6, 0x2 ;  /* 0x0000000602967c11 */ /* 0x000fe4000f8810ff */
[----:B------:R-:W-:Y:S01]  /*6e550*/  LEA.HI.X.SX32 R149, R0, UR7, 0x2, P5 ;  /* 0x0000000700957c11 */ /* 0x000fe2000a8f16ff */
[----:B------:R-:W-:Y:S01]  /*6e560*/  VIADD R0, R3, 0x3 ;  /* 0x0000000303007836 */ /* 0x000fe20000000000 */
[----:B------:R-:W-:Y:S01]  /*6e570*/  LEA.HI.X.SX32 R151, R2, UR7, 0x2, P4 ;  /* 0x0000000702977c11 */ /* 0x000fe2000a0f16ff */
[----:B------:R-:W-:Y:S01]  /*6e580*/  IMAD.WIDE R242, R244, 0x4, R208 ;  /* 0x00000004f4f27825 */ /* 0x000fe200078e02d0 */
[----:B------:R-:W-:Y:S01]  /*6e590*/  ISETP.LT.AND P4, PT, R10, UR14, !P0 ;  /* 0x0000000e0a007c0c */ /* 0x000fe2000c781270 */
[----:B------:R-:W-:Y:S01]  /*6e5a0*/  ULDC.64 UR6, c[0x0][0x228] ;  /* 0x00008a0000067ab9 */ /* 0x000fe20000000a00 */
[----:B------:R1:W-:Y:S01]  /*6e5b0*/  @P1 STG.E desc[UR8][R240.64], R246 ;  /* 0x000000f6f0001986 */ /* 0x0003e2000c101908 */
[----:B------:R-:W-:Y:S01]  /*6e5c0*/  ISETP.LT.AND P1, PT, R9, UR12, !P0 ;  /* 0x0000000c09007c0c */ /* 0x000fe2000c721270 */
[----:B------:R-:W-:Y:S01]  /*6e5d0*/  ULDC UR12, c[0x0][0x228] ;  /* 0x00008a00000c7ab9 */ /* 0x000fe20000000800 */
[----:B------:R-:W-:Y:S01]  /*6e5e0*/  ISETP.GE.AND P0, PT, R0, UR4, PT ;  /* 0x0000000400007c0c */ /* 0x000fe2000bf06270 */
[----:B------:R3:W-:Y:S01]  /*6e5f0*/  @P6 STG.E desc[UR8][R242.64], R245 ;  /* 0x000000f5f2006986 */ /* 0x0007e2000c101908 */
[----:B------:R-:W-:Y:S01]  /*6e600*/  ISETP.LT.AND P5, PT, R8, UR10, !P3 ;  /* 0x0000000a08007c0c */ /* 0x000fe2000dfa1270 */
[----:B------:R-:W-:Y:S01]  /*6e610*/  ULDC UR4, c[0x0][0x22c] ;  /* 0x00008b0000047ab9 */ /* 0x000fe20000000800 */
[C---:B------:R-:W-:Y:S01]  /*6e620*/  IADD3 R2, R244.reuse, UR28, RZ ;  /* 0x0000001cf4027c10 */ /* 0x040fe2000fffe0ff */
[----:B------:R-:W2:Y:S01]  /*6e630*/  LDL.LU R0, [R1+0x300] ;  /* 0x0003000001007983 */ /* 0x000ea20000300800 */
[----:B------:R-:W-:Y:S01]  /*6e640*/  ULDC UR14, c[0x0][0x228] ;  /* 0x00008a00000e7ab9 */ /* 0x000fe20000000800 */
[----:B-1----:R-:W-:Y:S01]  /*6e650*/  IMAD.WIDE R240, R244, 0x4, R150 ;  /* 0x00000004f4f07825 */ /* 0x002fe200078e0296 */
[----:B------:R-:W-:Y:S01]  /*6e660*/  ISETP.LT.AND P6, PT, R11, UR6, !P3 ;  /* 0x000000060b007c0c */ /* 0x000fe2000dfc1270 */
[----:B------:R-:W-:Y:S01]  /*6e670*/  ULDC UR6, c[0x0][0x228] ;  /* 0x00008a0000067ab9 */ /* 0x000fe20000000800 */
[----:B------:R-:W-:-:S02]  /*6e680*/  ULDC UR10, c[0x0][0x228] ;  /* 0x00008a00000a7ab9 */ /* 0x000fc40000000800 */
[----:B----4-:R1:W-:Y:S01]  /*6e690*/  @P4 STG.E desc[UR8][R240.64], R249 ;  /* 0x000000f9f0004986 */ /* 0x0103e2000c101908 */
[----:B------:R-:W-:Y:S01]  /*6e6a0*/  ISETP.LT.AND P4, PT, R10, UR22, !P3 ;  /* 0x000000160a007c0c */ /* 0x000fe2000df81270 */
[----:B---3--:R-:W-:-:S04]  /*6e6b0*/  IMAD.WIDE R242, R244, 0x4, R148 ;  /* 0x00000004f4f27825 */ /* 0x008fc800078e0294 */
[----:B------:R-:W-:Y:S01]  /*6e6c0*/  IMAD.WIDE R244, R2, 0x4, R210 ;  /* 0x0000000402f47825 */ /* 0x000fe200078e02d2 */
[----:B-1----:R-:W-:-:S03]  /*6e6d0*/  IADD3 R240, R3, 0x4, RZ ;  /* 0x0000000403f07810 */ /* 0x002fc60007ffe0ff */
[----:B------:R-:W-:Y:S01]  /*6e6e0*/  IMAD.WIDE R246, R2, 0x4, R208 ;  /* 0x0000000402f67825 */ /* 0x000fe200078e02d0 */
[----:B------:R-:W3:Y:S04]  /*6e6f0*/  LDL.LU R249, [R1+0x1cf8] ;  /* 0x001cf80001f97983 */ /* 0x000ee80000300800 */
[----:B--2---:R1:W-:Y:S01]  /*6e700*/  @P1 STG.E desc[UR8][R242.64], R0 ;  /* 0x00000000f2001986 */ /* 0x0043e2000c101908 */
[----:B------:R-:W-:Y:S01]  /*6e710*/  ISETP.GE.AND P1, PT, R240, UR4, PT ;  /* 0x00000004f0007c0c */ /* 0x000fe2000bf26270 */
[----:B------:R-:W-:Y:S01]  /*6e720*/  IMAD.WIDE R240, R2, 0x4, R150 ;  /* 0x0000000402f07825 */ /* 0x000fe200078e0296 */
[----:B------:R-:W-:Y:S01]  /*6e730*/  ISETP.LT.AND P3, PT, R9, UR20, !P3 ;  /* 0x0000001409007c0c */ /* 0x000fe2000df61270 */
[----:B------:R2:W-:Y:S01]  /*6e740*/  @P5 STG.E desc[UR8][R244.64], R239 ;  /* 0x000000eff4005986 */ /* 0x0005e2000c101908 */
[----:B------:R-:W-:-:S03]  /*6e750*/  ULDC UR4, c[0x0][0x228] ;  /* 0x00008a0000047ab9 */ /* 0x000fc60000000800 */
[----:B------:R4:W-:Y:S01]  /*6e760*/  @P6 STG.E desc[UR8][R246.64], R251 ;  /* 0x000000fbf6006986 */ /* 0x0009e2000c101908 */
[----:B-1----:R-:W-:-:S03]  /*6e770*/  VIADD R0, R2, UR28 ;  /* 0x0000001c02007c36 */ /* 0x002fc60008000000 */
[----:B------:R1:W-:Y:S01]  /*6e780*/  @P4 STG.E desc[UR8][R240.64], R250 ;  /* 0x000000faf0004986 */ /* 0x0003e2000c101908 */
[----:B------:R-:W-:-:S03]  /*6e790*/  IMAD.WIDE R242, R2, 0x4, R148 ;  /* 0x0000000402f27825 */ /* 0x000fc600078e0294 */
[----:B--2---:R-:W2:Y:S04]  /*6e7a0*/  LDL.LU R239, [R1+0x514] ;  /* 0x0005140001ef7983 */ /* 0x004ea80000300800 */
[----:B----4-:R-:W4:Y:S04]  /*6e7b0*/  LDL.LU R251, [R1+0x304] ;  /* 0x0003040001fb7983 */ /* 0x010f280000300800 */
[----:B------:R-:W3:Y:S04]  /*6e7c0*/  LDL.LU R2, [R1+0x524] ;  /* 0x0005240001027983 */ /* 0x000ee80000300800 */
[----:B-1----:R-:W4:Y:S04]  /*6e7d0*/  LDL.LU R250, [R1+0x1cf4] ;  /* 0x001cf40001fa7983 */ /* 0x002f280000300800 */
[----:B------:R-:W2:Y:S01]  /*6e7e0*/  LDL.LU R241, [R1+0x504] ;  /* 0x0005040001f17983 */ /* 0x000ea20000300800 */
[----:B------:R-:W-:-:S02]  /*6e7f0*/  ISETP.LT.AND P5, PT, R8, UR18, !P2 ;  /* 0x0000001208007c0c */ /* 0x000fc4000d7a1270 */
[----:B------:R-:W-:Y:S02]  /*6e800*/  ISETP.LT.AND P6, PT, R11, UR16, !P2 ;  /* 0x000000100b007c0c */ /* 0x000fe4000d7c1270 */
[----:B------:R-:W-:Y:S01]  /*6e810*/  ISETP.LT.AND P4, PT, R10, UR26, !P2 ;  /* 0x0000001a0a007c0c */ /* 0x000fe2000d781270 */
[C---:B------:R-:W-:Y:S01]  /*6e820*/  IMAD.WIDE R244, R0.reuse, 0x4, R210 ;  /* 0x0000000400f47825 */ /* 0x040fe200078e02d2 */
[----:B------:R1:W-:Y:S03]  /*6e830*/  @P3 STG.E desc[UR8][R242.64], R248 ;  /* 0x000000f8f2003986 */ /* 0x0003e6000c101908 */
[----:B------:R-:W-:Y:S01]  /*6e840*/  IMAD.WIDE R246, R0, 0x4, R208 ;  /* 0x0000000400f67825 */ /* 0x000fe200078e02d0 */
[----:B-1----:R-:W-:-:S03]  /*6e850*/  IADD3 R248, R3, 0x5, RZ ;  /* 0x0000000503f87810 */ /* 0x002fc60007ffe0ff */
[----:B--2---:R1:W-:Y:S01]  /*6e860*/  @P5 STG.E desc[UR8][R244.64], R241 ;  /* 0x000000f1f4005986 */ /* 0x0043e2000c101908 */
[----:B------:R-:W-:Y:S01]  /*6e870*/  ISETP.LT.AND P5, PT, R11, UR4, !P0 ;  /* 0x000000040b007c0c */ /* 0x000fe2000c7a1270 */
[----:B------:R-:W-:Y:S02]  /*6e880*/  ULDC UR4, c[0x0][0x22c] ;  /* 0x00008b0000047ab9 */ /* 0x000fe40000000800 */
[----:B---3--:R2:W-:Y:S01]  /*6e890*/  @P6 STG.E desc[UR8][R246.64], R2 ;  /* 0x00000002f6006986 */ /* 0x0085e2000c101908 */
[C---:B-1----:R-:W-:Y:S01]  /*6e8a0*/  IMAD.WIDE R240, R0.reuse, 0x4, R150 ;  /* 0x0000000400f07825 */ /* 0x042fe200078e0296 */
[----:B--2---:R-:W-:-:S04]  /*6e8b0*/  IADD3 R2, R0, UR28, RZ ;  /* 0x0000001c00027c10 */ /* 0x004fc8000fffe0ff */
[----:B------:R1:W-:Y:S01]  /*6e8c0*/  @P4 STG.E desc[UR8][R240.64], R239 ;  /* 0x000000eff0004986 */ /* 0x0003e2000c101908 */
[----:B------:R-:W-:Y:S01]  /*6e8d0*/  ISETP.GE.AND P4, PT, R248, UR4, PT ;  /* 0x00000004f8007c0c */ /* 0x000fe2000bf86270 */
[----:B------:R-:W-:Y:S02]  /*6e8e0*/  ULDC UR4, c[0x0][0x228] ;  /* 0x00008a0000047ab9 */ /* 0x000fe40000000800 */
[----:B-1----:R-:W2:Y:S01]  /*6e8f0*/  LDL.LU R239, [R1+0x518] ;  /* 0x0005180001ef7983 */ /* 0x002ea20000300800 */
[----:B------:R-:W-:-:S03]  /*6e900*/  IMAD.WIDE R240, R0, 0x4, R148 ;  /* 0x0000000400f07825 */ /* 0x000fc600078e0294 */
[----:B------:R-:W3:Y:S04]  /*6e910*/  LDL.LU R0, [R1+0x104] ;  /* 0x0001040001007983 */ /* 0x000ee80000300800 */
[----:B------:R-:W2:Y:S01]  /*6e920*/  LDL.LU R248, [R1+0x204] ;  /* 0x0002040001f87983 */ /* 0x000ea20000300800 */
[----:B------:R-:W-:Y:S01]  /*6e930*/  ISETP.LT.AND P3, PT, R8, UR24, !P0 ;  /* 0x0000001808007c0c */ /* 0x000fe2000c761270 */
[----:B------:R-:W-:Y:S02]  /*6e940*/  ULDC.64 UR24, c[0x0][0x228] ;  /* 0x00008a0000187ab9 */ /* 0x000fe40000000a00 */
[----:B------:R-:W-:Y:S01]  /*6e950*/  ISETP.LT.AND P2, PT, R9, UR24, !P2 ;  /* 0x0000001809007c0c */ /* 0x000fe2000d741270 */
[----:B------:R-:W-:Y:S01]  /*6e960*/  IMAD.WIDE R242, R2, 0x4, R210 ;  /* 0x0000000402f27825 */ /* 0x000fe200078e02d2 */
[----:B------:R-:W-:Y:S01]  /*6e970*/  ISETP.LT.AND P6, PT, R10, UR6, !P0 ;  /* 0x000000060a007c0c */ /* 0x000fe2000c7c1270 */
[----:B------:R-:W-:-:S02]  /*6e980*/  ULDC UR6, c[0x0][0x228] ;  /* 0x00008a0000067ab9 */ /* 0x000fc40000000800 */
[----:B------:R-:W-:-:S08]  /*6e990*/  IMAD.WIDE R244, R2, 0x4, R208 ;  /* 0x0000000402f47825 */ /* 0x000fd000078e02d0 */
[----:B----4-:R1:W-:Y:S01]  /*6e9a0*/  @P2 STG.E desc[UR8][R240.64], R251 ;  /* 0x000000fbf0002986 */ /* 0x0103e2000c101908 */
[----:B------:R-:W-:-:S04]  /*6e9b0*/  IMAD.WIDE R246, R2, 0x4, R150 ;  /* 0x0000000402f67825 */ /* 0x000fc800078e0296 */
[----:B-1----:R-:W-:Y:S01]  /*6e9c0*/  VIADD R240, R3, 0x6 ;  /* 0x0000000603f07836 */ /* 0x002fe20000000000 */
[----:B------:R-:W4:Y:S04]  /*6e9d0*/  LDL.LU R251, [R1+0x1cf0] ;  /* 0x001cf00001fb7983 */ /* 0x000f280000300800 */
[----:B--2---:R-:W-:Y:S01]  /*6e9e0*/  @P3 STG.E desc[UR8][R242.64], R248 ;  /* 0x000000f8f2003986 */ /* 0x004fe2000c101908 */
[----:B------:R-:W-:Y:S01]  /*6e9f0*/  ISETP.LT.AND P3, PT, R9, UR4, !P0 ;  /* 0x0000000409007c0c */ /* 0x000fe2000c761270 */
[----:B------:R-:W-:Y:S02]  /*6ea00*/  ULDC UR4, c[0x0][0x22c] ;  /* 0x00008b0000047ab9 */ /* 0x000fe40000000800 */
[----:B------:R-:W-:Y:S01]  /*6ea10*/  ISETP.GE.AND P2, PT, R240, UR4, PT ;  /* 0x00000004f0007c0c */ /* 0x000fe2000bf46270 */
[----:B------:R-:W-:Y:S01]  /*6ea20*/  IMAD.WIDE R240, R2, 0x4, R148 ;  /* 0x0000000402f07825 */ /* 0x000fe200078e0294 */
[----:B---3--:R1:W-:Y:S01]  /*6ea30*/  @P5 STG.E desc[UR8][R244.64], R0 ;  /* 0x00000000f4005986 */ /* 0x0083e2000c101908 */
[----:B------:R-:W-:Y:S01]  /*6ea40*/  ISETP.LT.AND P0, PT, R8, UR6, !P1 ;  /* 0x0000000608007c0c */ /* 0x000fe2000cf01270 */
[----:B------:R-:W-:Y:S01]  /*6ea50*/  ULDC UR4, c[0x0][0x22c] ;  /* 0x00008b0000047ab9 */ /* 0x000fe20000000800 */
[----:B-1----:R-:W-:Y:S01]  /*6ea60*/  IADD3 R0, R2, UR28, RZ ;  /* 0x0000001c02007c10 */ /* 0x002fe2000fffe0ff */
[----:B------:R1:W-:Y:S01]  /*6ea70*/  @P6 STG.E desc[UR8][R246.64], R238 ;  /* 0x000000eef6006986 */ /* 0x0003e2000c101908 */
[----:B------:R-:W-:Y:S01]  /*6ea80*/  ISETP.LT.AND P5, PT, R11, UR10, !P1 ;  /* 0x0000000a0b007c0c */ /* 0x000fe2000cfa1270 */
[----:B------:R-:W-:-:S02]  /*6ea90*/  ULDC UR6, c[0x0][0x228] ;  /* 0x00008a0000067ab9 */ /* 0x000fc40000000800 */
[----:B-1----:R-:W2:Y:S01]  /*6eaa0*/  LDL.LU R238, [R1+0x208] ;  /* 0x0002080001ee7983 */ /* 0x002ea20000300800 */
[----:B------:R-:W-:Y:S01]  /*6eab0*/  ISETP.LT.AND P6, PT, R10, UR12, !P1 ;  /* 0x0000000c0a007c0c */ /* 0x000fe2000cfc1270 */
[C---:B------:R-:W-:Y:S01]  /*6eac0*/  IMAD.WIDE R242, R0.reuse, 0x4, R210 ;  /* 0x0000000400f27825 */ /* 0x040fe200078e02d2 */
[----:B------:R-:W-:Y:S01]  /*6ead0*/  IADD3 R248, R3, 0x7, RZ ;  /* 0x0000000703f87810 */ /* 0x000fe20007ffe0ff */
[----:B------:R-:W3:Y:S01]  /*6eae0*/  LDL.LU R2, [R1+0x528] ;  /* 0x0005280001027983 */ /* 0x000ee20000300800 */
[----:B------:R-:W-:Y:S01]  /*6eaf0*/  ULDC UR10, c[0x0][0x228] ;  /* 0x00008a00000a7ab9 */ /* 0x000fe20000000800 */
[C---:B------:R-:W-:Y:S01]  /*6eb00*/  IMAD.WIDE R244, R0.reuse, 0x4, R208 ;  /* 0x0000000400f47825 */ /* 0x040fe200078e02d0 */
[----:B------:R-:W-:Y:S01]  /*6eb10*/  ULDC UR12, c[0x0][0x228] ;  /* 0x00008a00000c7ab9 */ /* 0x000fe20000000800 */
[----:B------:R1:W-:Y:S04]  /*6eb20*/  @P3 STG.E desc[UR8][R240.64], R249 ;  /* 0x000000f9f0003986 */ /* 0x0003e8000c101908 */
[----:B-1----:R-:W4:Y:S04]  /*6eb30*/  LDL.LU R241, [R1+0x508] ;  /* 0x0005080001f17983 */ /* 0x002f280000300800 */
[----:B------:R-:W2:Y:S01]  /*6eb40*/  LDL.LU R249, [R1+0x308] ;  /* 0x0003080001f97983 */ /* 0x000ea20000300800 */
[----:B------:R-:W-:Y:S01]  /*6eb50*/  IMAD.WIDE R246, R0, 0x4, R150 ;  /* 0x0000000400f67825 */ /* 0x000fe200078e0296 */
[----:B------:R-:W-:Y:S01]  /*6eb60*/  ISETP.GE.AND P3, PT, R248, UR4, PT ;  /* 0x00000004f8007c0c */ /* 0x000fe2000bf66270 */
[----:B------:R-:W-:Y:S01]  /*6eb70*/  ULDC UR4, c[0x0][0x228] ;  /* 0x00008a0000047ab9 */ /* 0x000fe20000000800 */
[----:B------:R-:W2:Y:S01]  /*6eb80*/  LDL.LU R248, [R1+0x8] ;  /* 0x0000080001f87983 */ /* 0x000ea20000300800 */
[----:B------:R-:W-:Y:S01]  /*6eb90*/  ISETP.LT.AND P1, PT, R9, UR4, !P1 ;  /* 0x0000000409007c0c */ /* 0x000fe2000cf21270 */
[----:B------:R-:W-:-:S02]  /*6eba0*/  ULDC UR4, c[0x0][0x228] ;  /* 0x00008a0000047ab9 */ /* 0x000fc40000000800 */
[----:B----4-:R-:W-:Y:S04]  /*6ebb0*/  @P0 STG.E desc[UR8][R242.64], R241 ;  /* 0x000000f1f2000986 */ /* 0x010fe8000c101908 */
[----:B---3--:R-:W-:Y:S04]  /*6ebc0*/  @P5 STG.E desc[UR8][R244.64], R2 ;  /* 0x00000002f4005986 */ /* 0x008fe8000c101908 */
[----:B------:R1:W-:Y:S04]  /*6ebd0*/  @P6 STG.E desc[UR8][R246.64], R239 ;  /* 0x000000eff6006986 */ /* 0x0003e8000c101908 */
[----:B-1----:R-:W3:Y:S04]  /*6ebe0*/  LDL.LU R247, [R1+0x108] ;  /* 0x0001080001f77983 */ /* 0x002ee80000300800 */
[----:B------:R-:W4:Y:S01]  /*6ebf0*/  LDL.LU R239, [R1+0x50c] ;  /* 0x00050c0001ef7983 */ /* 0x000f220000300800 */
[----:B------:R-:W-:-:S02]  /*6ec00*/  ISETP.LT.AND P0, PT, R8, UR4, !P4 ;  /* 0x0000000408007c0c */ /* 0x000fc4000e701270 */
[C---:B------:R-:W-:Y:S01]  /*6ec10*/  IADD3 R2, R0.reuse, UR28, RZ ;  /* 0x0000001c00027c10 */ /* 0x040fe2000fffe0ff */
[----:B------:R-:W-:Y:S01]  /*6ec20*/  IMAD.WIDE R240, R0, 0x4, R148 ;  /* 0x0000000400f07825 */ /* 0x000fe200078e0294 */
[----:B------:R-:W-:Y:S01]  /*6ec30*/  ULDC UR4, c[0x0][0x228] ;  /* 0x00008a0000047ab9 */ /* 0x000fe20000000800 */
[----:B------:R-:W-:Y:S01]  /*6ec40*/  ISETP.LT.AND P6, PT, R11, UR6, !P4 ;  /* 0x000000060b007c0c */ /* 0x000fe2000e7c1270 */
[----:B------:R-:W-:Y:S01]  /*6ec50*/  ULDC UR6, c[0x0][0x228] ;  /* 0x00008a0000067ab9 */ /* 0x000fe20000000800 */
[----:B------:R-:W-:Y:S01]  /*6ec60*/  VIADD R244, R3, 0x8 ;  /* 0x0000000803f47836 */ /* 0x000fe20000000000 */
[----:B------:R-:W-:Y:S01]  /*6ec70*/  ISETP.LT.AND P5, PT, R10, UR4, !P4 ;  /* 0x000000040a007c0c */ /* 0x000fe2000e7a1270 */
[----:B------:R-:W-:Y:S01]  /*6ec80*/  IMAD.WIDE R242, R2, 0x4, R210 ;  /* 0x0000000402f27825 */ /* 0x000fe200078e02d2 */
[----:B------:R-:W-:Y:S01]  /*6ec90*/  ULDC UR4, c[0x0][0x22c] ;  /* 0x00008b0000047ab9 */ /* 0x000fe20000000800 */
[----:B--2---:R1:W-:Y:S01]  /*6eca0*/  @P1 STG.E desc[UR8][R240.64], R249 ;  /* 0x000000f9f0001986 */ /* 0x0043e2000c101908 */
[----:B------:R-:W-:Y:S01]  /*6ecb0*/  ISETP.GE.AND P1, PT, R244, UR4, PT ;  /* 0x00000004f4007c0c */ /* 0x000fe2000bf26270 */
[----:B------:R-:W-:Y:S01]  /*6ecc0*/  ULDC UR4, c[0x0][0x228] ;  /* 0x00008a0000047ab9 */ /* 0x000fe20000000800 */
[----:B------:R-:W-:Y:S01]  /*6ecd0*/  ISETP.LT.AND P4, PT, R9, UR10, !P4 ;  /* 0x0000000a09007c0c */ /* 0x000fe2000e781270 */
[----:B------:R2:W-:Y:S01]  /*6ece0*/  @P0 STG.E desc[UR8][R242.64], R238 ;  /* 0x000000eef2000986 */ /* 0x0005e2000c101908 */
[----:B------:R-:W-:Y:S01]  /*6ecf0*/  ISETP.LT.AND P0, PT, R8, UR4, !P2 ;  /* 0x0000000408007c0c */ /* 0x000fe2000d701270 */
[----:B------:R-:W-:Y:S01]  /*6ed00*/  IMAD.WIDE R244, R2, 0x4, R148 ;  /* 0x0000000402f47825 */ /* 0x000fe200078e0294 */
[----:B------:R-:W-:Y:S01]  /*6ed10*/  ULDC UR4, c[0x0][0x228] ;  /* 0x00008a0000047ab9 */ /* 0x000fe20000000800 */
[----:B------:R-:W-:-:S02]  /*6ed20*/  ULDC UR10, c[0x0][0x228] ;  /* 0x00008a00000a7ab9 */ /* 0x000fc40000000800 */
[C---:B-1----:R-:W-:Y:S01]  /*6ed30*/  IMAD.WIDE R240, R2.reuse, 0x4, R208 ;  /* 0x0000000402f07825 */ /* 0x042fe200078e02d0 */
[----:B------:R-:W4:Y:S03]  /*6ed40*/  LDL.LU R249, [R1+0x51c] ;  /* 0x00051c0001f97983 */ /* 0x000f260000300800 */
[C---:B--2---:R-:W-:Y:S01]  /*6ed50*/  IMAD.WIDE R242, R2.reuse, 0x4, R150 ;  /* 0x0000000402f27825 */ /* 0x044fe200078e0296 */
[----:B------:R-:W-:Y:S01]  /*6ed60*/  IADD3 R2, R2, UR28, RZ ;  /* 0x0000001c02027c10 */ /* 0x000fe2000fffe0ff */
[----:B------:R-:W2:Y:S03]  /*6ed70*/  LDL.LU R238, [R1+0x20c] ;  /* 0x00020c0001ee7983 */ /* 0x000ea60000300800 */
[C---:B------:R-:W-:Y:S01]  /*6ed80*/  IADD3 R0, R2.reuse, UR28, RZ ;  /* 0x0000001c02007c10 */ /* 0x040fe2000fffe0ff */
[----:B---3--:R1:W-:Y:S04]  /*6ed90*/  @P6 STG.E desc[UR8][R240.64], R247 ;  /* 0x000000f7f0006986 */ /* 0x0083e8000c101908 */
[----:B------:R3:W-:Y:S04]  /*6eda0*/  @P5 STG.E desc[UR8][R242.64], R248 ;  /* 0x000000f8f2005986 */ /* 0x0007e8000c101908 */
[----:B------:R4:W-:Y:S01]  /*6edb0*/  @P4 STG.E desc[UR8][R244.64], R250 ;  /* 0x000000faf4004986 */ /* 0x0009e2000c101908 */
[----:B-1----:R-:W-:Y:S01]  /*6edc0*/  IMAD.WIDE R240, R2, 0x4, R210 ;  /* 0x0000000402f07825 */ /* 0x002fe200078e02d2 */
[----:B------:R-:W-:Y:S01]  /*6edd0*/  ISETP.LT.AND P4, PT, R11, UR4, !P2 ;  /* 0x000000040b007c0c */ /* 0x000fe2000d781270 */
[----:B------:R-:W-:-:S02]  /*6ede0*/  ULDC UR4, c[0x0][0x22c] ;  /* 0x00008b0000047ab9 */ /* 0x000fc40000000800 */
[----:B---3--:R-:W-:Y:S01]  /*6edf0*/  VIADD R248, R3, 0x9 ;  /* 0x0000000903f87836 */ /* 0x008fe20000000000 */
[----:B----4-:R1:W-:Y:S01]  /*6ee00*/  @P0 STG.E desc[UR8][R240.64], R239 ;  /* 0x000000eff0000986 */ /* 0x0103e2000c101908 */
[----:B------:R-:W-:-:S03]  /*6ee10*/  IMAD.WIDE R242, R2, 0x4, R150 ;  /* 0x0000000402f27825 */ /* 0x000fc600078e0296 */
[----:B------:R-:W3:Y:S01]  /*6ee20*/  LDL.LU R250, [R1+0x10c] ;  /* 0x00010c0001fa7983 */ /* 0x000ee20000300800 */
[----:B------:R-:W-:Y:S01]  /*6ee30*/  IMAD.WIDE R244, R2, 0x4, R148 ;  /* 0x0000000402f47825 */ /* 0x000fe200078e0294 */
[----:B------:R-:W-:Y:S01]  /*6ee40*/  ISETP.GE.AND P0, PT, R248, UR4, PT ;  /* 0x00000004f8007c0c */ /* 0x000fe2000bf06270 */
[----:B------:R-:W-:Y:S01]  /*6ee50*/  ULDC UR4, c[0x0][0x228] ;  /* 0x00008a0000047ab9 */ /* 0x000fe20000000800 */
[----:B-1----:R-:W4:Y:S01]  /*6ee60*/  LDL.LU R239, [R1+0xc] ;  /* 0x00000c0001ef7983 */ /* 0x002f220000300800 */
[----:B------:R-:W-:-:S03]  /*6ee70*/  IMAD.WIDE R240, R2, 0x4, R208 ;  /* 0x0000000402f07825 */ /* 0x000fc600078e02d0 */
[----:B------:R-:W2:Y:S04]  /*6ee80*/  LDL.LU R2, [R1+0x30c] ;  /* 0x00030c0001027983 */ /* 0x000ea80000300800 */
[----:B------:R-:W3:Y:S01]  /*6ee90*/  LDL.LU R248, [R1+0x52c] ;  /* 0x00052c0001f87983 */ /* 0x000ee20000300800 */
[----:B------:R-:W-:Y:S01]  /*6eea0*/  ISETP.LT.AND P5, PT, R10, UR6, !P2 ;  /* 0x000000060a007c0c */ /* 0x000fe2000d7a1270 */
[----:B------:R-:W-:Y:S01]  /*6eeb0*/  IMAD.WIDE R246, R0, 0x4, R210 ;  /* 0x0000000400f67825 */ /* 0x000fe200078e02d2 */
[----:B------:R-:W-:Y:S01]  /*6eec0*/  ISETP.LT.AND P2, PT, R9, UR10, !P2 ;  /* 0x0000000a09007c0c */ /* 0x000fe2000d741270 */
[----:B------:R-:W-:Y:S01]  /*6eed0*/  ULDC UR6, c[0x0][0x228] ;  /* 0x00008a0000067ab9 */ /* 0x000fe20000000800 */
[----:B------:R-:W-:Y:S01]  /*6eee0*/  ISETP.LT.AND P6, PT, R8, UR12, !P3 ;  /* 0x0000000c08007c0c */ /* 0x000fe2000dfc1270 */
[----:B------:R-:W-:Y:S01]  /*6eef0*/  ULDC UR10, c[0x0][0x228] ;  /* 0x00008a00000a7ab9 */ /* 0x000fe20000000800 */
[----:B------:R-:W-:Y:S01]  /*6ef00*/  ULDC UR12, c[0x0][0x228] ;  /* 0x00008a00000c7ab9 */ /* 0x000fe20000000800 */
[----:B---3--:R1:W-:Y:S06]  /*6ef10*/  @P4 STG.E desc[UR8][R240.64], R248 ;  /* 0x000000f8f0004986 */ /* 0x0083ec000c101908 */
[----:B------:R3:W-:Y:S04]  /*6ef20*/  @P5 STG.E desc[UR8][R242.64], R249 ;  /* 0x000000f9f2005986 */ /* 0x0007e8000c101908 */
[----:B--2---:R-:W-:Y:S04]  /*6ef30*/  @P2 STG.E desc[UR8][R244.64], R2 ;  /* 0x00000002f4002986 */ /* 0x004fe8000c101908 */
[----:B-1----:R-:W2:Y:S04]  /*6ef40*/  LDL.LU R248, [R1+0x550] ;  /* 0x0005500001f87983 */ /* 0x002ea80000300800 */
[----:B---3--:R-:W3:Y:S04]  /*6ef50*/  LDL.LU R249, [R1+0x530] ;  /* 0x0005300001f97983 */ /* 0x008ee80000300800 */
[----:B------:R1:W-:Y:S04]  /*6ef60*/  @P6 STG.E desc[UR8][R246.64], R238 ;  /* 0x000000eef6006986 */ /* 0x0003e8000c101908 */
[----:B-1----:R-:W3:Y:S01]  /*6ef70*/  LDL.LU R238, [R1+0x540] ;  /* 0x0005400001ee7983 */ /* 0x002ee20000300800 */
[----:B------:R-:W-:Y:S01]  /*6ef80*/  ISETP.LT.AND P2, PT, R11, UR4, !P3 ;  /* 0x000000040b007c0c */ /* 0x000fe2000df41270 */
[----:B------:R-:W-:-:S02]  /*6ef90*/  ULDC UR4, c[0x0][0x228] ;  /* 0x00008a0000047ab9 */ /* 0x000fc40000000800 */
[----:B------:R-:W-:Y:S01]  /*6efa0*/  ISETP.LT.AND P4, PT, R10, UR4, !P3 ;  /* 0x000000040a007c0c */ /* 0x000fe2000df81270 */
[C---:B------:R-:W-:Y:S01]  /*6efb0*/  IMAD.WIDE R240, R0.reuse, 0x4, R208 ;  /* 0x0000000400f07825 */ /* 0x040fe200078e02d0 */
[----:B------:R-:W-:Y:S01]  /*6efc0*/  IADD3 R244, R3, 0xa, RZ ;  /* 0x0000000a03f47810 */ /* 0x000fe20007ffe0ff */
[----:B------:R-:W-:Y:S01]  /*6efd0*/  ULDC UR4, c[0x0][0x22c] ;  /* 0x00008b0000047ab9 */ /* 0x000fe20000000800 */
[----:B------:R-:W-:Y:S01]  /*6efe0*/  ISETP.LT.AND P3, PT, R9, UR6, !P3 ;  /* 0x0000000609007c0c */ /* 0x000fe2000df61270 */
[----:B------:R-:W-:Y:S01]  /*6eff0*/  IMAD.WIDE R242, R0, 0x4, R150 ;  /* 0x0000000400f27825 */ /* 0x000fe200078e0296 */
[----:B------:R-:W-:Y:S01]  /*6f000*/  ISETP.LT.AND P5, PT, R8, UR10, !P1 ;  /* 0x0000000a08007c0c */ /* 0x000fe2000cfa1270 */
[----:B------:R-:W-:Y:S01]  /*6f010*/  ULDC UR6, c[0x0][0x228] ;  /* 0x00008a0000067ab9 */ /* 0x000fe20000000800 */
[----:B------:R-:W-:Y:S01]  /*6f020*/  ISETP.LT.AND P6, PT, R11, UR12, !P1 ;  /* 0x0000000c0b007c0c */ /* 0x000fe2000cfc1270 */
[----:B------:R-:W-:Y:S01]  /*6f030*/  VIADD R2, R0, UR28 ;  /* 0x0000001c00027c36 */ /* 0x000fe20008000000 */
[----:B------:R1:W-:Y:S01]  /*6f040*/  @P2 STG.E desc[UR8][R240.64], R250 ;  /* 0x000000faf0002986 */ /* 0x0003e2000c101908 */
[----:B------:R-:W-:Y:S01]  /*6f050*/  ISETP.GE.AND P2, PT, R244, UR4, PT ;  /* 0x00000004f4007c0c */ /* 0x000fe2000bf46270 */
[----:B------:R-:W-:Y:S01]  /*6f060*/  ULDC UR4, c[0x0][0x228] ;  /* 0x00008a0000047ab9 */ /* 0x000fe20000000800 */
[----:B------:R-:W-:Y:S01]  /*6f070*/  ULDC UR10, c[0x0][0x228] ;  /* 0x00008a00000a7ab9 */ /* 0x000fe20000000800 */
[----:B----4-:R4:W-:Y:S01]  /*6f080*/  @P4 STG.E desc[UR8][R242.64], R239 ;  /* 0x000000eff2004986 */ /* 0x0109e2000c101908 */
[----:B------:R-:W-:Y:S01]  /*6f090*/  ISETP.LT.AND P4, PT, R10, UR4, !P1 ;  /* 0x000000040a007c0c */ /* 0x000fe2000cf81270 */
[----:B------:R-:W-:Y:S01]  /*6f0a0*/  IMAD.WIDE R244, R2, 0x4, R208 ;  /* 0x0000000402f47825 */ /* 0x000fe200078e02d0 */
[----:B------:R-:W-:Y:S01]  /*6f0b0*/  ULDC UR4, c[0x0][0x228] ;  /* 0x00008a0000047ab9 */ /* 0x000fe20000000800 */
[----:B------:R-:W-:-:S02]  /*6f0c0*/  ULDC UR12, c[0x0][0x228] ;  /* 0x00008a00000c7ab9 */ /* 0x000fc40000000800 */
[----:B-1----:R-:W-:Y:S01]  /*6f0d0*/  IMAD.WIDE R240, R0, 0x4, R148 ;  /* 0x0000000400f07825 */ /* 0x002fe200078e0294 */
[----:B------:R-:W3:Y:S03]  /*6f0e0*/  LDL.LU R250, [R1+0x110] ;  /* 0x0001100001fa7983 */ /* 0x000ee60000300800 */
[C---:B----4-:R-:W-:Y:S01]  /*6f0f0*/  IMAD.WIDE R242, R2.reuse, 0x4, R210 ;  /* 0x0000000402f27825 */ /* 0x050fe200078e02d2 */
[----:B------:R1:W-:Y:S01]  /*6f100*/  @P3 STG.E desc[UR8][R240.64], R251 ;  /* 0x000000fbf0003986 */ /* 0x0003e2000c101908 */
[----:B------:R-:W-:Y:S01]  /*6f110*/  ISETP.LT.AND P1, PT, R9, UR4, !P1 ;  /* 0x0000000409007c0c */ /* 0x000fe2000cf21270 */
[----:B------:R-:W-:Y:S02]  /*6f120*/  ULDC UR4, c[0x0][0x22c] ;  /* 0x00008b0000047ab9 */ /* 0x000fe40000000800 */
[----:B------:R-:W4:Y:S01]  /*6f130*/  LDL.LU R239, [R1+0x10] ;  /* 0x0000100001ef7983 */ /* 0x000f220000300800 */
[C---:B------:R-:W-:Y:S01]  /*6f140*/  IADD3 R0, R2.reuse, UR28, RZ ;  /* 0x0000001c02007c10 */ /* 0x040fe2000fffe0ff */
[----:B-1----:R-:W-:-:S02]  /*6f150*/  IMAD.WIDE R240, R2, 0x4, R150 ;  /* 0x0000000402f07825 */ /* 0x002fc400078e0296 */
[----:B------:R-:W4:Y:S04]  /*6f160*/  LDL.LU R251, [R1+0x554] ;  /* 0x0005540001fb7983 */ /* 0x000f280000300800 */
[----:B--2---:R1:W-:Y:S04]  /*6f170*/  @P5 STG.E desc[UR8][R242.64], R248 ;  /* 0x000000f8f2005986 */ /* 0x0043e8000c101908 */
[----:B---3--:R2:W-:Y:S01]  /*6f180*/  @P6 STG.E desc[UR8][R244.64], R249 ;  /* 0x000000f9f4006986 */ /* 0x0085e2000c101908 */
[----:B-1----:R-:W-:-:S03]  /*6f190*/  IADD3 R248, R3, 0xb, RZ ;  /* 0x0000000b03f87810 */ /* 0x002fc60007ffe0ff */
[----:B--2---:R-:W2:Y:S04]  /*6f1a0*/  LDL.LU R249, [R1+0x534] ;  /* 0x0005340001f97983 */ /* 0x004ea80000300800 */
[----:B------:R1:W-:Y:S01]  /*6f1b0*/  @P4 STG.E desc[UR8][R240.64], R238 ;  /* 0x000000eef0004986 */ /* 0x0003e2000c101908 */
[----:B------:R-:W-:Y:S02]  /*6f1c0*/  ISETP.GE.AND P4, PT, R248, UR4, PT ;  /* 0x00000004f8007c0c */ /* 0x000fe4000bf86270 */
[----:B------:R-:W-:Y:S02]  /*6f1d0*/  ISETP.LT.AND P3, PT, R8, UR6, !P0 ;  /* 0x0000000608007c0c */ /* 0x000fe4000c761270 */
[----:B------:R-:W-:Y:S01]  /*6f1e0*/  ISETP.LT.AND P5, PT, R11, UR10, !P0 ;  /* 0x0000000a0b007c0c */ /* 0x000fe2000c7a1270 */
[----:B------:R-:W-:Y:S01]  /*6f1f0*/  IMAD.WIDE R242, R0, 0x4, R210 ;  /* 0x0000000400f27825 */ /* 0x000fe200078e02d2 */
[----:B------:R-:W-:Y:S01]  /*6f200*/  ISETP.LT.AND P6, PT, R10, UR12, !P0 ;  /* 0x0000000c0a007c0c */ /* 0x000fe2000c7c1270 */
[----:B------:R-:W-:Y:S01]  /*6f210*/  ULDC UR4, c[0x0][0x228] ;  /* 0x00008a0000047ab9 */ /* 0x000fe20000000800 */
[----:B------:R-:W-:Y:S01]  /*6f220*/  ULDC UR6, c[0x0][0x228] ;  /* 0x00008a0000067ab9 */ /* 0x000fe20000000800 */
[----:B------:R-:W-:Y:S01]  /*6f230*/  IMAD.WIDE R244, R0, 0x4, R208 ;  /* 0x0000000400f47825 */ /* 0x000fe200078e02d0 */
[----:B------:R-:W-:Y:S01]  /*6f240*/  ULDC UR10, c[0x0][0x228] ;  /* 0x00008a00000a7ab9 */ /* 0x000fe20000000800 */
[----:B-1----:R-:W3:Y:S01]  /*6f250*/  LDL.LU R238, [R1+0x544] ;  /* 0x0005440001ee7983 */ /* 0x002ee20000300800 */
[----:B------:R-:W-:Y:S01]  /*6f260*/  ULDC UR12, c[0x0][0x228] ;  /* 0x00008a00000c7ab9 */ /* 0x000fe20000000800 */
[----:B------:R-:W-:-:S02]  /*6f270*/  IMAD.WIDE R240, R2, 0x4, R148 ;  /* 0x0000000402f07825 */ /* 0x000fc400078e0294 */
[----:B------:R-:W4:Y:S04]  /*6f280*/  LDL.LU R2, [R1+0x310] ;  /* 0x0003100001027983 */ /* 0x000f280000300800 */
[----:B------:R-:W2:Y:S01]  /*6f290*/  LDL.LU R248, [R1+0x400] ;  /* 0x0004000001f87983 */ /* 0x000ea20000300800 */
[----:B------:R-:W-:-:S03]  /*6f2a0*/  IMAD.WIDE R246, R0, 0x4, R150 ;  /* 0x0000000400f67825 */ /* 0x000fc600078e0296 */
[----:B--2---:R1:W-:Y:S04]  /*6f2b0*/  @P1 STG.E desc[UR8][R240.64], R248 ;  /* 0x000000f8f0001986 */ /* 0x0043e8000c101908 */
[----:B----4-:R2:W-:Y:S01]  /*6f2c0*/  @P3 STG.E desc[UR8][R242.64], R2 ;  /* 0x00000002f2003986 */ /* 0x0105e2000c101908 */
[----:B------:R-:W-:Y:S01]  /*6f2d0*/  ISETP.LT.AND P3, PT, R9, UR4, !P0 ;  /* 0x0000000409007c0c */ /* 0x000fe2000c761270 */
[----:B------:R-:W-:Y:S02]  /*6f2e0*/  ULDC UR4, c[0x0][0x22c] ;  /* 0x00008b0000047ab9 */ /* 0x000fe40000000800 */
[----:B------:R4:W-:Y:S01]  /*6f2f0*/  @P5 STG.E desc[UR8][R244.64], R250 ;  /* 0x000000faf4005986 */ /* 0x0009e2000c101908 */
[----:B-1----:R-:W-:-:S03]  /*6f300*/  VIADD R240, R3, 0xc ;  /* 0x0000000c03f07836 */ /* 0x002fc60000000000 */
[----:B------:R1:W-:Y:S01]  /*6f310*/  @P6 STG.E desc[UR8][R246.64], R239 ;  /* 0x000000eff6006986 */ /* 0x0003e2000c101908 */
[----:B--2---:R-:W-:Y:S02]  /*6f320*/  IADD3 R2, R0, UR28, RZ ;  /* 0x0000001c00027c10 */ /* 0x004fe4000fffe0ff */
[----:B------:R-:W-:Y:S01]  /*6f330*/  ISETP.GE.AND P1, PT, R240, UR4, PT ;  /* 0x00000004f0007c0c */ /* 0x000fe2000bf26270 */
[----:B------:R-:W-:Y:S01]  /*6f340*/  IMAD.WIDE R240, R0, 0x4, R148 ;  /* 0x0000000400f07825 */ /* 0x000fe200078e0294 */
[----:B----4-:R-:W2:Y:S01]  /*6f350*/  LDL.LU R250, [R1+0x404] ;  /* 0x0004040001fa7983 */ /* 0x010ea20000300800 */
[----:B------:R-:W-:Y:S01]  /*6f360*/  ISETP.LT.AND P0, PT, R8, UR6, !P2 ;  /* 0x0000000608007c0c */ /* 0x000fe2000d701270 */
[----:B------:R-:W-:Y:S01]  /*6f370*/  ULDC UR4, c[0x0][0x22c] ;  /* 0x00008b0000047ab9 */ /* 0x000fe20000000800 */
[----:B------:R-:W-:Y:S02]  /*6f380*/  ISETP.LT.AND P5, PT, R11, UR10, !P2 ;  /* 0x0000000a0b007c0c */ /* 0x000fe4000d7a1270 */
[----:B------:R-:W-:Y:S01]  /*6f390*/  ISETP.LT.AND P6, PT, R10, UR12, !P2 ;  /* 0x0000000c0a007c0c */ /* 0x000fe2000d7c1270 */
[----:B-1----:R-:W4:Y:S01]  /*6f3a0*/  LDL.LU R239, [R1+0x314] ;  /* 0x0003140001ef7983 */ /* 0x002f220000300800 */
[----:B------:R-:W-:Y:S01]  /*6f3b0*/  IADD3 R248, R3, 0xd, RZ ;  /* 0x0000000d03f87810 */ /* 0x000fe20007ffe0ff */
[C---:B------:R-:W-:Y:S01]  /*6f3c0*/  IMAD.WIDE R242, R2.reuse, 0x4, R210 ;  /* 0x0000000402f27825 */ /* 0x040fe200078e02d2 */
[----:B------:R-:W-:Y:S01]  /*6f3d0*/  ULDC UR6, c[0x0][0x228] ;  /* 0x00008a0000067ab9 */ /* 0x000fe20000000800 */
[----:B------:R-:W3:Y:S01]  /*6f3e0*/  LDL.LU R0, [R1+0x210] ;  /* 0x0002100001007983 */ /* 0x000ee20000300800 */
[----:B------:R-:W-:Y:S01]  /*6f3f0*/  ULDC UR10, c[0x0][0x228] ;  /* 0x00008a00000a7ab9 */ /* 0x000fe20000000800 */
[----:B------:R-:W-:Y:S01]  /*6f400*/  IMAD.WIDE R244, R2, 0x4, R208 ;  /* 0x0000000402f47825 */ /* 0x000fe200078e02d0 */
[----:B------:R-:W-:-:S03]  /*6f410*/  ULDC UR12, c[0x0][0x228] ;  /* 0x00008a00000c7ab9 */ /* 0x000fc60000000800 */
[----:B------:R-:W-:Y:S01]  /*6f420*/  IMAD.WIDE R246, R2, 0x4, R150 ;  /* 0x0000000402f67825 */ /* 0x000fe200078e0296 */
[----:B---3--:R-:W-:Y:S01]  /*6f430*/  @P3 STG.E desc[UR8][R240.64], R0 ;  /* 0x00000000f0003986 */ /* 0x008fe2000c101908 */
[----:B------:R-:W-:Y:S01]  /*6f440*/  ISETP.GE.AND P3, PT, R248, UR4, PT ;  /* 0x00000004f8007c0c */ /* 0x000fe2000bf66270 */
[----:B------:R-:W-:Y:S02]  /*6f450*/  ULDC UR4, c[0x0][0x228] ;  /* 0x00008a0000047ab9 */ /* 0x000fe40000000800 */
[----:B------:R-:W-:Y:S04]  /*6f460*/  @P0 STG.E desc[UR8][R242.64], R251 ;  /* 0x000000fbf2000986 */ /* 0x000fe8000c101908 */
[----:B------:R1:W-:Y:S04]  /*6f470*/  @P5 STG.E desc[UR8][R244.64], R249 ;  /* 0x000000f9f4005986 */ /* 0x0003e8000c101908 */
[----:B------:R-:W3:Y:S04]  /*6f480*/  LDL.LU R248, [R1+0x14] ;  /* 0x0000140001f87983 */ /* 0x000ee80000300800 */
[----:B------:R2:W-:Y:S04]  /*6f490*/  @P6 STG.E desc[UR8][R246.64], R238 ;  /* 0x000000eef6006986 */ /* 0x0005e8000c101908 */
[----:B-1----:R-:W3:Y:S04]  /*6f4a0*/  LDL.LU R249, [R1+0x214] ;  /* 0x0002140001f97983 */ /* 0x002ee80000300800 */
[----:B--2---:R-:W2:Y:S04]  /*6f4b0*/  LDL.LU R247, [R1+0x114] ;  /* 0x0001140001f77983 */ /* 0x004ea80000300800 */
[----:B------:R-:W3:Y:S01]  /*6f4c0*/  LDL.LU R238, [R1+0x558] ;  /* 0x0005580001ee7983 */ /* 0x000ee20000300800 */
[----:B------:R-:W-:Y:S01]  /*6f4d0*/  ISETP.LT.AND P2, PT, R9, UR4, !P2 ;  /* 0x0000000409007c0c */ /* 0x000fe2000d741270 */
[----:B------:R-:W-:-:S02]  /*6f4e0*/  ULDC UR4, c[0x0][0x228] ;  /* 0x00008a0000047ab9 */ /* 0x000fc40000000800 */
[----:B------:R-:W-:Y:S02]  /*6f4f0*/  ISETP.LT.AND P0, PT, R8, UR4, !P4 ;  /* 0x0000000408007c0c */ /* 0x000fe4000e701270 */
[C---:B------:R-:W-:Y:S01]  /*6f500*/  IADD3 R0, R2.reuse, UR28, RZ ;  /* 0x0000001c02007c10 */ /* 0x040fe2000fffe0ff */
[----:B------:R-:W-:Y:S01]  /*6f510*/  IMAD.WIDE R240, R2, 0x4, R148 ;  /* 0x0000000402f07825 */ /* 0x000fe200078e0294 */
[----:B------:R-:W-:Y:S01]  /*6f520*/  ULDC UR4, c[0x0][0x228] ;  /* 0x00008a0000047ab9 */ /* 0x000fe20000000800 */
[----:B------:R-:W-:Y:S01]  /*6f530*/  ISETP.LT.AND P6, PT, R11, UR6, !P4 ;  /* 0x000000060b007c0c */ /* 0x000fe2000e7c1270 */
[----:B------:R-:W3:Y:S01]  /*6f540*/  LDL.LU R251, [R1+0x548] ;  /* 0x0005480001fb7983 */ /* 0x000ee20000300800 */
[----:B------:R-:W-:Y:S01]  /*6f550*/  VIADD R244, R3, 0xe ;  /* 0x0000000e03f47836 */ /* 0x000fe20000000000 */
[----:B------:R-:W-:Y:S01]  /*6f560*/  ISETP.LT.AND P5, PT, R10, UR4, !P4 ;  /* 0x000000040a007c0c */ /* 0x000fe2000e7a1270 */
[----:B------:R-:W-:Y:S01]  /*6f570*/  IMAD.WIDE R242, R0, 0x4, R210 ;  /* 0x0000000400f27825 */ /* 0x000fe200078e02d2 */
[----:B------:R-:W-:Y:S01]  /*6f580*/  ULDC UR4, c[0x0][0x22c] ;  /* 0x00008b0000047ab9 */ /* 0x000fe20000000800 */
[----:B------:R1:W-:Y:S01]  /*6f590*/  @P2 STG.E desc[UR8][R240.64], R250 ;  /* 0x000000faf0002986 */ /* 0x0003e2000c101908 */
[----:B------:R-:W-:Y:S01]  /*6f5a0*/  ISETP.GE.AND P2, PT, R244, UR4, PT ;  /* 0x00000004f4007c0c */ /* 0x000fe2000bf46270 */
[----:B------:R-:W-:Y:S01]  /*6f5b0*/  ULDC UR4, c[0x0][0x228] ;  /* 0x00008a0000047ab9 */ /* 0x000fe20000000800 */
[----:B------:R-:W-:Y:S01]  /*6f5c0*/  ISETP.LT.AND P4, PT, R9, UR10, !P4 ;  /* 0x0000000a09007c0c */ /* 0x000fe2000e781270 */
[----:B----4-:R4:W-:Y:S01]  /*6f5d0*/  @P0 STG.E desc[UR8][R242.64], R239 ;  /* 0x000000eff2000986 */ /* 0x0109e2000c101908 */
[----:B------:R-:W-:-:S02]  /*6f5e0*/  ISETP.LT.AND P0, PT, R8, UR4, !P1 ;  /* 0x0000000408007c0c */ /* 0x000fc4000cf01270 */
[C---:B------:R-:W-:Y:S01]  /*6f5f0*/  IADD3 R2, R0.reuse, UR28, RZ ;  /* 0x0000001c00027c10 */ /* 0x040fe2000fffe0ff */
[----:B------:R-:W-:Y:S01]  /*6f600*/  ULDC UR6, c[0x0][0x228] ;  /* 0x00008a0000067ab9 */ /* 0x000fe20000000800 */
[C---:B-1----:R-:W-:Y:S01]  /*6f610*/  IMAD.WIDE R240, R0.reuse, 0x4, R208 ;  /* 0x0000000400f07825 */ /* 0x042fe200078e02d0 */
[----:B------:R-:W3:Y:S01]  /*6f620*/  LDL.LU R250, [R1+0x408] ;  /* 0x0004080001fa7983 */ /* 0x000ee20000300800 */
[----:B------:R-:W-:Y:S01]  /*6f630*/  ULDC UR4, c[0x0][0x228] ;  /* 0x00008a0000047ab9 */ /* 0x000fe20000000800 */
[----:B------:R-:W-:Y:S01]  /*6f640*/  ULDC UR10, c[0x0][0x228] ;  /* 0x00008a00000a7ab9 */ /* 0x000fe20000000800 */
[C---:B----4-:R-:W-:Y:S01]  /*6f650*/  IMAD.WIDE R242, R0.reuse, 0x4, R150 ;  /* 0x0000000400f27825 */ /* 0x050fe200078e0296 */
[----:B------:R-:W4:Y:S03]  /*6f660*/  LDL.LU R239, [R1+0x318] ;  /* 0x0003180001ef7983 */ /* 0x000f260000300800 */
[----:B------:R-:W-:Y:S01]  /*6f670*/  IMAD.WIDE R244, R0, 0x4, R148 ;  /* 0x0000000400f47825 */ /* 0x000fe200078e0294 */
[C---:B------:R-:W-:Y:S01]  /*6f680*/  IADD3 R0, R2.reuse, UR28, RZ ;  /* 0x0000001c02007c10 */ /* 0x040fe2000fffe0ff */
[----:B--2---:R1:W-:Y:S04]  /*6f690*/  @P6 STG.E desc[UR8][R240.64], R247 ;  /* 0x000000f7f0006986 */ /* 0x0043e8000c101908 */
[----:B---3--:R2:W-:Y:S04]  /*6f6a0*/  @P5 STG.E desc[UR8][R242.64], R248 ;  /* 0x000000f8f2005986 */ /* 0x0085e8000c101908 */
[----:B------:R3:W-:Y:S01]  /*6f6b0*/  @P4 STG.E desc[UR8][R244.64], R249 ;  /* 0x000000f9f4004986 */ /* 0x0007e2000c101908 */
[----:B-1----:R-:W-:-:S04]  /*6f6c0*/  IMAD.WIDE R240, R2, 0x4, R210 ;  /* 0x0000000402f07825 */ /* 0x002fc800078e02d2 */
[C---:B--2---:R-:W-:Y:S01]  /*6f6d0*/  IMAD.WIDE R242, R2.reuse, 0x4, R150 ;  /* 0x0000000402f27825 */ /* 0x044fe200078e0296 */
[----:B------:R1:W-:Y:S03]  /*6f6e0*/  @P0 STG.E desc[UR8][R240.64], R238 ;  /* 0x000000eef0000986 */ /* 0x0003e6000c101908 */
[C---:B---3--:R-:W-:Y:S01]  /*6f6f0*/  IMAD.WIDE R244, R2.reuse, 0x4, R148 ;  /* 0x0000000402f47825 */ /* 0x048fe200078e0294 */
[----:B------:R-:W2:Y:S04]  /*6f700*/  LDL.LU R249, [R1+0x118] ;  /* 0x0001180001f97983 */ /* 0x000ea80000300800 */
[----:B-1----:R-:W3:Y:S01]  /*6f710*/  LDL.LU R238, [R1+0x18] ;  /* 0x0000180001ee7983 */ /* 0x002ee20000300800 */
[----:B------:R-:W-:-:S03]  /*6f720*/  IMAD.WIDE R240, R2, 0x4, R208 ;  /* 0x0000000402f07825 */ /* 0x000fc600078e02d0 */
[----:B------:R-:W4:Y:S01]  /*6f730*/  LDL.LU R2, [R1+0x538] ;  /* 0x0005380001027983 */ /* 0x000f220000300800 */
[----:B------:R-:W-:Y:S02]  /*6f740*/  ISETP.LT.AND P4, PT, R11, UR4, !P1 ;  /* 0x000000040b007c0c */ /* 0x000fe4000cf81270 */
[----:B------:R-:W-:Y:S01]  /*6f750*/  ISETP.LT.AND P6, PT, R8, UR12, !P3 ;  /* 0x0000000c08007c0c */ /* 0x000fe2000dfc1270 */
[----:B------:R-:W-:Y:S01]  /*6f760*/  VIADD R248, R3, 0xf ;  /* 0x0000000f03f87836 */ /* 0x000fe20000000000 */
[----:B------:R-:W-:Y:S01]  /*6f770*/  ISETP.LT.AND P5, PT, R10, UR6, !P1 ;  /* 0x000000060a007c0c */ /* 0x000fe2000cfa1270 */
[----:B------:R-:W-:Y:S01]  /*6f780*/  IMAD.WIDE R246, R0, 0x4, R210 ;  /* 0x0000000400f67825 */ /* 0x000fe200078e02d2 */
[----:B------:R-:W-:Y:S01]  /*6f790*/  ISETP.LT.AND P1, PT, R9, UR10, !P1 ;  /* 0x0000000a09007c0c */ /* 0x000fe2000cf21270 */
[----:B------:R-:W-:Y:S01]  /*6f7a0*/  ULDC UR4, c[0x0][0x22c] ;  /* 0x00008b0000047ab9 */ /* 0x000fe20000000800 */
[----:B------:R-:W-:Y:S01]  /*6f7b0*/  ULDC UR6, c[0x0][0x228] ;  /* 0x00008a0000067ab9 */ /* 0x000fe20000000800 */
[----:B------:R-:W-:Y:S01]  /*6f7c0*/  ISETP.GE.AND P0, PT, R248, UR4, PT ;  /* 0x00000004f8007c0c */ /* 0x000fe2000bf06270 */
[----:B------:R-:W-:Y:S01]  /*6f7d0*/  ULDC UR4, c[0x0][0x228] ;  /* 0x00008a0000047ab9 */ /* 0x000fe20000000800 */
[----:B------:R-:W3:Y:S01]  /*6f7e0*/  LDL.LU R248, [R1+0x55c] ;  /* 0x00055c0001f87983 */ /* 0x000ee20000300800 */
[----:B------:R-:W-:Y:S01]  /*6f7f0*/  ULDC UR10, c[0x0][0x228] ;  /* 0x00008a00000a7ab9 */ /* 0x000fe20000000800 */
[----:B------:R-:W-:-:S02]  /*6f800*/  ULDC UR12, c[0x0][0x228] ;  /* 0x00008a00000c7ab9 */ /* 0x000fc40000000800 */
[----:B----4-:R-:W-:Y:S04]  /*6f810*/  @P4 STG.E desc[UR8][R240.64], R2 ;  /* 0x00000002f0004986 */ /* 0x010fe8000c101908 */
[----:B------:R-:W-:Y:S04]  /*6f820*/  @P5 STG.E desc[UR8][R242.64], R251 ;  /* 0x000000fbf2005986 */ /* 0x000fe8000c101908 */
[----:B------:R1:W-:Y:S04]  /*6f830*/  @P1 STG.E desc[UR8][R244.64], R250 ;  /* 0x000000faf4001986 */ /* 0x0003e8000c101908 */
[----:B------:R4:W-:Y:S04]  /*6f840*/  @P6 STG.E desc[UR8][R246.64], R239 ;  /* 0x000000eff6006986 */ /* 0x0009e8000c101908 */
[----:B-1----:R-:W3:Y:S04]  /*6f850*/  LDL.LU R250, [R1+0x53c] ;  /* 0x00053c0001fa7983 */ /* 0x002ee80000300800 */
[----:B----4-:R-:W4:Y:S04]  /*6f860*/  LDL.LU R247, [R1+0x218] ;  /* 0x0002180001f77983 */ /* 0x010f280000300800 */
[----:B------:R-:W4:Y:S01]  /*6f870*/  LDL.LU R239, [R1+0x54c] ;  /* 0x00054c0001ef7983 */ /* 0x000f220000300800 */
        /* <DEDUP_REMOVED lines=12> */
[----:B--2---:R1:W-:Y:S01]  /*6f940*/  @P1 STG.E desc[UR8][R242.64], R249 ;  /* 0x000000f9f2001986 */ /* 0x0043e2000c101908 */
[----:B------:R-:W-:Y:S01]  /*6f950*/  ISETP.GE.AND P1, PT, R244, UR4, PT ;  /* 0x00000004f4007c0c */ /* 0x000fe2000bf26270 */
[----:B------:R-:W-:Y:S01]  /*6f960*/  ULDC UR4, c[0x0][0x228] ;  /* 0x00008a0000047ab9 */ /* 0x000fe20000000800 */
[----:B------:R-:W-:Y:S01]  /*6f970*/  ULDC UR10, c[0x0][0x228] ;  /* 0x00008a00000a7ab9 */ /* 0x000fe20000000800 */
[----:B---3--:R2:W-:Y:S01]  /*6f980*/  @P4 STG.E desc[UR8][R240.64], R238 ;  /* 0x000000eef0004986 */ /* 0x0085e2000c101908 */
[----:B------:R-:W-:Y:S01]  /*6f990*/  ISETP.LT.AND P4, PT, R10, UR4, !P2 ;  /* 0x000000040a007c0c */ /* 0x000fe2000d781270 */
[----:B------:R-:W-:Y:S01]  /*6f9a0*/  IMAD.WIDE R244, R2, 0x4, R208 ;  /* 0x0000000402f47825 */ /* 0x000fe200078e02d0 */
[----:B------:R-:W-:Y:S01]  /*6f9b0*/  ULDC UR4, c[0x0][0x228] ;  /* 0x00008a0000047ab9 */ /* 0x000fe20000000800 */
[----:B------:R-:W-:-:S02]  /*6f9c0*/  ULDC UR12, c[0x0][0x228] ;  /* 0x00008a00000c7ab9 */ /* 0x000fc40000000800 */
[----:B-1----:R-:W-:-:S04]  /*6f9d0*/  IMAD.WIDE R242, R0, 0x4, R148 ;  /* 0x0000000400f27825 */ /* 0x002fc800078e0294 */
[C---:B--2---:R-:W-:Y:S01]  /*6f9e0*/  IMAD.WIDE R240, R2.reuse, 0x4, R210 ;  /* 0x0000000402f07825 */ /* 0x044fe200078e02d2 */
[----:B------:R-:W2:Y:S01]  /*6f9f0*/  LDL.LU R238, [R1+0x40c] ;  /* 0x00040c0001ee7983 */ /* 0x000ea20000300800 */
[----:B------:R-:W-:-:S03]  /*6fa00*/  IADD3 R0, R2, UR28, RZ ;  /* 0x0000001c02007c10 */ /* 0x000fc6000fffe0ff */
[----:B------:R-:W3:Y:S04]  /*6fa10*/  LDL.LU R251, [R1+0x11c] ;  /* 0x00011c0001fb7983 */ /* 0x000ee80000300800 */
[----:B------:R-:W3:Y:S04]  /*6fa20*/  LDL.LU R249, [R1+0x1c] ;  /* 0x00001c0001f97983 */ /* 0x000ee80000300800 */
[----:B----4-:R-:W-:Y:S04]  /*6fa30*/  @P3 STG.E desc[UR8][R242.64], R247 ;  /* 0x000000f7f2003986 */ /* 0x010fe8000c101908 */
[----:B------:R1:W-:Y:S04]  /*6fa40*/  @P5 STG.E desc[UR8][R240.64], R248 ;  /* 0x000000f8f0005986 */ /* 0x0003e8000c101908 */
[----:B------:R-:W-:Y:S01]  /*6fa50*/  @P6 STG.E desc[UR8][R244.64], R250 ;  /* 0x000000faf4006986 */ /* 0x000fe2000c101908 */
[----:B-1----:R-:W-:-:S05]  /*6fa60*/  IMAD.WIDE R240, R2, 0x4, R150 ;  /* 0x0000000402f07825 */ /* 0x002fca00078e0296 */
[----:B------:R1:W-:Y:S04]  /*6fa70*/  @P4 STG.E desc[UR8][R240.64], R239 ;  /* 0x000000eff0004986 */ /* 0x0003e8000c101908 */
[----:B-1----:R-:W4:Y:S01]  /*6fa80*/  LDL.LU R239, [R1+0x21c] ;  /* 0x00021c0001ef7983 */ /* 0x002f220000300800 */
[----:B------:R-:W-:-:S03]  /*6fa90*/  IMAD.WIDE R240, R2, 0x4, R148 ;  /* 0x0000000402f07825 */ /* 0x000fc600078e0294 */
[----:B------:R-:W4:Y:S04]  /*6faa0*/  LDL.LU R250, [R1+0x570] ;  /* 0x0005700001fa7983 */ /* 0x000f280000300800 */
[----:B------:R-:W3:Y:S01]  /*6fab0*/  LDL.LU R2, [R1+0x31c] ;  /* 0x00031c0001027983 */ /* 0x000ee20000300800 */
[----:B------:R-:W-:Y:S01]  /*6fac0*/  ISETP.LT.AND P2, PT, R9, UR4, !P2 ;  /* 0x0000000409007c0c */ /* 0x000fe2000d741270 */
[----:B------:R-:W-:Y:S01]  /*6fad0*/  IMAD.WIDE R242, R0, 0x4, R210 ;  /* 0x0000000400f27825 */ /* 0x000fe200078e02d2 */
[----:B------:R-:W-:Y:S01]  /*6fae0*/  ISETP.LT.AND P3, PT, R8, UR6, !P0 ;  /* 0x0000000608007c0c */ /* 0x000fe2000c761270 */
[----:B------:R-:W-:Y:S01]  /*6faf0*/  ULDC UR4, c[0x0][0x22c] ;  /* 0x00008b0000047ab9 */ /* 0x000fe20000000800 */
[----:B------:R-:W-:Y:S02]  /*6fb00*/  ISETP.LT.AND P5, PT, R11, UR10, !P0 ;  /* 0x0000000a0b007c0c */ /* 0x000fe4000c7a1270 */
[C---:B------:R-:W-:Y:S01]  /*6fb10*/  IADD3 R248, R3.reuse, 0x11, RZ ;  /* 0x0000001103f87810 */ /* 0x040fe20007ffe0ff */
[----:B------:R-:W-:Y:S01]  /*6fb20*/  IMAD.WIDE R244, R0, 0x4, R208 ;  /* 0x0000000400f47825 */ /* 0x000fe200078e02d0 */
[----:B------:R-:W-:Y:S01]  /*6fb30*/  ISETP.LT.AND P6, PT, R10, UR12, !P0 ;  /* 0x0000000c0a007c0c */ /* 0x000fe2000c7c1270 */
[----:B------:R-:W-:Y:S01]  /*6fb40*/  ULDC UR6, c[0x0][0x228] ;  /* 0x00008a0000067ab9 */ /* 0x000fe20000000800 */
[----:B------:R-:W-:Y:S01]  /*6fb50*/  ISETP.GE.AND P4, PT, R248, UR4, PT ;  /* 0x00000004f8007c0c */ /* 0x000fe2000bf86270 */
[----:B------:R-:W-:Y:S01]  /*6fb60*/  IMAD.WIDE R246, R0, 0x4, R150 ;  /* 0x0000000400f67825 */ /* 0x000fe200078e0296 */
[----:B------:R-:W-:Y:S01]  /*6fb70*/  ULDC UR4, c[0x0][0x228] ;  /* 0x00008a0000047ab9 */ /* 0x000fe20000000800 */
[----:B--2---:R1:W-:Y:S01]  /*6fb80*/  @P2 STG.E desc[UR8][R240.64], R238 ;  /* 0x000000eef0002986 */ /* 0x0043e2000c101908 */
[----:B------:R-:W-:Y:S01]  /*6fb90*/  ULDC UR10, c[0x0][0x228] ;  /* 0x00008a00000a7ab9 */ /* 0x000fe20000000800 */
[----:B------:R-:W-:Y:S01]  /*6fba0*/  ULDC UR12, c[0x0][0x228] ;  /* 0x00008a00000c7ab9 */ /* 0x000fe20000000800 */
[----:B-1----:R-:W-:Y:S01]  /*6fbb0*/  VIADD R240, R3, 0x12 ;  /* 0x0000001203f07836 */ /* 0x002fe20000000000 */
[----:B------:R-:W2:Y:S04]  /*6fbc0*/  LDL.LU R238, [R1+0x560] ;  /* 0x0005600001ee7983 */ /* 0x000ea80000300800 */
[----:B---3--:R1:W-:Y:S01]  /*6fbd0*/  @P3 STG.E desc[UR8][R242.64], R2 ;  /* 0x00000002f2003986 */ /* 0x0083e2000c101908 */
[----:B------:R-:W-:Y:S01]  /*6fbe0*/  ISETP.LT.AND P3, PT, R9, UR4, !P0 ;  /* 0x0000000409007c0c */ /* 0x000fe2000c761270 */
[----:B------:R-:W-:-:S02]  /*6fbf0*/  ULDC UR4, c[0x0][0x22c] ;  /* 0x00008b0000047ab9 */ /* 0x000fc40000000800 */
[----:B------:R3:W-:Y:S01]  /*6fc00*/  @P5 STG.E desc[UR8][R244.64], R251 ;  /* 0x000000fbf4005986 */ /* 0x0007e2000c101908 */
[----:B------:R-:W-:Y:S01]  /*6fc10*/  ISETP.GE.AND P2, PT, R240, UR4, PT ;  /* 0x00000004f0007c0c */ /* 0x000fe2000bf46270 */
[C---:B------:R-:W-:Y:S01]  /*6fc20*/  IMAD.WIDE R240, R0.reuse, 0x4, R148 ;  /* 0x0000000400f07825 */ /* 0x040fe200078e0294 */
[----:B-1----:R-:W-:Y:S01]  /*6fc30*/  IADD3 R2, R0, UR28, RZ ;  /* 0x0000001c00027c10 */ /* 0x002fe2000fffe0ff */
[----:B------:R1:W-:Y:S04]  /*6fc40*/  @P6 STG.E desc[UR8][R246.64], R249 ;  /* 0x000000f9f6006986 */ /* 0x0003e8000c101908 */
[----:B---3--:R-:W3:Y:S01]  /*6fc50*/  LDL.LU R251, [R1+0x410] ;  /* 0x0004100001fb7983 */ /* 0x008ee20000300800 */
[----:B------:R-:W-:Y:S02]  /*6fc60*/  ISETP.LT.AND P0, PT, R8, UR6, !P1 ;  /* 0x0000000608007c0c */ /* 0x000fe4000cf01270 */
[----:B------:R-:W-:Y:S01]  /*6fc70*/  ISETP.LT.AND P5, PT, R11, UR10, !P1 ;  /* 0x0000000a0b007c0c */ /* 0x000fe2000cfa1270 */
[----:B------:R-:W-:Y:S01]  /*6fc80*/  ULDC UR4, c[0x0][0x22c] ;  /* 0x00008b0000047ab9 */ /* 0x000fe20000000800 */
[----:B------:R-:W-:Y:S01]  /*6fc90*/  ISETP.LT.AND P6, PT, R10, UR12, !P1 ;  /* 0x0000000c0a007c0c */ /* 0x000fe2000cfc1270 */
[C---:B------:R-:W-:Y:S01]  /*6fca0*/  IMAD.WIDE R242, R2.reuse, 0x4, R210 ;  /* 0x0000000402f27825 */ /* 0x040fe200078e02d2 */
[----:B------:R-:W-:Y:S01]  /*6fcb0*/  IADD3 R248, R3, 0x13, RZ ;  /* 0x0000001303f87810 */ /* 0x000fe20007ffe0ff */
[----:B-1----:R-:W3:Y:S01]  /*6fcc0*/  LDL.LU R249, [R1+0x320] ;  /* 0x0003200001f97983 */ /* 0x002ee20000300800 */
[----:B------:R-:W-:Y:S01]  /*6fcd0*/  ULDC UR6, c[0x0][0x228] ;  /* 0x00008a0000067ab9 */ /* 0x000fe20000000800 */
[C---:B------:R-:W-:Y:S01]  /*6fce0*/  IMAD.WIDE R244, R2.reuse, 0x4, R208 ;  /* 0x0000000402f47825 */ /* 0x040fe200078e02d0 */
[----:B------:R-:W-:Y:S01]  /*6fcf0*/  ULDC UR10, c[0x0][0x228] ;  /* 0x00008a00000a7ab9 */ /* 0x000fe20000000800 */
[----:B------:R-:W2:Y:S01]  /*6fd00*/  LDL.LU R0, [R1+0x580] ;  /* 0x0005800001007983 */ /* 0x000ea20000300800 */
[----:B------:R-:W-:Y:S01]  /*6fd10*/  ULDC UR12, c[0x0][0x228] ;  /* 0x00008a00000c7ab9 */ /* 0x000fe20000000800 */
[----:B------:R-:W-:-:S02]  /*6fd20*/  IMAD.WIDE R246, R2, 0x4, R150 ;  /* 0x0000000402f67825 */ /* 0x000fc400078e0296 */
[----:B----4-:R1:W-:Y:S01]  /*6fd30*/  @P3 STG.E desc[UR8][R240.64], R239 ;  /* 0x000000eff0003986 */ /* 0x0103e2000c101908 */
[----:B------:R-:W-:Y:S01]  /*6fd40*/  ISETP.GE.AND P3, PT, R248, UR4, PT ;  /* 0x00000004f8007c0c */ /* 0x000fe2000bf66270 */
[----:B------:R-:W-:Y:S02]  /*6fd50*/  ULDC UR4, c[0x0][0x228] ;  /* 0x00008a0000047ab9 */ /* 0x000fe40000000800 */
[----:B-1----:R-:W4:Y:S04]  /*6fd60*/  LDL.LU R239, [R1+0x220] ;  /* 0x0002200001ef7983 */ /* 0x002f280000300800 */
[----:B------:R-:W4:Y:S01]  /*6fd70*/  LDL.LU R248, [R1+0x120] ;  /* 0x0001200001f87983 */ /* 0x000f220000300800 */
[----:B------:R-:W-:Y:S01]  /*6fd80*/  ISETP.LT.AND P1, PT, R9, UR4, !P1 ;  /* 0x0000000409007c0c */ /* 0x000fe2000cf21270 */
[----:B------:R-:W-:-:S02]  /*6fd90*/  ULDC UR4, c[0x0][0x228] ;  /* 0x00008a0000047ab9 */ /* 0x000fc40000000800 */
[----:B--2---:R-:W-:Y:S04]  /*6fda0*/  @P0 STG.E desc[UR8][R242.64], R0 ;  /* 0x00000000f2000986 */ /* 0x004fe8000c101908 */
[----:B------:R1:W-:Y:S04]  /*6fdb0*/  @P5 STG.E desc[UR8][R244.64], R250 ;  /* 0x000000faf4005986 */ /* 0x0003e8000c101908 */
[----:B------:R2:W-:Y:S04]  /*6fdc0*/  @P6 STG.E desc[UR8][R246.64], R238 ;  /* 0x000000eef6006986 */ /* 0x0005e8000c101908 */
[----:B-1----:R-:W4:Y:S04]  /*6fdd0*/  LDL.LU R250, [R1+0x20] ;  /* 0x0000200001fa7983 */ /* 0x002f280000300800 */
[----:B--2---:R-:W2:Y:S01]  /*6fde0*/  LDL.LU R238, [R1+0x584] ;  /* 0x0005840001ee7983 */ /* 0x004ea20000300800 */
        /* <DEDUP_REMOVED lines=10> */
[----:B---3--:R1:W-:Y:S01]  /*6fe90*/  @P1 STG.E desc[UR8][R240.64], R251 ;  /* 0x000000fbf0001986 */ /* 0x0083e2000c101908 */
[----:B------:R-:W-:Y:S01]  /*6fea0*/  ISETP.GE.AND P1, PT, R244, UR4, PT ;  /* 0x00000004f4007c0c */ /* 0x000fe2000bf26270 */
[----:B------:R-:W-:Y:S01]  /*6feb0*/  ULDC UR4, c[0x0][0x228] ;  /* 0x00008a0000047ab9 */ /* 0x000fe20000000800 */
[----:B------:R-:W-:Y:S01]  /*6fec0*/  ISETP.LT.AND P4, PT, R9, UR10, !P4 ;  /* 0x0000000a09007c0c */ /* 0x000fe2000e781270 */
[----:B------:R3:W-:Y:S01]  /*6fed0*/  @P0 STG.E desc[UR8][R242.64], R249 ;  /* 0x000000f9f2000986 */ /* 0x0007e2000c101908 */
[----:B------:R-:W-:-:S02]  /*6fee0*/  ISETP.LT.AND P0, PT, R8, UR4, !P2 ;  /* 0x0000000408007c0c */ /* 0x000fc4000d701270 */
[C---:B------:R-:W-:Y:S01]  /*6fef0*/  IADD3 R2, R0.reuse, UR28, RZ ;  /* 0x0000001c00027c10 */ /* 0x040fe2000fffe0ff */
[C---:B-1----:R-:W-:Y:S01]  /*6ff00*/  IMAD.WIDE R240, R0.reuse, 0x4, R208 ;  /* 0x0000000400f07825 */ /* 0x042fe200078e02d0 */
[----:B------:R-:W2:Y:S01]  /*6ff10*/  LDL.LU R251, [R1+0x574] ;  /* 0x0005740001fb7983 */ /* 0x000ea20000300800 */
[----:B------:R-:W-:Y:S01]  /*6ff20*/  ULDC UR4, c[0x0][0x228] ;  /* 0x00008a0000047ab9 */ /* 0x000fe20000000800 */
[----:B------:R-:W-:Y:S01]  /*6ff30*/  ULDC UR10, c[0x0][0x228] ;  /* 0x00008a00000a7ab9 */ /* 0x000fe20000000800 */
[C---:B---3--:R-:W-:Y:S01]  /*6ff40*/  IMAD.WIDE R242, R0.reuse, 0x4, R150 ;  /* 0x0000000400f27825 */ /* 0x048fe200078e0296 */
[----:B----4-:R1:W-:Y:S03]  /*6ff50*/  @P6 STG.E desc[UR8][R240.64], R239 ;  /* 0x000000eff0006986 */ /* 0x0103e6000c101908 */
[----:B------:R-:W-:Y:S01]  /*6ff60*/  IMAD.WIDE R244, R0, 0x4, R148 ;  /* 0x0000000400f47825 */ /* 0x000fe200078e0294 */
[----:B------:R-:W3:Y:S01]  /*6ff70*/  LDL.LU R249, [R1+0x564] ;  /* 0x0005640001f97983 */ /* 0x000ee20000300800 */
[----:B------:R-:W-:-:S03]  /*6ff80*/  IADD3 R0, R2, UR28, RZ ;  /* 0x0000001c02007c10 */ /* 0x000fc6000fffe0ff */
[----:B------:R4:W-:Y:S01]  /*6ff90*/  @P5 STG.E desc[UR8][R242.64], R248 ;  /* 0x000000f8f2005986 */ /* 0x0009e2000c101908 */
[----:B-1----:R-:W-:-:S03]  /*6ffa0*/  IMAD.WIDE R240, R2, 0x4, R210 ;  /* 0x0000000402f07825 */ /* 0x002fc600078e02d2 */
[----:B------:R-:W3:Y:S01]  /*6ffb0*/  LDL.LU R239, [R1+0x324] ;  /* 0x0003240001ef7983 */ /* 0x000ee20000300800 */
[----:B----4-:R-:W-:-:S03]  /*6ffc0*/  IMAD.WIDE R242, R2, 0x4, R150 ;  /* 0x0000000402f27825 */ /* 0x010fc600078e0296 */
[----:B------:R1:W-:Y:S04]  /*6ffd0*/  @P4 STG.E desc[UR8][R244.64], R250 ;  /* 0x000000faf4004986 */ /* 0x0003e8000c101908 */
[----:B--2---:R2:W-:Y:S04]  /*6ffe0*/  @P0 STG.E desc[UR8][R240.64], R238 ;  /* 0x000000eef0000986 */ /* 0x0045e8000c101908 */
[----:B-1----:R-:W4:Y:S01]  /*6fff0*/  LDL.LU R250, [R1+0x224] ;  /* 0x0002240001fa7983 */ /* 0x002f220000300800 */
[----:B------:R-:W-:-:S03]  /*70000*/  IMAD.WIDE R244, R2, 0x4, R148 ;  /* 0x0000000402f47825 */ /* 0x000fc600078e0294 */
[----:B--2---:R-:W2:Y:S01]  /*70010*/  LDL.LU R238, [R1+0x124] ;  /* 0x0001240001ee7983 */ /* 0x004ea20000300800 */
[----:B------:R-:W-:-:S03]  /*70020*/  IMAD.WIDE R240, R2, 0x4, R208 ;  /* 0x0000000402f07825 */ /* 0x000fc600078e02d0 */
[----:B------:R-:W4:Y:S01]  /*70030*/  LDL.LU R2, [R1+0x414] ;  /* 0x0004140001027983 */ /* 0x000f220000300800 */
[----:B------:R-:W-:Y:S01]  /*70040*/  ISETP.LT.AND P4, PT, R11, UR4, !P2 ;  /* 0x000000040b007c0c */ /* 0x000fe2000d781270 */
[----:B------:R-:W-:Y:S01]  /*70050*/  VIADD R248, R3, 0x15 ;  /* 0x0000001503f87836 */ /* 0x000fe20000000000 */
[----:B------:R-:W-:Y:S01]  /*70060*/  ISETP.LT.AND P5, PT, R10, UR6, !P2 ;  /* 0x000000060a007c0c */ /* 0x000fe2000d7a1270 */
[----:B------:R-:W-:Y:S01]  /*70070*/  ULDC UR4, c[0x0][0x22c] ;  /* 0x00008b0000047ab9 */ /* 0x000fe20000000800 */
[----:B------:R-:W-:Y:S02]  /*70080*/  ISETP.LT.AND P2, PT, R9, UR10, !P2 ;  /* 0x0000000a09007c0c */ /* 0x000fe4000d741270 */
[----:B------:R-:W-:Y:S01]  /*70090*/  ISETP.LT.AND P6, PT, R8, UR12, !P3 ;  /* 0x0000000c08007c0c */ /* 0x000fe2000dfc1270 */
[----:B------:R-:W-:Y:S01]  /*700a0*/  IMAD.WIDE R246, R0, 0x4, R210 ;  /* 0x0000000400f67825 */ /* 0x000fe200078e02d2 */
[----:B------:R-:W-:Y:S01]  /*700b0*/  ISETP.GE.AND P0, PT, R248, UR4, PT ;  /* 0x00000004f8007c0c */ /* 0x000fe2000bf06270 */
[----:B------:R-:W-:Y:S01]  /*700c0*/  ULDC UR4, c[0x0][0x228] ;  /* 0x00008a0000047ab9 */ /* 0x000fe20000000800 */
[----:B------:R-:W2:Y:S01]  /*700d0*/  LDL.LU R248, [R1+0x24] ;  /* 0x0000240001f87983 */ /* 0x000ea20000300800 */
[----:B------:R-:W-:Y:S01]  /*700e0*/  ULDC UR6, c[0x0][0x228] ;  /* 0x00008a0000067ab9 */ /* 0x000fe20000000800 */
[----:B------:R-:W-:Y:S01]  /*700f0*/  ULDC UR10, c[0x0][0x228] ;  /* 0x00008a00000a7ab9 */ /* 0x000fe20000000800 */
[----:B------:R-:W-:Y:S01]  /*70100*/  ULDC UR12, c[0x0][0x228] ;  /* 0x00008a00000c7ab9 */ /* 0x000fe20000000800 */
[----:B------:R1:W-:Y:S04]  /*70110*/  @P4 STG.E desc[UR8][R240.64], R251 ;  /* 0x000000fbf0004986 */ /* 0x0003e8000c101908 */
[----:B---3--:R3:W-:Y:S04]  /*70120*/  @P5 STG.E desc[UR8][R242.64], R249 ;  /* 0x000000f9f2005986 */ /* 0x0087e8000c101908 */
[----:B-1----:R-:W2:Y:S04]  /*70130*/  LDL.LU R251, [R1+0x588] ;  /* 0x0005880001fb7983 */ /* 0x002ea80000300800 */
[----:B---3--:R-:W3:Y:S04]  /*70140*/  LDL.LU R249, [R1+0x578] ;  /* 0x0005780001f97983 */ /* 0x008ee80000300800 */
[----:B----4-:R-:W-:Y:S04]  /*70150*/  @P2 STG.E desc[UR8][R244.64], R2 ;  /* 0x00000002f4002986 */ /* 0x010fe8000c101908 */
[----:B------:R1:W-:Y:S04]  /*70160*/  @P6 STG.E desc[UR8][R246.64], R239 ;  /* 0x000000eff6006986 */ /* 0x0003e8000c101908 */
[----:B-1----:R-:W4:Y:S01]  /*70170*/  LDL.LU R239, [R1+0x568] ;  /* 0x0005680001ef7983 */ /* 0x002f220000300800 */
        /* <DEDUP_REMOVED lines=16> */
[----:B--2---:R2:W-:Y:S01]  /*70280*/  @P4 STG.E desc[UR8][R240.64], R238 ;  /* 0x000000eef0004986 */ /* 0x0045e2000c101908 */
[----:B------:R-:W-:Y:S01]  /*70290*/  ISETP.LT.AND P4, PT, R10, UR4, !P1 ;  /* 0x000000040a007c0c */ /* 0x000fe2000cf81270 */
[----:B------:R-:W-:Y:S01]  /*702a0*/  IMAD.WIDE R244, R2, 0x4, R208 ;  /* 0x0000000402f47825 */ /* 0x000fe200078e02d0 */
[----:B------:R-:W-:Y:S01]  /*702b0*/  ULDC UR4, c[0x0][0x228] ;  /* 0x00008a0000047ab9 */ /* 0x000fe20000000800 */
[----:B------:R-:W-:-:S02]  /*702c0*/  ULDC UR12, c[0x0][0x228] ;  /* 0x00008a00000c7ab9 */ /* 0x000fc40000000800 */
[----:B-1----:R-:W-:Y:S01]  /*702d0*/  IMAD.WIDE R242, R0, 0x4, R148 ;  /* 0x0000000400f27825 */ /* 0x002fe200078e0294 */
[----:B------:R-:W4:Y:S03]  /*702e0*/  LDL.LU R250, [R1+0x228] ;  /* 0x0002280001fa7983 */ /* 0x000f260000300800 */
[----:B--2---:R-:W-:Y:S01]  /*702f0*/  IMAD.WIDE R240, R2, 0x4, R210 ;  /* 0x0000000402f07825 */ /* 0x004fe200078e02d2 */
[----:B------:R1:W-:Y:S04]  /*70300*/  @P3 STG.E desc[UR8][R242.64], R248 ;  /* 0x000000f8f2003986 */ /* 0x0003e8000c101908 */
[----:B------:R2:W-:Y:S01]  /*70310*/  @P5 STG.E desc[UR8][R240.64], R251 ;  /* 0x000000fbf0005986 */ /* 0x0005e2000c101908 */
[----:B------:R-:W-:Y:S01]  /*70320*/  ISETP.LT.AND P1, PT, R9, UR4, !P1 ;  /* 0x0000000409007c0c */ /* 0x000fe2000cf21270 */
[----:B------:R-:W-:-:S02]  /*70330*/  ULDC UR4, c[0x0][0x22c] ;  /* 0x00008b0000047ab9 */ /* 0x000fc40000000800 */
[----:B------:R-:W4:Y:S01]  /*70340*/  LDL.LU R238, [R1+0x128] ;  /* 0x0001280001ee7983 */ /* 0x000f220000300800 */
[----:B-1----:R-:W-:Y:S01]  /*70350*/  IADD3 R248, R3, 0x17, RZ ;  /* 0x0000001703f87810 */ /* 0x002fe20007ffe0ff */
[C---:B--2---:R-:W-:Y:S02]  /*70360*/  IMAD.WIDE R240, R2.reuse, 0x4, R150 ;  /* 0x0000000402f07825 */ /* 0x044fe400078e0296 */
[----:B---3--:R1:W-:Y:S01]  /*70370*/  @P6 STG.E desc[UR8][R244.64], R249 ;  /* 0x000000f9f4006986 */ /* 0x0083e2000c101908 */
[----:B------:R-:W-:-:S03]  /*70380*/  IADD3 R0, R2, UR28, RZ ;  /* 0x0000001c02007c10 */ /* 0x000fc6000fffe0ff */
[----:B------:R-:W2:Y:S04]  /*70390*/  LDL.LU R251, [R1+0x58c] ;  /* 0x00058c0001fb7983 */ /* 0x000ea80000300800 */
[----:B-1----:R-:W3:Y:S04]  /*703a0*/  LDL.LU R249, [R1+0x57c] ;  /* 0x00057c0001f97983 */ /* 0x002ee80000300800 */
[----:B----4-:R1:W-:Y:S01]  /*703b0*/  @P4 STG.E desc[UR8][R240.64], R239 ;  /* 0x000000eff0004986 */ /* 0x0103e2000c101908 */
[----:B------:R-:W-:Y:S02]  /*703c0*/  ISETP.GE.AND P4, PT, R248, UR4, PT ;  /* 0x00000004f8007c0c */ /* 0x000fe4000bf86270 */
[----:B------:R-:W-:-:S02]  /*703d0*/  ISETP.LT.AND P3, PT, R8, UR6, !P0 ;  /* 0x0000000608007c0c */ /* 0x000fc4000c761270 */
[----:B------:R-:W-:Y:S02]  /*703e0*/  ISETP.LT.AND P5, PT, R11, UR10, !P0 ;  /* 0x0000000a0b007c0c */ /* 0x000fe4000c7a1270 */
[----:B------:R-:W-:Y:S01]  /*703f0*/  ISETP.LT.AND P6, PT, R10, UR12, !P0 ;  /* 0x0000000c0a007c0c */ /* 0x000fe2000c7c1270 */
[----:B------:R-:W-:Y:S01]  /*70400*/  IMAD.WIDE R242, R0, 0x4, R210 ;  /* 0x0000000400f27825 */ /* 0x000fe200078e02d2 */
[----:B------:R-:W-:Y:S01]  /*70410*/  ULDC UR4, c[0x0][0x228] ;  /* 0x00008a0000047ab9 */ /* 0x000fe20000000800 */
[----:B------:R-:W-:Y:S01]  /*70420*/  ULDC UR6, c[0x0][0x228] ;  /* 0x00008a0000067ab9 */ /* 0x000fe20000000800 */
[----:B------:R-:W-:Y:S01]  /*70430*/  ULDC UR10, c[0x0][0x228] ;  /* 0x00008a00000a7ab9 */ /* 0x000fe20000000800 */
[----:B-1----:R-:W4:Y:S01]  /*70440*/  LDL.LU R239, [R1+0x56c] ;  /* 0x00056c0001ef7983 */ /* 0x002f220000300800 */
[----:B------:R-:W-:Y:S01]  /*70450*/  IMAD.WIDE R240, R2, 0x4, R148 ;  /* 0x0000000402f07825 */ /* 0x000fe200078e0294 */
[----:B------:R-:W-:Y:S02]  /*70460*/  ULDC UR12, c[0x0][0x228] ;  /* 0x00008a00000c7ab9 */ /* 0x000fe40000000800 */
[----:B------:R-:W2:Y:S04]  /*70470*/  LDL.LU R2, [R1+0x328] ;  /* 0x0003280001027983 */ /* 0x000ea80000300800 */
[----:B------:R-:W3:Y:S01]  /*70480*/  LDL.LU R248, [R1+0x418] ;  /* 0x0004180001f87983 */ /* 0x000ee20000300800 */
[----:B------:R-:W-:-:S04]  /*70490*/  IMAD.WIDE R244, R0, 0x4, R208 ;  /* 0x0000000400f47825 */ /* 0x000fc800078e02d0 */
[----:B------:R-:W-:Y:S01]  /*704a0*/  IMAD.WIDE R246, R0, 0x4, R150 ;  /* 0x0000000400f67825 */ /* 0x000fe200078e0296 */
[----:B---3--:R1:W-:Y:S04]  /*704b0*/  @P1 STG.E desc[UR8][R240.64], R248 ;  /* 0x000000f8f0001986 */ /* 0x0083e8000c101908 */
[----:B--2---:R2:W-:Y:S01]  /*704c0*/  @P3 STG.E desc[UR8][R242.64], R2 ;  /* 0x00000002f2003986 */ /* 0x0045e2000c101908 */
        /* <DEDUP_REMOVED lines=8> */
[----:B---3--:R-:W2:Y:S01]  /*70550*/  LDL.LU R250, [R1+0x41c] ;  /* 0x00041c0001fa7983 */ /* 0x008ea20000300800 */
[----:B------:R-:W-:Y:S01]  /*70560*/  ISETP.LT.AND P0, PT, R8, UR6, !P2 ;  /* 0x0000000608007c0c */ /* 0x000fe2000d701270 */
[----:B------:R-:W-:Y:S01]  /*70570*/  ULDC UR4, c[0x0][0x22c] ;  /* 0x00008b0000047ab9 */ /* 0x000fe20000000800 */
[----:B------:R-:W-:Y:S02]  /*70580*/  ISETP.LT.AND P5, PT, R11, UR10, !P2 ;  /* 0x0000000a0b007c0c */ /* 0x000fe4000d7a1270 */
[----:B------:R-:W-:Y:S01]  /*70590*/  ISETP.LT.AND P6, PT, R10, UR12, !P2 ;  /* 0x0000000c0a007c0c */ /* 0x000fe2000d7c1270 */
[----:B-1----:R-:W3:Y:S01]  /*705a0*/  LDL.LU R238, [R1+0x32c] ;  /* 0x00032c0001ee7983 */ /* 0x002ee20000300800 */
[----:B------:R-:W-:Y:S01]  /*705b0*/  IADD3 R248, R3, 0x19, RZ ;  /* 0x0000001903f87810 */ /* 0x000fe20007ffe0ff */
[C---:B------:R-:W-:Y:S01]  /*705c0*/  IMAD.WIDE R242, R2.reuse, 0x4, R210 ;  /* 0x0000000402f27825 */ /* 0x040fe200078e02d2 */
[----:B------:R-:W-:Y:S01]  /*705d0*/  ULDC UR6, c[0x0][0x228] ;  /* 0x00008a0000067ab9 */ /* 0x000fe20000000800 */
[----:B------:R-:W4:Y:S01]  /*705e0*/  LDL.LU R0, [R1+0x28] ;  /* 0x0000280001007983 */ /* 0x000f220000300800 */
[----:B------:R-:W-:Y:S01]  /*705f0*/  ULDC UR10, c[0x0][0x228] ;  /* 0x00008a00000a7ab9 */ /* 0x000fe20000000800 */
[----:B------:R-:W-:Y:S01]  /*70600*/  IMAD.WIDE R244, R2, 0x4, R208 ;  /* 0x0000000402f47825 */ /* 0x000fe200078e02d0 */
[----:B------:R-:W-:-:S03]  /*70610*/  ULDC UR12, c[0x0][0x228] ;  /* 0x00008a00000c7ab9 */ /* 0x000fc60000000800 */
[----:B------:R-:W-:Y:S01]  /*70620*/  IMAD.WIDE R246, R2, 0x4, R150 ;  /* 0x0000000402f67825 */ /* 0x000fe200078e0296 */
[----:B----4-:R-:W-:Y:S01]  /*70630*/  @P3 STG.E desc[UR8][R240.64], R0 ;  /* 0x00000000f0003986 */ /* 0x010fe2000c101908 */
[----:B------:R-:W-:Y:S01]  /*70640*/  ISETP.GE.AND P3, PT, R248, UR4, PT ;  /* 0x00000004f8007c0c */ /* 0x000fe2000bf66270 */
[----:B------:R-:W-:Y:S02]  /*70650*/  ULDC UR4, c[0x0][0x228] ;  /* 0x00008a0000047ab9 */ /* 0x000fe40000000800 */
[----:B------:R-:W-:Y:S04]  /*70660*/  @P0 STG.E desc[UR8][R242.64], R251 ;  /* 0x000000fbf2000986 */ /* 0x000fe8000c101908 */
[----:B------:R1:W-:Y:S04]  /*70670*/  @P5 STG.E desc[UR8][R244.64], R249 ;  /* 0x000000f9f4005986 */ /* 0x0003e8000c101908 */
[----:B------:R-:W4:Y:S04]  /*70680*/  LDL.LU R248, [R1+0x12c] ;  /* 0x00012c0001f87983 */ /* 0x000f280000300800 */
[----:B------:R2:W-:Y:S04]  /*70690*/  @P6 STG.E desc[UR8][R246.64], R239 ;  /* 0x000000eff6006986 */ /* 0x0005e8000c101908 */
[----:B-1----:R-:W4:Y:S04]  /*706a0*/  LDL.LU R249, [R1+0x2c] ;  /* 0x00002c0001f97983 */ /* 0x002f280000300800 */
[----:B--2---:R-:W2:Y:S04]  /*706b0*/  LDL.LU R247, [R1+0x22c] ;  /* 0x00022c0001f77983 */ /* 0x004ea80000300800 */
[----:B------:R-:W4:Y:S01]  /*706c0*/  LDL.LU R239, [R1+0x590] ;  /* 0x0005900001ef7983 */ /* 0x000f220000300800 */
[----:B------:R-:W-:Y:S01]  /*706d0*/  ISETP.LT.AND P2, PT, R9, UR4, !P2 ;  /* 0x0000000409007c0c */ /* 0x000fe2000d741270 */
[----:B------:R-:W-:-:S02]  /*706e0*/  ULDC UR4, c[0x0][0x228] ;  /* 0x00008a0000047ab9 */ /* 0x000fc40000000800 */
[----:B------:R-:W-:Y:S02]  /*706f0*/  ISETP.LT.AND P0, PT, R8, UR4, !P4 ;  /* 0x0000000408007c0c */ /* 0x000fe4000e701270 */
[C---:B------:R-:W-:Y:S01]  /*70700*/  IADD3 R0, R2.reuse, UR28, RZ ;  /* 0x0000001c02007c10 */ /* 0x040fe2000fffe0ff */
[----:B------:R-:W-:Y:S01]  /*70710*/  IMAD.WIDE R240, R2, 0x4, R148 ;  /* 0x0000000402f07825 */ /* 0x000fe200078e0294 */
[----:B------:R-:W-:Y:S01]  /*70720*/  ULDC UR4, c[0x0][0x228] ;  /* 0x00008a0000047ab9 */ /* 0x000fe20000000800 */
[----:B------:R-:W-:Y:S01]  /*70730*/  ISETP.LT.AND P6, PT, R11, UR6, !P4 ;  /* 0x000000060b007c0c */ /* 0x000fe2000e7c1270 */
[----:B------:R-:W4:Y:S01]  /*70740*/  LDL.LU R251, [R1+0x5a0] ;  /* 0x0005a00001fb7983 */ /* 0x000f220000300800 */
        /* <DEDUP_REMOVED lines=8> */
[----:B---3--:R3:W-:Y:S01]  /*707d0*/  @P0 STG.E desc[UR8][R242.64], R238 ;  /* 0x000000eef2000986 */ /* 0x0087e2000c101908 */
[----:B------:R-:W-:-:S02]  /*707e0*/  ISETP.LT.AND P0, PT, R8, UR4, !P1 ;  /* 0x0000000408007c0c */ /* 0x000fc4000cf01270 */
[C---:B------:R-:W-:Y:S01]  /*707f0*/  IADD3 R2, R0.reuse, UR28, RZ ;  /* 0x0000001c00027c10 */ /* 0x040fe2000fffe0ff */
[----:B------:R-:W-:Y:S01]  /*70800*/  ULDC UR6, c[0x0][0x228] ;  /* 0x00008a0000067ab9 */ /* 0x000fe20000000800 */
[C---:B-1----:R-:W-:Y:S01]  /*70810*/  IMAD.WIDE R240, R0.reuse, 0x4, R208 ;  /* 0x0000000400f07825 */ /* 0x042fe200078e02d0 */
[----:B------:R-:W4:Y:S01]  /*70820*/  LDL.LU R250, [R1+0x420] ;  /* 0x0004200001fa7983 */ /* 0x000f220000300800 */
[----:B------:R-:W-:Y:S01]  /*70830*/  ULDC UR4, c[0x0][0x228] ;  /* 0x00008a0000047ab9 */ /* 0x000fe20000000800 */
[----:B------:R-:W-:Y:S01]  /*70840*/  ULDC UR10, c[0x0][0x228] ;  /* 0x00008a00000a7ab9 */ /* 0x000fe20000000800 */
[C---:B---3--:R-:W-:Y:S01]  /*70850*/  IMAD.WIDE R242, R0.reuse, 0x4, R150 ;  /* 0x0000000400f27825 */ /* 0x048fe200078e0296 */
[----:B------:R-:W3:Y:S03]  /*70860*/  LDL.LU R238, [R1+0x330] ;  /* 0x0003300001ee7983 */ /* 0x000ee60000300800 */
[----:B------:R-:W-:Y:S01]  /*70870*/  IMAD.WIDE R244, R0, 0x4, R148 ;  /* 0x0000000400f47825 */ /* 0x000fe200078e0294 */
[C---:B------:R-:W-:Y:S01]  /*70880*/  IADD3 R0, R2.reuse, UR28, RZ ;  /* 0x0000001c02007c10 */ /* 0x040fe2000fffe0ff */
[----:B--2---:R1:W-:Y:S04]  /*70890*/  @P6 STG.E desc[UR8][R240.64], R247 ;  /* 0x000000f7f0006986 */ /* 0x0043e8000c101908 */
[----:B----4-:R2:W-:Y:S04]  /*708a0*/  @P5 STG.E desc[UR8][R242.64], R248 ;  /* 0x000000f8f2005986 */ /* 0x0105e8000c101908 */
[----:B------:R4:W-:Y:S01]  /*708b0*/  @P4 STG.E desc[UR8][R244.64], R249 ;  /* 0x000000f9f4004986 */ /* 0x0009e2000c101908 */
[----:B-1----:R-:W-:-:S04]  /*708c0*/  IMAD.WIDE R240, R2, 0x4, R210 ;  /* 0x0000000402f07825 */ /* 0x002fc800078e02d2 */
[C---:B--2---:R-:W-:Y:S01]  /*708d0*/  IMAD.WIDE R242, R2.reuse, 0x4, R150 ;  /* 0x0000000402f27825 */ /* 0x044fe200078e0296 */
[----:B------:R1:W-:Y:S03]  /*708e0*/  @P0 STG.E desc[UR8][R240.64], R239 ;  /* 0x000000eff0000986 */ /* 0x0003e6000c101908 */
[C---:B----4-:R-:W-:Y:S01]  /*708f0*/  IMAD.WIDE R244, R2.reuse, 0x4, R148 ;  /* 0x0000000402f47825 */ /* 0x050fe200078e0294 */
[----:B------:R-:W2:Y:S04]  /*70900*/  LDL.LU R249, [R1+0x230] ;  /* 0x0002300001f97983 */ /* 0x000ea80000300800 */
[----:B-1----:R-:W4:Y:S01]  /*70910*/  LDL.LU R239, [R1+0x130] ;  /* 0x0001300001ef7983 */ /* 0x002f220000300800 */
[----:B------:R-:W-:-:S03]  /*70920*/  IMAD.WIDE R240, R2, 0x4, R208 ;  /* 0x0000000402f07825 */ /* 0x000fc600078e02d0 */
[----:B------:R-:W3:Y:S01]  /*70930*/  LDL.LU R2, [R1+0x5b0] ;  /* 0x0005b00001027983 */ /* 0x000ee20000300800 */
        /* <DEDUP_REMOVED lines=10> */
[----:B------:R-:W4:Y:S01]  /*709e0*/  LDL.LU R248, [R1+0x594] ;  /* 0x0005940001f87983 */ /* 0x000f220000300800 */
[----:B------:R-:W-:Y:S01]  /*709f0*/  ULDC UR10, c[0x0][0x228] ;  /* 0x00008a00000a7ab9 */ /* 0x000fe20000000800 */
[----:B------:R-:W-:-:S02]  /*70a00*/  ULDC UR12, c[0x0][0x228] ;  /* 0x00008a00000c7ab9 */ /* 0x000fc40000000800 */
[----:B---3--:R-:W-:Y:S04]  /*70a10*/  @P4 STG.E desc[UR8][R240.64], R2 ;  /* 0x00000002f0004986 */ /* 0x008fe8000c101908 */
[----:B------:R-:W-:Y:S04]  /*70a20*/  @P5 STG.E desc[UR8][R242.64], R251 ;  /* 0x000000fbf2005986 */ /* 0x000fe8000c101908 */
[----:B------:R1:W-:Y:S04]  /*70a30*/  @P1 STG.E desc[UR8][R244.64], R250 ;  /* 0x000000faf4001986 */ /* 0x0003e8000c101908 */
[----:B------:R3:W-:Y:S04]  /*70a40*/  @P6 STG.E desc[UR8][R246.64], R238 ;  /* 0x000000eef6006986 */ /* 0x0007e8000c101908 */
[----:B-1----:R-:W4:Y:S04]  /*70a50*/  LDL.LU R250, [R1+0x5b4] ;  /* 0x0005b40001fa7983 */ /* 0x002f280000300800 */
[----:B---3--:R-:W3:Y:S04]  /*70a60*/  LDL.LU R247, [R1+0x30] ;  /* 0x0000300001f77983 */ /* 0x008ee80000300800 */
[----:B------:R-:W3:Y:S01]  /*70a70*/  LDL.LU R238, [R1+0x5a4] ;  /* 0x0005a40001ee7983 */ /* 0x000ee20000300800 */
        /* <DEDUP_REMOVED lines=25> */
[----:B------:R-:W4:Y:S04]  /*70c10*/  LDL.LU R251, [R1+0x234] ;  /* 0x0002340001fb7983 */ /* 0x000f280000300800 */
[----:B------:R-:W4:Y:S04]  /*70c20*/  LDL.LU R249, [R1+0x134] ;  /* 0x0001340001f97983 */ /* 0x000f280000300800 */
[----:B---3--:R-:W-:Y:S04]  /*70c30*/  @P3 STG.E desc[UR8][R242.64], R247 ;  /* 0x000000f7f2003986 */ /* 0x008fe8000c101908 */
[----:B------:R1:W-:Y:S04]  /*70c40*/  @P5 STG.E desc[UR8][R240.64], R248 ;  /* 0x000000f8f0005986 */ /* 0x0003e8000c101908 */
[----:B------:R-:W-:Y:S01]  /*70c50*/  @P6 STG.E desc[UR8][R244.64], R250 ;  /* 0x000000faf4006986 */ /* 0x000fe2000c101908 */
[----:B-1----:R-:W-:-:S05]  /*70c60*/  IMAD.WIDE R240, R2, 0x4, R150 ;  /* 0x0000000402f07825 */ /* 0x002fca00078e0296 */
[----:B------:R1:W-:Y:S04]  /*70c70*/  @P4 STG.E desc[UR8][R240.64], R238 ;  /* 0x000000eef0004986 */ /* 0x0003e8000c101908 */
[----:B-1----:R-:W3:Y:S01]  /*70c80*/  LDL.LU R238, [R1+0x34] ;  /* 0x0000340001ee7983 */ /* 0x002ee20000300800 */
[----:B------:R-:W-:-:S03]  /*70c90*/  IMAD.WIDE R240, R2, 0x4, R148 ;  /* 0x0000000402f07825 */ /* 0x000fc600078e0294 */
[----:B------:R-:W3:Y:S04]  /*70ca0*/  LDL.LU R250, [R1+0x5b8] ;  /* 0x0005b80001fa7983 */ /* 0x000ee80000300800 */
[----:B------:R-:W4:Y:S01]  /*70cb0*/  LDL.LU R2, [R1+0x334] ;  /* 0x0003340001027983 */ /* 0x000f220000300800 */
        /* <DEDUP_REMOVED lines=17> */
[----:B----4-:R1:W-:Y:S01]  /*70dd0*/  @P3 STG.E desc[UR8][R242.64], R2 ;  /* 0x00000002f2003986 */ /* 0x0103e2000c101908 */
[----:B------:R-:W-:Y:S01]  /*70de0*/  ISETP.LT.AND P3, PT, R9, UR4, !P0 ;  /* 0x0000000409007c0c */ /* 0x000fe2000c761270 */
[----:B------:R-:W-:-:S02]  /*70df0*/  ULDC UR4, c[0x0][0x22c] ;  /* 0x00008b0000047ab9 */ /* 0x000fc40000000800 */
[----:B------:R4:W-:Y:S01]  /*70e00*/  @P5 STG.E desc[UR8][R244.64], R251 ;  /* 0x000000fbf4005986 */ /* 0x0009e2000c101908 */
[----:B------:R-:W-:Y:S01]  /*70e10*/  ISETP.GE.AND P2, PT, R240, UR4, PT ;  /* 0x00000004f0007c0c */ /* 0x000fe2000bf46270 */
[C---:B------:R-:W-:Y:S01]  /*70e20*/  IMAD.WIDE R240, R0.reuse, 0x4, R148 ;  /* 0x0000000400f07825 */ /* 0x040fe200078e0294 */
[----:B-1----:R-:W-:Y:S01]  /*70e30*/  IADD3 R2, R0, UR28, RZ ;  /* 0x0000001c00027c10 */ /* 0x002fe2000fffe0ff */
[----:B------:R1:W-:Y:S04]  /*70e40*/  @P6 STG.E desc[UR8][R246.64], R249 ;  /* 0x000000f9f6006986 */ /* 0x0003e8000c101908 */
[----:B----4-:R-:W4:Y:S01]  /*70e50*/  LDL.LU R251, [R1+0x428] ;  /* 0x0004280001fb7983 */ /* 0x010f220000300800 */
[----:B------:R-:W-:Y:S02]  /*70e60*/  ISETP.LT.AND P0, PT, R8, UR6, !P1 ;  /* 0x0000000608007c0c */ /* 0x000fe4000cf01270 */
[----:B------:R-:W-:Y:S01]  /*70e70*/  ISETP.LT.AND P5, PT, R11, UR10, !P1 ;  /* 0x0000000a0b007c0c */ /* 0x000fe2000cfa1270 */
[----:B------:R-:W-:Y:S01]  /*70e80*/  ULDC UR4, c[0x0][0x22c] ;  /* 0x00008b0000047ab9 */ /* 0x000fe20000000800 */
[----:B------:R-:W-:Y:S01]  /*70e90*/  ISETP.LT.AND P6, PT, R10, UR12, !P1 ;  /* 0x0000000c0a007c0c */ /* 0x000fe2000cfc1270 */
[C---:B------:R-:W-:Y:S01]  /*70ea0*/  IMAD.WIDE R242, R2.reuse, 0x4, R210 ;  /* 0x0000000402f27825 */ /* 0x040fe200078e02d2 */
[----:B------:R-:W-:Y:S01]  /*70eb0*/  IADD3 R248, R3, 0x1f, RZ ;  /* 0x0000001f03f87810 */ /* 0x000fe20007ffe0ff */
[----:B-1----:R-:W4:Y:S01]  /*70ec0*/  LDL.LU R249, [R1+0x338] ;  /* 0x0003380001f97983 */ /* 0x002f220000300800 */
[----:B------:R-:W-:Y:S01]  /*70ed0*/  ULDC UR6, c[0x0][0x228] ;  /* 0x00008a0000067ab9 */ /* 0x000fe20000000800 */
[C---:B------:R-:W-:Y:S01]  /*70ee0*/  IMAD.WIDE R244, R2.reuse, 0x4, R208 ;  /* 0x0000000402f47825 */ /* 0x040fe200078e02d0 */
[----:B------:R-:W-:Y:S01]  /*70ef0*/  ULDC UR10, c[0x0][0x228] ;  /* 0x00008a00000a7ab9 */ /* 0x000fe20000000800 */
[----:B------:R-:W2:Y:S01]  /*70f00*/  LDL.LU R0, [R1+0x598] ;  /* 0x0005980001007983 */ /* 0x000ea20000300800 */
[----:B------:R-:W-:Y:S01]  /*70f10*/  ULDC UR12, c[0x0][0x228] ;  /* 0x00008a00000c7ab9 */ /* 0x000fe20000000800 */
[----:B------:R-:W-:-:S02]  /*70f20*/  IMAD.WIDE R246, R2, 0x4, R150 ;  /* 0x0000000402f67825 */ /* 0x000fc400078e0296 */
[----:B---3--:R1:W-:Y:S01]  /*70f30*/  @P3 STG.E desc[UR8][R240.64], R238 ;  /* 0x000000eef0003986 */ /* 0x0083e2000c101908 */
[----:B------:R-:W-:Y:S01]  /*70f40*/  ISETP.GE.AND P3, PT, R248, UR4, PT ;  /* 0x00000004f8007c0c */ /* 0x000fe2000bf66270 */
[----:B------:R-:W-:Y:S02]  /*70f50*/  ULDC UR4, c[0x0][0x228] ;  /* 0x00008a0000047ab9 */ /* 0x000fe40000000800 */
[----:B-1----:R-:W3:Y:S04]  /*70f60*/  LDL.LU R238, [R1+0x238] ;  /* 0x0002380001ee7983 */ /* 0x002ee80000300800 */
[----:B------:R-:W3:Y:S01]  /*70f70*/  LDL.LU R248, [R1+0x138] ;  /* 0x0001380001f87983 */ /* 0x000ee20000300800 */
[----:B------:R-:W-:Y:S01]  /*70f80*/  ISETP.LT.AND P1, PT, R9, UR4, !P1 ;  /* 0x0000000409007c0c */ /* 0x000fe2000cf21270 */
[----:B------:R-:W-:-:S02]  /*70f90*/  ULDC UR4, c[0x0][0x228] ;  /* 0x00008a0000047ab9 */ /* 0x000fc40000000800 */
[----:B--2---:R-:W-:Y:S04]  /*70fa0*/  @P0 STG.E desc[UR8][R242.64], R0 ;  /* 0x00000000f2000986 */ /* 0x004fe8000c101908 */
[----:B------:R1:W-:Y:S04]  /*70fb0*/  @P5 STG.E desc[UR8][R244.64], R250 ;  /* 0x000000faf4005986 */ /* 0x0003e8000c101908 */
[----:B------:R2:W-:Y:S04]  /*70fc0*/  @P6 STG.E desc[UR8][R246.64], R239 ;  /* 0x000000eff6006986 */ /* 0x0005e8000c101908 */
[----:B-1----:R-:W3:Y:S04]  /*70fd0*/  LDL.LU R250, [R1+0x38] ;  /* 0x0000380001fa7983 */ /* 0x002ee80000300800 */
        /* <DEDUP_REMOVED lines=11> */
[----:B----4-:R1:W-:Y:S01]  /*71090*/  @P1 STG.E desc[UR8][R240.64], R251 ;  /* 0x000000fbf0001986 */ /* 0x0103e2000c101908 */
        /* <DEDUP_REMOVED lines=10> */
[C---:B----4-:R-:W-:Y:S01]  /*71140*/  IMAD.WIDE R242, R0.reuse, 0x4, R150 ;  /* 0x0000000400f27825 */ /* 0x050fe200078e0296 */
[----:B---3--:R1:W-:Y:S03]  /*71150*/  @P6 STG.E desc[UR8][R240.64], R238 ;  /* 0x000000eef0006986 */ /* 0x0083e6000c101908 */
        /* <DEDUP_REMOVED lines=14> */
[----:B------:R-:W-:Y:S02]  /*71240*/  ISETP.LT.AND P4, PT, R11, UR4, !P2 ;  /* 0x000000040b007c0c */ /* 0x000fe4000d781270 */
[----:B------:R-:W-:Y:S01]  /*71250*/  ISETP.LT.AND P6, PT, R8, UR12, !P3 ;  /* 0x0000000c08007c0c */ /* 0x000fe2000dfc1270 */
[----:B------:R-:W-:Y:S01]  /*71260*/  VIADD R248, R3, 0x21 ;  /* 0x0000002103f87836 */ /* 0x000fe20000000000 */
[----:B------:R-:W-:Y:S01]  /*71270*/  ISETP.LT.AND P5, PT, R10, UR6, !P2 ;  /* 0x000000060a007c0c */ /* 0x000fe2000d7a1270 */
[----:B------:R-:W-:Y:S01]  /*71280*/  ULDC UR4, c[0x0][0x22c] ;  /* 0x00008b0000047ab9 */ /* 0x000fe20000000800 */
        /* <DEDUP_REMOVED lines=38> */
[C---:B--2---:R-:W-:Y:S01]  /*714f0*/  IMAD.WIDE R242, R2.reuse, 0x4, R210 ;  /* 0x0000000402f27825 */ /* 0x044fe200078e02d2 */
[----:B------:R1:W-:Y:S01]  /*71500*/  @P3 STG.E desc[UR8][R240.64], R248 ;  /* 0x000000f8f0003986 */ /* 0x0003e2000c101908 */
[----:B------:R-:W-:Y:S01]  /*71510*/  ISETP.LT.AND P1, PT, R9, UR4, !P1 ;  /* 0x0000000409007c0c */ /* 0x000fe2000cf21270 */
[----:B------:R-:W-:Y:S02]  /*71520*/  ULDC UR4, c[0x0][0x22c] ;  /* 0x00008b0000047ab9 */ /* 0x000fe40000000800 */
[----:B------:R-:W2:Y:S01]  /*71530*/  LDL.LU R239, [R1+0x40] ;  /* 0x0000400001ef7983 */ /* 0x000ea20000300800 */
[----:B------:R-:W-:-:S03]  /*71540*/  IADD3 R0, R2, UR28, RZ ;  /* 0x0000001c02007c10 */ /* 0x000fc6000fffe0ff */
[----:B------:R3:W-:Y:S01]  /*71550*/  @P5 STG.E desc[UR8][R242.64], R251 ;  /* 0x000000fbf2005986 */ /* 0x0007e2000c101908 */
[----:B-1----:R-:W-:Y:S01]  /*71560*/  IMAD.WIDE R240, R2, 0x4, R150 ;  /* 0x0000000402f07825 */ /* 0x002fe200078e0296 */
[----:B------:R-:W-:Y:S02]  /*71570*/  IADD3 R248, R3, 0x23, RZ ;  /* 0x0000002303f87810 */ /* 0x000fe40007ffe0ff */
[----:B---3--:R1:W-:Y:S04]  /*71580*/  @P6 STG.E desc[UR8][R244.64], R249 ;  /* 0x000000f9f4006986 */ /* 0x0083e8000c101908 */
[----:B------:R-:W3:Y:S04]  /*71590*/  LDL.LU R251, [R1+0x5e4] ;  /* 0x0005e40001fb7983 */ /* 0x000ee80000300800 */
[----:B-1----:R-:W3:Y:S04]  /*715a0*/  LDL.LU R249, [R1+0x5c4] ;  /* 0x0005c40001f97983 */ /* 0x002ee80000300800 */
[----:B----4-:R1:W-:Y:S01]  /*715b0*/  @P4 STG.E desc[UR8][R240.64], R238 ;  /* 0x000000eef0004986 */ /* 0x0103e2000c101908 */
[----:B------:R-:W-:-:S02]  /*715c0*/  ISETP.GE.AND P4, PT, R248, UR4, PT ;  /* 0x00000004f8007c0c */ /* 0x000fc4000bf86270 */
        /* <DEDUP_REMOVED lines=8> */
[----:B-1----:R-:W4:Y:S01]  /*71650*/  LDL.LU R238, [R1+0x5d4] ;  /* 0x0005d40001ee7983 */ /* 0x002f220000300800 */
[----:B------:R-:W-:Y:S01]  /*71660*/  ULDC UR12, c[0x0][0x228] ;  /* 0x00008a00000c7ab9 */ /* 0x000fe20000000800 */
[----:B------:R-:W-:-:S02]  /*71670*/  IMAD.WIDE R240, R2, 0x4, R148 ;  /* 0x0000000402f07825 */ /* 0x000fc400078e0294 */
[----:B------:R-:W2:Y:S04]  /*71680*/  LDL.LU R2, [R1+0x340] ;  /* 0x0003400001027983 */ /* 0x000ea80000300800 */
[----:B------:R-:W3:Y:S01]  /*71690*/  LDL.LU R248, [R1+0x430] ;  /* 0x0004300001f87983 */ /* 0x000ee20000300800 */
[----:B------:R-:W-:-:S03]  /*716a0*/  IMAD.WIDE R246, R0, 0x4, R150 ;  /* 0x0000000400f67825 */ /* 0x000fc600078e0296 */
        /* <DEDUP_REMOVED lines=403> */
[----:B------:R-:W4:Y:S03]  /*72fe0*/  LDL.LU R249, [R1+0x454] ;  /* 0x0004540001f97983 */ /* 0x000f260000300800 */
[C---:B--2---:R-:W-:Y:S01]  /*72ff0*/  IMAD.WIDE R240, R2.reuse, 0x4, R210 ;  /* 0x0000000402f07825 */ /* 0x044fe200078e02d2 */
[----:B------:R-:W2:Y:S01]  /*73000*/  LDL.LU R251, [R1+0x264] ;  /* 0x0002640001fb7983 */ /* 0x000ea20000300800 */
[----:B------:R-:W-:-:S03]  /*73010*/  IADD3 R0, R2, UR28, RZ ;  /* 0x0000001c02007c10 */ /* 0x000fc6000fffe0ff */
[----:B------:R-:W2:Y:S04]  /*73020*/  LDL.LU R239, [R1+0x164] ;  /* 0x0001640001ef7983 */ /* 0x000ea80000300800 */
        /* <DEDUP_REMOVED lines=8> */
[----:B------:R-:W2:Y:S01]  /*730b0*/  LDL.LU R2, [R1+0x364] ;  /* 0x0003640001027983 */ /* 0x000ea20000300800 */
        /* <DEDUP_REMOVED lines=12> */
[----:B----4-:R1:W-:Y:S01]  /*73180*/  @P2 STG.E desc[UR8][R240.64], R249 ;  /* 0x000000f9f0002986 */ /* 0x0103e2000c101908 */
[----:B------:R-:W-:Y:S01]  /*73190*/  ULDC UR10, c[0x0][0x228] ;  /* 0x00008a00000a7ab9 */ /* 0x000fe20000000800 */
[----:B------:R-:W-:Y:S01]  /*731a0*/  ULDC UR12, c[0x0][0x228] ;  /* 0x00008a00000c7ab9 */ /* 0x000fe20000000800 */
[----:B-1----:R-:W-:Y:S01]  /*731b0*/  VIADD R240, R3, 0x36 ;  /* 0x0000003603f07836 */ /* 0x002fe20000000000 */
[----:B------:R-:W4:Y:S04]  /*731c0*/  LDL.LU R249, [R1+0x638] ;  /* 0x0006380001f97983 */ /* 0x000f280000300800 */
[----:B--2---:R1:W-:Y:S01]  /*731d0*/  @P3 STG.E desc[UR8][R242.64], R2 ;  /* 0x00000002f2003986 */ /* 0x0043e2000c101908 */
[----:B------:R-:W-:Y:S01]  /*731e0*/  ISETP.LT.AND P3, PT, R9, UR4, !P0 ;  /* 0x0000000409007c0c */ /* 0x000fe2000c761270 */
[----:B------:R-:W-:-:S02]  /*731f0*/  ULDC UR4, c[0x0][0x22c] ;  /* 0x00008b0000047ab9 */ /* 0x000fc40000000800 */
[----:B------:R2:W-:Y:S01]  /*73200*/  @P5 STG.E desc[UR8][R244.64], R251 ;  /* 0x000000fbf4005986 */ /* 0x0005e2000c101908 */
[----:B------:R-:W-:Y:S01]  /*73210*/  ISETP.GE.AND P2, PT, R240, UR4, PT ;  /* 0x00000004f0007c0c */ /* 0x000fe2000bf46270 */
[C---:B------:R-:W-:Y:S01]  /*73220*/  IMAD.WIDE R240, R0.reuse, 0x4, R148 ;  /* 0x0000000400f07825 */ /* 0x040fe200078e0294 */
[----:B-1----:R-:W-:Y:S01]  /*73230*/  IADD3 R2, R0, UR28, RZ ;  /* 0x0000001c00027c10 */ /* 0x002fe2000fffe0ff */
[----:B------:R1:W-:Y:S04]  /*73240*/  @P6 STG.E desc[UR8][R246.64], R239 ;  /* 0x000000eff6006986 */ /* 0x0003e8000c101908 */
[----:B--2---:R-:W2:Y:S01]  /*73250*/  LDL.LU R251, [R1+0x458] ;  /* 0x0004580001fb7983 */ /* 0x004ea20000300800 */
[----:B------:R-:W-:Y:S02]  /*73260*/  ISETP.LT.AND P0, PT, R8, UR6, !P1 ;  /* 0x0000000608007c0c */ /* 0x000fe4000cf01270 */
[----:B------:R-:W-:Y:S01]  /*73270*/  ISETP.LT.AND P5, PT, R11, UR10, !P1 ;  /* 0x0000000a0b007c0c */ /* 0x000fe2000cfa1270 */
[----:B------:R-:W-:Y:S01]  /*73280*/  IMAD.WIDE R242, R2, 0x4, R210 ;  /* 0x0000000402f27825 */ /* 0x000fe200078e02d2 */
[----:B------:R-:W-:Y:S01]  /*73290*/  IADD3 R248, R3, 0x37, RZ ;  /* 0x0000003703f87810 */ /* 0x000fe20007ffe0ff */
[----:B------:R-:W-:-:S02]  /*732a0*/  ULDC UR4, c[0x0][0x22c] ;  /* 0x00008b0000047ab9 */ /* 0x000fc40000000800 */
[----:B------:R-:W-:Y:S01]  /*732b0*/  IMAD.WIDE R244, R2, 0x4, R208 ;  /* 0x0000000402f47825 */ /* 0x000fe200078e02d0 */
[----:B-1----:R-:W2:Y:S01]  /*732c0*/  LDL.LU R239, [R1+0x368] ;  /* 0x0003680001ef7983 */ /* 0x002ea20000300800 */
[----:B------:R-:W-:Y:S01]  /*732d0*/  ISETP.LT.AND P6, PT, R10, UR12, !P1 ;  /* 0x0000000c0a007c0c */ /* 0x000fe2000cfc1270 */
[----:B------:R-:W-:Y:S01]  /*732e0*/  ULDC UR6, c[0x0][0x228] ;  /* 0x00008a0000067ab9 */ /* 0x000fe20000000800 */
[----:B------:R-:W-:Y:S01]  /*732f0*/  IMAD.WIDE R246, R2, 0x4, R150 ;  /* 0x0000000402f67825 */ /* 0x000fe200078e0296 */
[----:B------:R-:W4:Y:S01]  /*73300*/  LDL.LU R0, [R1+0x628] ;  /* 0x0006280001007983 */ /* 0x000f220000300800 */
[----:B------:R-:W-:Y:S01]  /*73310*/  ULDC UR10, c[0x0][0x228] ;  /* 0x00008a00000a7ab9 */ /* 0x000fe20000000800 */
[----:B------:R-:W-:Y:S02]  /*73320*/  ULDC UR12, c[0x0][0x228] ;  /* 0x00008a00000c7ab9 */ /* 0x000fe40000000800 */
[----:B---3--:R1:W-:Y:S01]  /*73330*/  @P3 STG.E desc[UR8][R240.64], R238 ;  /* 0x000000eef0003986 */ /* 0x0083e2000c101908 */
[----:B------:R-:W-:Y:S01]  /*73340*/  ISETP.GE.AND P3, PT, R248, UR4, PT ;  /* 0x00000004f8007c0c */ /* 0x000fe2000bf66270 */
[----:B------:R-:W-:-:S02]  /*73350*/  ULDC UR4, c[0x0][0x228] ;  /* 0x00008a0000047ab9 */ /* 0x000fc40000000800 */
[----:B-1----:R-:W3:Y:S04]  /*73360*/  LDL.LU R238, [R1+0x268] ;  /* 0x0002680001ee7983 */ /* 0x002ee80000300800 */
[----:B------:R-:W3:Y:S01]  /*73370*/  LDL.LU R248, [R1+0x168] ;  /* 0x0001680001f87983 */ /* 0x000ee20000300800 */
[----:B------:R-:W-:Y:S01]  /*73380*/  ISETP.LT.AND P1, PT, R9, UR4, !P1 ;  /* 0x0000000409007c0c */ /* 0x000fe2000cf21270 */
[----:B------:R-:W-:Y:S02]  /*73390*/  ULDC UR4, c[0x0][0x228] ;  /* 0x00008a0000047ab9 */ /* 0x000fe40000000800 */
[----:B----4-:R-:W-:Y:S04]  /*733a0*/  @P0 STG.E desc[UR8][R242.64], R0 ;  /* 0x00000000f2000986 */ /* 0x010fe8000c101908 */
[----:B------:R1:W-:Y:S04]  /*733b0*/  @P5 STG.E desc[UR8][R244.64], R250 ;  /* 0x000000faf4005986 */ /* 0x0003e8000c101908 */
[----:B-1----:R-:W4:Y:S04]  /*733c0*/  LDL.LU R250, [R1+0x68] ;  /* 0x0000680001fa7983 */ /* 0x002f280000300800 */
[----:B------:R1:W-:Y:S04]  /*733d0*/  @P6 STG.E desc[UR8][R246.64], R249 ;  /* 0x000000f9f6006986 */ /* 0x0003e8000c101908 */
[----:B-1----:R-:W4:Y:S01]  /*733e0*/  LDL.LU R249, [R1+0x62c] ;  /* 0x00062c0001f97983 */ /* 0x002f220000300800 */
[----:B------:R-:W-:Y:S01]  /*733f0*/  ISETP.LT.AND P0, PT, R8, UR4, !P4 ;  /* 0x0000000408007c0c */ /* 0x000fe2000e701270 */
[----:B------:R-:W-:Y:S01]  /*73400*/  ULDC UR4, c[0x0][0x228] ;  /* 0x00008a0000047ab9 */ /* 0x000fe20000000800 */
[----:B------:R-:W-:-:S02]  /*73410*/  IADD3 R0, R2, UR28, RZ ;  /* 0x0000001c02007c10 */ /* 0x000fc4000fffe0ff */
[----:B------:R-:W-:Y:S01]  /*73420*/  ISETP.LT.AND P6, PT, R11, UR6, !P4 ;  /* 0x000000060b007c0c */ /* 0x000fe2000e7c1270 */
[----:B------:R-:W-:Y:S01]  /*73430*/  IMAD.WIDE R240, R2, 0x4, R148 ;  /* 0x0000000402f07825 */ /* 0x000fe200078e0294 */
[----:B------:R-:W-:Y:S01]  /*73440*/  ISETP.LT.AND P5, PT, R10, UR4, !P4 ;  /* 0x000000040a007c0c */ /* 0x000fe2000e7a1270 */
[----:B------:R-:W-:Y:S01]  /*73450*/  ULDC UR4, c[0x0][0x22c] ;  /* 0x00008b0000047ab9 */ /* 0x000fe20000000800 */
[----:B------:R-:W-:Y:S01]  /*73460*/  ISETP.LT.AND P4, PT, R9, UR10, !P4 ;  /* 0x0000000a09007c0c */ /* 0x000fe2000e781270 */
[----:B------:R-:W-:Y:S01]  /*73470*/  IMAD.WIDE R242, R0, 0x4, R210 ;  /* 0x0000000400f27825 */ /* 0x000fe200078e02d2 */
[----:B--2---:R1:W-:Y:S01]  /*73480*/  @P1 STG.E desc[UR8][R240.64], R251 ;  /* 0x000000fbf0001986 */ /* 0x0043e2000c101908 */
[----:B------:R-:W-:Y:S01]  /*73490*/  ULDC UR6, c[0x0][0x228] ;  /* 0x00008a0000067ab9 */ /* 0x000fe20000000800 */
[----:B------:R-:W-:Y:S01]  /*734a0*/  ULDC UR10, c[0x0][0x228] ;  /* 0x00008a00000a7ab9 */ /* 0x000fe20000000800 */
[----:B------:R-:W-:Y:S01]  /*734b0*/  VIADD R244, R3, 0x38 ;  /* 0x0000003803f47836 */ /* 0x000fe20000000000 */
[----:B------:R2:W-:Y:S04]  /*734c0*/  @P0 STG.E desc[UR8][R242.64], R239 ;  /* 0x000000eff2000986 */ /* 0x0005e8000c101908 */
[----:B------:R-:W-:Y:S01]  /*734d0*/  ISETP.GE.AND P1, PT, R244, UR4, PT ;  /* 0x00000004f4007c0c */ /* 0x000fe2000bf26270 */
[C---:B------:R-:W-:Y:S01]  /*734e0*/  IMAD.WIDE R244, R0.reuse, 0x4, R148 ;  /* 0x0000000400f47825 */ /* 0x040fe200078e0294 */
[----:B------:R-:W-:Y:S01]  /*734f0*/  ULDC UR4, c[0x0][0x228] ;  /* 0x00008a0000047ab9 */ /* 0x000fe20000000800 */
[----:B-1----:R-:W4:Y:S02]  /*73500*/  LDL.LU R251, [R1+0x64c] ;  /* 0x00064c0001fb7983 */ /* 0x002f240000300800 */
[----:B------:R-:W-:-:S04]  /*73510*/  IMAD.WIDE R240, R0, 0x4, R208 ;  /* 0x0000000400f07825 */ /* 0x000fc800078e02d0 */
[----:B--2---:R-:W-:Y:S01]  /*73520*/  IMAD.WIDE R242, R0, 0x4, R150 ;  /* 0x0000000400f27825 */ /* 0x004fe200078e0296 */
[----:B---3--:R1:W-:Y:S01]  /*73530*/  @P6 STG.E desc[UR8][R240.64], R238 ;  /* 0x000000eef0006986 */ /* 0x0083e2000c101908 */
[----:B------:R-:W-:Y:S01]  /*73540*/  ISETP.LT.AND P0, PT, R8, UR4, !P2 ;  /* 0x0000000408007c0c */ /* 0x000fe2000d701270 */
[----:B------:R-:W-:Y:S02]  /*73550*/  ULDC UR4, c[0x0][0x228] ;  /* 0x00008a0000047ab9 */ /* 0x000fe40000000800 */
[----:B------:R-:W-:Y:S01]  /*73560*/  @P5 STG.E desc[UR8][R242.64], R248 ;  /* 0x000000f8f2005986 */ /* 0x000fe2000c101908 */
[----:B------:R-:W-:-:S03]  /*73570*/  VIADD R2, R3, 0x39 ;  /* 0x0000003903027836 */ /* 0x000fc60000000000 */
[----:B------:R-:W2:Y:S04]  /*73580*/  LDL.LU R239, [R1+0x63c] ;  /* 0x00063c0001ef7983 */ /* 0x000ea80000300800 */
[----:B-1----:R-:W3:Y:S04]  /*73590*/  LDL.LU R238, [R1+0x36c] ;  /* 0x00036c0001ee7983 */ /* 0x002ee80000300800 */
[----:B----4-:R1:W-:Y:S01]  /*735a0*/  @P4 STG.E desc[UR8][R244.64], R250 ;  /* 0x000000faf4004986 */ /* 0x0103e2000c101908 */
[----:B------:R-:W-:Y:S01]  /*735b0*/  ISETP.LT.AND P4, PT, R11, UR4, !P2 ;  /* 0x000000040b007c0c */ /* 0x000fe2000d781270 */
[----:B------:R-:W-:Y:S01]  /*735c0*/  ULDC UR4, c[0x0][0x22c] ;  /* 0x00008b0000047ab9 */ /* 0x000fe20000000800 */
[----:B-1----:R-:W-:Y:S01]  /*735d0*/  IADD3 R244, R0, UR28, RZ ;  /* 0x0000001c00f47c10 */ /* 0x002fe2000fffe0ff */
[----:B------:R-:W4:Y:S04]  /*735e0*/  LDL.LU R250, [R1+0x26c] ;  /* 0x00026c0001fa7983 */ /* 0x000f280000300800 */
[----:B------:R-:W-:-:S05]  /*735f0*/  IMAD.WIDE R240, R244, 0x4, R210 ;  /* 0x00000004f4f07825 */ /* 0x000fca00078e02d2 */
[----:B------:R1:W-:Y:S01]  /*73600*/  @P0 STG.E desc[UR8][R240.64], R249 ;  /* 0x000000f9f0000986 */ /* 0x0003e2000c101908 */
[----:B------:R-:W-:Y:S02]  /*73610*/  ISETP.GE.AND P0, PT, R2, UR4, PT ;  /* 0x0000000402007c0c */ /* 0x000fe4000bf06270 */
[----:B------:R-:W-:Y:S02]  /*73620*/  ISETP.LT.AND P5, PT, R10, UR6, !P2 ;  /* 0x000000060a007c0c */ /* 0x000fe4000d7a1270 */
[----:B------:R-:W-:Y:S01]  /*73630*/  ISETP.LT.AND P6, PT, R8, UR12, !P3 ;  /* 0x0000000c08007c0c */ /* 0x000fe2000dfc1270 */
[C---:B------:R-:W-:Y:S01]  /*73640*/  IMAD.WIDE R242, R244.reuse, 0x4, R150 ;  /* 0x00000004f4f27825 */ /* 0x040fe200078e0296 */
[----:B-1----:R-:W4:Y:S01]  /*73650*/  LDL.LU R249, [R1+0x16c] ;  /* 0x00016c0001f97983 */ /* 0x002f220000300800 */
[----:B------:R-:W-:Y:S02]  /*73660*/  ISETP.LT.AND P2, PT, R9, UR10, !P2 ;  /* 0x0000000a09007c0c */ /* 0x000fe4000d741270 */
[C---:B------:R-:W-:Y:S01]  /*73670*/  IADD3 R0, R244.reuse, UR28, RZ ;  /* 0x0000001cf4007c10 */ /* 0x040fe2000fffe0ff */
[----:B------:R-:W3:Y:S01]  /*73680*/  LDL.LU R2, [R1+0x45c] ;  /* 0x00045c0001027983 */ /* 0x000ee20000300800 */
[C---:B------:R-:W-:Y:S01]  /*73690*/  IMAD.WIDE R240, R244.reuse, 0x4, R208 ;  /* 0x00000004f4f07825 */ /* 0x040fe200078e02d0 */
[----:B------:R-:W-:Y:S01]  /*736a0*/  ULDC UR4, c[0x0][0x228] ;  /* 0x00008a0000047ab9 */ /* 0x000fe20000000800 */
[----:B------:R-:W-:Y:S01]  /*736b0*/  ULDC UR6, c[0x0][0x228] ;  /* 0x00008a0000067ab9 */ /* 0x000fe20000000800 */
[----:B------:R-:W4:Y:S01]  /*736c0*/  LDL.LU R248, [R1+0x6c] ;  /* 0x00006c0001f87983 */ /* 0x000f220000300800 */
[----:B------:R-:W-:Y:S01]  /*736d0*/  IMAD.WIDE R244, R244, 0x4, R148 ;  /* 0x00000004f4f47825 */ /* 0x000fe200078e0294 */
[----:B------:R-:W-:Y:S01]  /*736e0*/  ULDC UR10, c[0x0][0x228] ;  /* 0x00008a00000a7ab9 */ /* 0x000fe20000000800 */
[----:B------:R-:W-:-:S02]  /*736f0*/  ULDC UR12, c[0x0][0x228] ;  /* 0x00008a00000c7ab9 */ /* 0x000fc40000000800 */
[----:B------:R-:W-:Y:S01]  /*73700*/  IMAD.WIDE R246, R0, 0x4, R210 ;  /* 0x0000000400f67825 */ /* 0x000fe200078e02d2 */
[----:B------:R1:W-:Y:S04]  /*73710*/  @P4 STG.E desc[UR8][R240.64], R251 ;  /* 0x000000fbf0004986 */ /* 0x0003e8000c101908 */
[----:B--2---:R2:W-:Y:S04]  /*73720*/  @P5 STG.E desc[UR8][R242.64], R239 ;  /* 0x000000eff2005986 */ /* 0x0045e8000c101908 */
[----:B-1----:R-:W4:Y:S04]  /*73730*/  LDL.LU R251, [R1+0x670] ;  /* 0x0006700001fb7983 */ /* 0x002f280000300800 */
[----:B--2---:R-:W2:Y:S04]  /*73740*/  LDL.LU R239, [R1+0x650] ;  /* 0x0006500001ef7983 */ /* 0x004ea80000300800 */
[----:B---3--:R-:W-:Y:S04]  /*73750*/  @P2 STG.E desc[UR8][R244.64], R2 ;  /* 0x00000002f4002986 */ /* 0x008fe8000c101908 */
        /* <DEDUP_REMOVED lines=14> */
[----:B----4-:R1:W-:Y:S01]  /*73840*/  @P2 STG.E desc[UR8][R240.64], R250 ;  /* 0x000000faf0002986 */ /* 0x0103e2000c101908 */
[----:B------:R-:W-:Y:S01]  /*73850*/  ISETP.GE.AND P2, PT, R244, UR4, PT ;  /* 0x00000004f4007c0c */ /* 0x000fe2000bf46270 */
[----:B------:R-:W-:Y:S01]  /*73860*/  ULDC UR4, c[0x0][0x228] ;  /* 0x00008a0000047ab9 */ /* 0x000fe20000000800 */
[----:B------:R-:W-:Y:S01]  /*73870*/  ULDC UR10, c[0x0][0x228] ;  /* 0x00008a00000a7ab9 */ /* 0x000fe20000000800 */
[----:B------:R4:W-:Y:S01]  /*73880*/  @P4 STG.E desc[UR8][R242.64], R249 ;  /* 0x000000f9f2004986 */ /* 0x0009e2000c101908 */
        /* <DEDUP_REMOVED lines=10> */
[----:B------:R4:W-:Y:S04]  /*73930*/  @P5 STG.E desc[UR8][R242.64], R251 ;  /* 0x000000fbf2005986 */ /* 0x0009e8000c101908 */
[----:B--2---:R-:W-:Y:S01]  /*73940*/  @P6 STG.E desc[UR8][R244.64], R239 ;  /* 0x000000eff4006986 */ /* 0x004fe2000c101908 */
[----:B-1----:R-:W-:Y:S01]  /*73950*/  IMAD.WIDE R240, R2, 0x4, R150 ;  /* 0x0000000402f07825 */ /* 0x002fe200078e0296 */
[----:B------:R-:W-:-:S02]  /*73960*/  IADD3 R248, R3, 0x3b, RZ ;  /* 0x0000003b03f87810 */ /* 0x000fc40007ffe0ff */
[----:B------:R-:W2:Y:S01]  /*73970*/  LDL.LU R249, [R1+0x170] ;  /* 0x0001700001f97983 */ /* 0x000ea20000300800 */
[----:B------:R-:W-:-:S03]  /*73980*/  IADD3 R0, R2, UR28, RZ ;  /* 0x0000001c02007c10 */ /* 0x000fc6000fffe0ff */
[----:B---3--:R1:W-:Y:S01]  /*73990*/  @P4 STG.E desc[UR8][R240.64], R238 ;  /* 0x000000eef0004986 */ /* 0x0083e2000c101908 */
[----:B------:R-:W-:Y:S02]  /*739a0*/  ISETP.GE.AND P4, PT, R248, UR4, PT ;  /* 0x00000004f8007c0c */ /* 0x000fe4000bf86270 */
[----:B------:R-:W-:Y:S02]  /*739b0*/  ISETP.LT.AND P3, PT, R8, UR6, !P0 ;  /* 0x0000000608007c0c */ /* 0x000fe4000c761270 */
[----:B------:R-:W-:Y:S02]  /*739c0*/  ISETP.LT.AND P5, PT, R11, UR10, !P0 ;  /* 0x0000000a0b007c0c */ /* 0x000fe4000c7a1270 */
[----:B------:R-:W-:Y:S01]  /*739d0*/  ISETP.LT.AND P6, PT, R10, UR12, !P0 ;  /* 0x0000000c0a007c0c */ /* 0x000fe2000c7c1270 */
[----:B----4-:R-:W-:Y:S01]  /*739e0*/  IMAD.WIDE R242, R0, 0x4, R210 ;  /* 0x0000000400f27825 */ /* 0x010fe200078e02d2 */
[----:B------:R-:W-:Y:S01]  /*739f0*/  ULDC UR4, c[0x0][0x228] ;  /* 0x00008a0000047ab9 */ /* 0x000fe20000000800 */
[----:B------:R-:W-:Y:S01]  /*73a00*/  ULDC UR6, c[0x0][0x228] ;  /* 0x00008a0000067ab9 */ /* 0x000fe20000000800 */
[----:B------:R-:W-:Y:S01]  /*73a10*/  ULDC UR10, c[0x0][0x228] ;  /* 0x00008a00000a7ab9 */ /* 0x000fe20000000800 */
[----:B-1----:R-:W3:Y:S01]  /*73a20*/  LDL.LU R238, [R1+0x370] ;  /* 0x0003700001ee7983 */ /* 0x002ee20000300800 */
[----:B------:R-:W-:Y:S01]  /*73a30*/  IMAD.WIDE R240, R2, 0x4, R148 ;  /* 0x0000000402f07825 */ /* 0x000fe200078e0294 */
[----:B------:R-:W-:-:S02]  /*73a40*/  ULDC UR12, c[0x0][0x228] ;  /* 0x00008a00000c7ab9 */ /* 0x000fc40000000800 */
[----:B------:R-:W4:Y:S04]  /*73a50*/  LDL.LU R251, [R1+0x654] ;  /* 0x0006540001fb7983 */ /* 0x000f280000300800 */
[----:B------:R-:W4:Y:S04]  /*73a60*/  LDL.LU R239, [R1+0x664] ;  /* 0x0006640001ef7983 */ /* 0x000f280000300800 */
        /* <DEDUP_REMOVED lines=20> */
[C---:B------:R-:W-:Y:S01]  /*73bb0*/  IMAD.WIDE R242, R2.reuse, 0x4, R210 ;  /* 0x0000000402f27825 */ /* 0x040fe200078e02d2 */
[----:B------:R-:W-:Y:S01]  /*73bc0*/  IADD3 R248, R3, 0x3d, RZ ;  /* 0x0000003d03f87810 */ /* 0x000fe20007ffe0ff */
[----:B------:R-:W-:Y:S01]  /*73bd0*/  ULDC UR6, c[0x0][0x228] ;  /* 0x00008a0000067ab9 */ /* 0x000fe20000000800 */
[----:B------:R-:W4:Y:S01]  /*73be0*/  LDL.LU R0, [R1+0x674] ;  /* 0x0006740001007983 */ /* 0x000f220000300800 */
[----:B------:R-:W-:Y:S01]  /*73bf0*/  IMAD.WIDE R244, R2, 0x4, R208 ;  /* 0x0000000402f47825 */ /* 0x000fe200078e02d0 */
[----:B------:R-:W-:Y:S01]  /*73c00*/  ULDC UR10, c[0x0][0x228] ;  /* 0x00008a00000a7ab9 */ /* 0x000fe20000000800 */
[----:B------:R-:W-:-:S02]  /*73c10*/  ULDC UR12, c[0x0][0x228] ;  /* 0x00008a00000c7ab9 */ /* 0x000fc40000000800 */
[----:B------:R-:W-:Y:S01]  /*73c20*/  IMAD.WIDE R246, R2, 0x4, R150 ;  /* 0x0000000402f67825 */ /* 0x000fe200078e0296 */
[----:B------:R1:W-:Y:S04]  /*73c30*/  @P3 STG.E desc[UR8][R240.64], R238 ;  /* 0x000000eef0003986 */ /* 0x0003e8000c101908 */
[----:B-1----:R-:W3:Y:S01]  /*73c40*/  LDL.LU R238, [R1+0x1cec] ;  /* 0x001cec0001ee7983 */ /* 0x002ee20000300800 */
[----:B------:R-:W-:Y:S01]  /*73c50*/  ISETP.GE.AND P3, PT, R248, UR4, PT ;  /* 0x00000004f8007c0c */ /* 0x000fe2000bf66270 */
[----:B------:R-:W-:Y:S02]  /*73c60*/  ULDC UR4, c[0x0][0x228] ;  /* 0x00008a0000047ab9 */ /* 0x000fe40000000800 */
[----:B----4-:R-:W-:Y:S04]  /*73c70*/  @P0 STG.E desc[UR8][R242.64], R0 ;  /* 0x00000000f2000986 */ /* 0x010fe8000c101908 */
[----:B------:R1:W-:Y:S04]  /*73c80*/  @P5 STG.E desc[UR8][R244.64], R251 ;  /* 0x000000fbf4005986 */ /* 0x0003e8000c101908 */
[----:B------:R4:W-:Y:S04]  /*73c90*/  @P6 STG.E desc[UR8][R246.64], R239 ;  /* 0x000000eff6006986 */ /* 0x0009e8000c101908 */
[----:B-1----:R-:W3:Y:S04]  /*73ca0*/  LDL.LU R251, [R1+0x374] ;  /* 0x0003740001fb7983 */ /* 0x002ee80000300800 */
[----:B----4-:R-:W4:Y:S04]  /*73cb0*/  LDL.LU R246, [R1+0x274] ;  /* 0x0002740001f67983 */ /* 0x010f280000300800 */
[----:B------:R-:W4:Y:S04]  /*73cc0*/  LDL.LU R247, [R1+0x174] ;  /* 0x0001740001f77983 */ /* 0x000f280000300800 */
[----:B------:R-:W4:Y:S01]  /*73cd0*/  LDL.LU R239, [R1+0x678] ;  /* 0x0006780001ef7983 */ /* 0x000f220000300800 */
[----:B------:R-:W-:Y:S01]  /*73ce0*/  ISETP.LT.AND P2, PT, R9, UR4, !P2 ;  /* 0x0000000409007c0c */ /* 0x000fe2000d741270 */
[----:B------:R-:W-:-:S02]  /*73cf0*/  ULDC UR4, c[0x0][0x228] ;  /* 0x00008a0000047ab9 */ /* 0x000fc40000000800 */
[----:B------:R-:W-:Y:S01]  /*73d00*/  ISETP.LT.AND P0, PT, R8, UR4, !P4 ;  /* 0x0000000408007c0c */ /* 0x000fe2000e701270 */
[----:B------:R-:W-:Y:S01]  /*73d10*/  ULDC UR4, c[0x0][0x228] ;  /* 0x00008a0000047ab9 */ /* 0x000fe20000000800 */
[C---:B------:R-:W-:Y:S01]  /*73d20*/  IADD3 R0, R2.reuse, UR28, RZ ;  /* 0x0000001c02007c10 */ /* 0x040fe2000fffe0ff */
[----:B------:R-:W-:Y:S01]  /*73d30*/  IMAD.WIDE R240, R2, 0x4, R148 ;  /* 0x0000000402f07825 */ /* 0x000fe200078e0294 */
[----:B------:R-:W-:Y:S01]  /*73d40*/  ISETP.LT.AND P6, PT, R11, UR6, !P4 ;  /* 0x000000060b007c0c */ /* 0x000fe2000e7c1270 */
[----:B------:R-:W4:Y:S01]  /*73d50*/  LDL.LU R248, [R1+0x658] ;  /* 0x0006580001f87983 */ /* 0x000f220000300800 */
[----:B------:R-:W-:Y:S01]  /*73d60*/  ISETP.LT.AND P5, PT, R10, UR4, !P4 ;  /* 0x000000040a007c0c */ /* 0x000fe2000e7a1270 */
[----:B------:R-:W-:Y:S01]  /*73d70*/  IMAD.WIDE R242, R0, 0x4, R210 ;  /* 0x0000000400f27825 */ /* 0x000fe200078e02d2 */
[----:B------:R-:W-:Y:S01]  /*73d80*/  ISETP.LT.AND P4, PT, R9, UR10, !P4 ;  /* 0x0000000a09007c0c */ /* 0x000fe2000e781270 */
[----:B------:R-:W-:Y:S02]  /*73d90*/  ULDC UR4, c[0x0][0x22c] ;  /* 0x00008b0000047ab9 */ /* 0x000fe40000000800 */
[C---:B------:R-:W-:Y:S01]  /*73da0*/  VIADD R244, R3.reuse, 0x3e ;  /* 0x0000003e03f47836 */ /* 0x040fe20000000000 */
[----:B--2---:R1:W-:Y:S01]  /*73db0*/  @P2 STG.E desc[UR8][R240.64], R250 ;  /* 0x000000faf0002986 */ /* 0x0043e2000c101908 */
[----:B------:R-:W-:Y:S01]  /*73dc0*/  VIADD R2, R3, 0x3f ;  /* 0x0000003f03027836 */ /* 0x000fe20000000000 */
[----:B------:R-:W-:Y:S01]  /*73dd0*/  ULDC UR6, c[0x0][0x228] ;  /* 0x00008a0000067ab9 */ /* 0x000fe20000000800 */
[----:B------:R-:W-:Y:S01]  /*73de0*/  ULDC UR10, c[0x0][0x228] ;  /* 0x00008a00000a7ab9 */ /* 0x000fe20000000800 */
[----:B---3--:R2:W-:Y:S01]  /*73df0*/  @P0 STG.E desc[UR8][R242.64], R249 ;  /* 0x000000f9f2000986 */ /* 0x0085e2000c101908 */
[----:B------:R-:W-:Y:S01]  /*73e00*/  ISETP.GE.AND P2, PT, R244, UR4, PT ;  /* 0x00000004f4007c0c */ /* 0x000fe2000bf46270 */
[----:B------:R-:W-:Y:S01]  /*73e10*/  IMAD.WIDE R244, R0, 0x4, R148 ;  /* 0x0000000400f47825 */ /* 0x000fe200078e0294 */
[----:B------:R-:W-:-:S03]  /*73e20*/  ULDC UR4, c[0x0][0x228] ;  /* 0x00008a0000047ab9 */ /* 0x000fc60000000800 */
[C---:B-1----:R-:W-:Y:S01]  /*73e30*/  IMAD.WIDE R240, R0.reuse, 0x4, R208 ;  /* 0x0000000400f07825 */ /* 0x042fe200078e02d0 */
[----:B------:R-:W3:Y:S03]  /*73e40*/  LDL.LU R250, [R1+0x668] ;  /* 0x0006680001fa7983 */ /* 0x000ee60000300800 */
[----:B--2---:R-:W-:Y:S01]  /*73e50*/  IMAD.WIDE R242, R0, 0x4, R150 ;  /* 0x0000000400f27825 */ /* 0x004fe200078e0296 */
[----:B------:R-:W-:Y:S01]  /*73e60*/  ISETP.LT.AND P0, PT, R8, UR4, !P1 ;  /* 0x0000000408007c0c */ /* 0x000fe2000cf01270 */
[----:B------:R-:W-:Y:S01]  /*73e70*/  ULDC UR4, c[0x0][0x228] ;  /* 0x00008a0000047ab9 */ /* 0x000fe20000000800 */
[----:B------:R-:W2:Y:S04]  /*73e80*/  LDL.LU R249, [R1+0x468] ;  /* 0x0004680001f97983 */ /* 0x000ea80000300800 */
[----:B----4-:R-:W-:Y:S04]  /*73e90*/  @P6 STG.E desc[UR8][R240.64], R246 ;  /* 0x000000f6f0006986 */ /* 0x010fe8000c101908 */
[----:B------:R-:W-:Y:S04]  /*73ea0*/  @P5 STG.E desc[UR8][R242.64], R247 ;  /* 0x000000f7f2005986 */ /* 0x000fe8000c101908 */
[----:B------:R1:W-:Y:S01]  /*73eb0*/  @P4 STG.E desc[UR8][R244.64], R251 ;  /* 0x000000fbf4004986 */ /* 0x0003e2000c101908 */
        /* <DEDUP_REMOVED lines=13> */
[----:B------:R-:W2:Y:S01]  /*73f90*/  LDL.LU R2, [R1+0x478] ;  /* 0x0004780001027983 */ /* 0x000ea20000300800 */
[C---:B------:R-:W-:Y:S01]  /*73fa0*/  IMAD.WIDE R240, R244.reuse, 0x4, R208 ;  /* 0x00000004f4f07825 */ /* 0x040fe200078e02d0 */
[----:B------:R-:W-:Y:S01]  /*73fb0*/  ULDC UR4, c[0x0][0x228] ;  /* 0x00008a0000047ab9 */ /* 0x000fe20000000800 */
[----:B------:R-:W-:Y:S01]  /*73fc0*/  ULDC UR6, c[0x0][0x228] ;  /* 0x00008a0000067ab9 */ /* 0x000fe20000000800 */
[----:B------:R-:W-:Y:S01]  /*73fd0*/  ULDC UR10, c[0x0][0x228] ;  /* 0x00008a00000a7ab9 */ /* 0x000fe20000000800 */
[----:B------:R-:W-:Y:S01]  /*73fe0*/  IMAD.WIDE R244, R244, 0x4, R148 ;  /* 0x00000004f4f47825 */ /* 0x000fe200078e0294 */
[----:B------:R1:W-:Y:S01]  /*73ff0*/  @P4 STG.E desc[UR8][R240.64], R248 ;  /* 0x000000f8f0004986 */ /* 0x0003e2000c101908 */
[----:B------:R-:W-:-:S02]  /*74000*/  ULDC UR12, c[0x0][0x228] ;  /* 0x00008a00000c7ab9 */ /* 0x000fc40000000800 */
[----:B------:R-:W-:Y:S01]  /*74010*/  IMAD.WIDE R246, R0, 0x4, R210 ;  /* 0x0000000400f67825 */ /* 0x000fe200078e02d2 */
[----:B---3--:R3:W-:Y:S04]  /*74020*/  @P5 STG.E desc[UR8][R242.64], R250 ;  /* 0x000000faf2005986 */ /* 0x0087e8000c101908 */
[----:B-1----:R-:W4:Y:S04]  /*74030*/  LDL.LU R248, [R1+0x67c] ;  /* 0x00067c0001f87983 */ /* 0x002f280000300800 */
[----:B---3--:R-:W3:Y:S04]  /*74040*/  LDL.LU R250, [R1+0x65c] ;  /* 0x00065c0001fa7983 */ /* 0x008ee80000300800 */
[----:B--2---:R-:W-:Y:S04]  /*74050*/  @P1 STG.E desc[UR8][R244.64], R2 ;  /* 0x00000002f4001986 */ /* 0x004fe8000c101908 */
[----:B------:R1:W-:Y:S04]  /*74060*/  @P6 STG.E desc[UR8][R246.64], R249 ;  /* 0x000000f9f6006986 */ /* 0x0003e8000c101908 */
[----:B-1----:R-:W2:Y:S04]  /*74070*/  LDL.LU R247, [R1+0x378] ;  /* 0x0003780001f77983 */ /* 0x002ea80000300800 */
        /* <DEDUP_REMOVED lines=22> */
[----:B-1----:R-:W-:-:S04]  /*741e0*/  IMAD.WIDE R242, R0, 0x4, R148 ;  /* 0x0000000400f27825 */ /* 0x002fc800078e0294 */
[C---:B----4-:R-:W-:Y:S01]  /*741f0*/  IMAD.WIDE R240, R2.reuse, 0x4, R210 ;  /* 0x0000000402f07825 */ /* 0x050fe200078e02d2 */
[----:B------:R-:W4:Y:S01]  /*74200*/  LDL.LU R239, [R1+0x47c] ;  /* 0x00047c0001ef7983 */ /* 0x000f220000300800 */
[----:B------:R-:W-:Y:S01]  /*74210*/  ISETP.LT.AND P2, PT, R9, UR4, !P2 ;  /* 0x0000000409007c0c */ /* 0x000fe2000d741270 */
[----:B------:R-:W-:Y:S02]  /*74220*/  ULDC UR4, c[0x0][0x22c] ;  /* 0x00008b0000047ab9 */ /* 0x000fe40000000800 */
[----:B------:R-:W4:Y:S01]  /*74230*/  LDL.LU R251, [R1+0x17c] ;  /* 0x00017c0001fb7983 */ /* 0x000f220000300800 */
[----:B------:R-:W-:-:S03]  /*74240*/  IADD3 R0, R2, UR28, RZ ;  /* 0x0000001c02007c10 */ /* 0x000fc6000fffe0ff */
[----:B--2---:R-:W-:Y:S04]  /*74250*/  @P3 STG.E desc[UR8][R242.64], R247 ;  /* 0x000000f7f2003986 */ /* 0x004fe8000c101908 */
[----:B------:R1:W-:Y:S04]  /*74260*/  @P5 STG.E desc[UR8][R240.64], R248 ;  /* 0x000000f8f0005986 */ /* 0x0003e8000c101908 */
[----:B---3--:R-:W-:Y:S01]  /*74270*/  @P6 STG.E desc[UR8][R244.64], R250 ;  /* 0x000000faf4006986 */ /* 0x008fe2000c101908 */
[----:B-1----:R-:W-:Y:S01]  /*74280*/  IMAD.WIDE R240, R2, 0x4, R150 ;  /* 0x0000000402f07825 */ /* 0x002fe200078e0296 */
[----:B------:R-:W-:-:S04]  /*74290*/  IADD3 R248, R3, 0x41, RZ ;  /* 0x0000004103f87810 */ /* 0x000fc80007ffe0ff */
[----:B------:R1:W-:Y:S01]  /*742a0*/  @P4 STG.E desc[UR8][R240.64], R249 ;  /* 0x000000f9f0004986 */ /* 0x0003e2000c101908 */
[----:B------:R-:W-:Y:S01]  /*742b0*/  ISETP.GE.AND P4, PT, R248, UR4, PT ;  /* 0x00000004f8007c0c */ /* 0x000fe2000bf86270 */
[----:B------:R-:W-:Y:S02]  /*742c0*/  ULDC UR4, c[0x0][0x228] ;  /* 0x00008a0000047ab9 */ /* 0x000fe40000000800 */
[----:B-1----:R-:W2:Y:S01]  /*742d0*/  LDL.LU R249, [R1+0x37c] ;  /* 0x00037c0001f97983 */ /* 0x002ea20000300800 */
[----:B------:R-:W-:-:S03]  /*742e0*/  IMAD.WIDE R240, R2, 0x4, R148 ;  /* 0x0000000402f07825 */ /* 0x000fc600078e0294 */
[----:B------:R-:W3:Y:S04]  /*742f0*/  LDL.LU R250, [R1+0x680] ;  /* 0x0006800001fa7983 */ /* 0x000ee80000300800 */
[----:B------:R-:W2:Y:S04]  /*74300*/  LDL.LU R2, [R1+0x27c] ;  /* 0x00027c0001027983 */ /* 0x000ea80000300800 */
[----:B------:R-:W3:Y:S01]  /*74310*/  LDL.LU R248, [R1+0x46c] ;  /* 0x00046c0001f87983 */ /* 0x000ee20000300800 */
[----:B------:R-:W-:Y:S02]  /*74320*/  ISETP.LT.AND P3, PT, R8, UR6, !P0 ;  /* 0x0000000608007c0c */ /* 0x000fe4000c761270 */
[----:B------:R-:W-:Y:S01]  /*74330*/  ISETP.LT.AND P5, PT, R11, UR10, !P0 ;  /* 0x0000000a0b007c0c */ /* 0x000fe2000c7a1270 */
[----:B----4-:R1:W-:Y:S01]  /*74340*/  @P2 STG.E desc[UR8][R240.64], R239 ;  /* 0x000000eff0002986 */ /* 0x0103e2000c101908 */
[----:B------:R-:W-:Y:S01]  /*74350*/  ISETP.LT.AND P6, PT, R10, UR12, !P0 ;  /* 0x0000000c0a007c0c */ /* 0x000fe2000c7c1270 */
[C---:B------:R-:W-:Y:S01]  /*74360*/  IMAD.WIDE R242, R0.reuse, 0x4, R210 ;  /* 0x0000000400f27825 */ /* 0x040fe200078e02d2 */
[----:B------:R-:W-:Y:S01]  /*74370*/  ISETP.LT.AND P2, PT, R9, UR4, !P0 ;  /* 0x0000000409007c0c */ /* 0x000fe2000c741270 */
[----:B------:R-:W-:Y:S01]  /*74380*/  ULDC UR4, c[0x0][0x22c] ;  /* 0x00008b0000047ab9 */ /* 0x000fe20000000800 */
[----:B------:R-:W-:Y:S01]  /*74390*/  ULDC UR6, c[0x0][0x228] ;  /* 0x00008a0000067ab9 */ /* 0x000fe20000000800 */
[----:B------:R-:W-:Y:S01]  /*743a0*/  IMAD.WIDE R244, R0, 0x4, R208 ;  /* 0x0000000400f47825 */ /* 0x000fe200078e02d0 */
[----:B------:R-:W-:Y:S01]  /*743b0*/  ULDC UR10, c[0x0][0x228] ;  /* 0x00008a00000a7ab9 */ /* 0x000fe20000000800 */
[----:B------:R-:W-:-:S02]  /*743c0*/  ULDC UR12, c[0x0][0x228] ;  /* 0x00008a00000c7ab9 */ /* 0x000fc40000000800 */
[----:B-1----:R-:W-:Y:S01]  /*743d0*/  VIADD R240, R3, 0x42 ;  /* 0x0000004203f07836 */ /* 0x002fe20000000000 */
[----:B------:R-:W4:Y:S01]  /*743e0*/  LDL.LU R239, [R1+0x1ce8] ;  /* 0x001ce80001ef7983 */ /* 0x000f220000300800 */
[----:B------:R-:W-:-:S03]  /*743f0*/  IMAD.WIDE R246, R0, 0x4, R150 ;  /* 0x0000000400f67825 */ /* 0x000fc600078e0296 */
[----:B---3--:R-:W-:Y:S01]  /*74400*/  @P3 STG.E desc[UR8][R242.64], R248 ;  /* 0x000000f8f2003986 */ /* 0x008fe2000c101908 */
[----:B------:R-:W-:Y:S01]  /*74410*/  ISETP.GE.AND P3, PT, R240, UR4, PT ;  /* 0x00000004f0007c0c */ /* 0x000fe2000bf66270 */
[----:B------:R-:W-:Y:S01]  /*74420*/  IMAD.WIDE R240, R0, 0x4, R148 ;  /* 0x0000000400f07825 */ /* 0x000fe200078e0294 */
[----:B------:R-:W-:Y:S01]  /*74430*/  ISETP.LT.AND P0, PT, R8, UR6, !P1 ;  /* 0x0000000608007c0c */ /* 0x000fe2000cf01270 */
[----:B--2---:R1:W-:Y:S01]  /*74440*/  @P5 STG.E desc[UR8][R244.64], R2 ;  /* 0x00000002f4005986 */ /* 0x0043e2000c101908 */
[----:B------:R-:W-:Y:S01]  /*74450*/  ULDC UR4, c[0x0][0x22c] ;  /* 0x00008b0000047ab9 */ /* 0x000fe20000000800 */
[----:B------:R-:W-:Y:S02]  /*74460*/  ULDC UR6, c[0x0][0x228] ;  /* 0x00008a0000067ab9 */ /* 0x000fe40000000800 */
[----:B------:R2:W-:Y:S04]  /*74470*/  @P6 STG.E desc[UR8][R246.64], R251 ;  /* 0x000000fbf6006986 */ /* 0x0005e8000c101908 */
[----:B------:R3:W-:Y:S01]  /*74480*/  @P2 STG.E desc[UR8][R240.64], R249 ;  /* 0x000000f9f0002986 */ /* 0x0007e2000c101908 */
[----:B-1----:R-:W-:-:S03]  /*74490*/  IADD3 R2, R0, UR28, RZ ;  /* 0x0000001c00027c10 */ /* 0x002fc6000fffe0ff */
[----:B--2---:R-:W2:Y:S04]  /*744a0*/  LDL.LU R251, [R1+0x180] ;  /* 0x0001800001fb7983 */ /* 0x004ea80000300800 */
[----:B------:R-:W4:Y:S04]  /*744b0*/  LDL.LU R0, [R1+0x690] ;  /* 0x0006900001007983 */ /* 0x000f280000300800 */
[----:B---3--:R-:W3:Y:S01]  /*744c0*/  LDL.LU R241, [R1+0x6a0] ;  /* 0x0006a00001f17983 */ /* 0x008ee20000300800 */
[----:B------:R-:W-:Y:S02]  /*744d0*/  ISETP.LT.AND P5, PT, R11, UR10, !P1 ;  /* 0x0000000a0b007c0c */ /* 0x000fe4000cfa1270 */
[----:B------:R-:W-:-:S02]  /*744e0*/  ISETP.LT.AND P6, PT, R10, UR12, !P1 ;  /* 0x0000000c0a007c0c */ /* 0x000fc4000cfc1270 */
[----:B------:R-:W-:Y:S01]  /*744f0*/  IADD3 R248, R3, 0x43, RZ ;  /* 0x0000004303f87810 */ /* 0x000fe20007ffe0ff */
[----:B------:R-:W-:Y:S01]  /*74500*/  IMAD.WIDE R242, R2, 0x4, R210 ;  /* 0x0000000402f27825 */ /* 0x000fe200078e02d2 */
[----:B------:R-:W2:Y:S01]  /*74510*/  LDL.LU R249, [R1+0x78] ;  /* 0x0000780001f97983 */ /* 0x000ea20000300800 */
[----:B------:R-:W-:Y:S01]  /*74520*/  ULDC UR10, c[0x0][0x228] ;  /* 0x00008a00000a7ab9 */ /* 0x000fe20000000800 */
[----:B------:R-:W-:Y:S01]  /*74530*/  ISETP.GE.AND P2, PT, R248, UR4, PT ;  /* 0x00000004f8007c0c */ /* 0x000fe2000bf46270 */
[C---:B------:R-:W-:Y:S01]  /*74540*/  IMAD.WIDE R244, R2.reuse, 0x4, R208 ;  /* 0x0000000402f47825 */ /* 0x040fe200078e02d0 */
[----:B------:R-:W2:Y:S01]  /*74550*/  LDL.LU R248, [R1+0x280] ;  /* 0x0002800001f87983 */ /* 0x000ea20000300800 */
[----:B------:R-:W-:Y:S01]  /*74560*/  ULDC UR4, c[0x0][0x228] ;  /* 0x00008a0000047ab9 */ /* 0x000fe20000000800 */
[----:B------:R-:W-:Y:S01]  /*74570*/  ULDC UR12, c[0x0][0x228] ;  /* 0x00008a00000c7ab9 */ /* 0x000fe20000000800 */
[----:B------:R-:W-:Y:S01]  /*74580*/  IMAD.WIDE R246, R2, 0x4, R150 ;  /* 0x0000000402f67825 */ /* 0x000fe200078e0296 */
[----:B------:R-:W-:Y:S01]  /*74590*/  ISETP.LT.AND P1, PT, R9, UR4, !P1 ;  /* 0x0000000409007c0c */ /* 0x000fe2000cf21270 */
[----:B------:R-:W-:Y:S01]  /*745a0*/  ULDC UR4, c[0x0][0x228] ;  /* 0x00008a0000047ab9 */ /* 0x000fe20000000800 */
[----:B---3--:R-:W-:Y:S04]  /*745b0*/  @P0 STG.E desc[UR8][R242.64], R241 ;  /* 0x000000f1f2000986 */ /* 0x008fe8000c101908 */
[----:B----4-:R-:W-:Y:S04]  /*745c0*/  @P5 STG.E desc[UR8][R244.64], R0 ;  /* 0x00000000f4005986 */ /* 0x010fe8000c101908 */
[----:B------:R1:W-:Y:S04]  /*745d0*/  @P6 STG.E desc[UR8][R246.64], R250 ;  /* 0x000000faf6006986 */ /* 0x0003e8000c101908 */
[----:B-1----:R-:W3:Y:S04]  /*745e0*/  LDL.LU R246, [R1+0x80] ;  /* 0x0000800001f67983 */ /* 0x002ee80000300800 */
[----:B------:R-:W4:Y:S04]  /*745f0*/  LDL.LU R247, [R1+0x70] ;  /* 0x0000700001f77983 */ /* 0x000f280000300800 */
[----:B------:R-:W4:Y:S01]  /*74600*/  LDL.LU R250, [R1+0x6a4] ;  /* 0x0006a40001fa7983 */ /* 0x000f220000300800 */
        /* <DEDUP_REMOVED lines=20> */
[----:B------:R-:W-:Y:S01]  /*74750*/  ISETP.LT.AND P0, PT, R8, UR4, !P3 ;  /* 0x0000000408007c0c */ /* 0x000fe2000df01270 */
[----:B------:R-:W-:Y:S01]  /*74760*/  ULDC UR4, c[0x0][0x228] ;  /* 0x00008a0000047ab9 */ /* 0x000fe20000000800 */
[----:B------:R-:W2:Y:S01]  /*74770*/  LDL.LU R251, [R1+0x184] ;  /* 0x0001840001fb7983 */ /* 0x000ea20000300800 */
[----:B------:R-:W-:-:S03]  /*74780*/  VIADD R2, R3, 0x45 ;  /* 0x0000004503027836 */ /* 0x000fc60000000000 */
[----:B---3--:R-:W-:Y:S04]  /*74790*/  @P6 STG.E desc[UR8][R240.64], R246 ;  /* 0x000000f6f0006986 */ /* 0x008fe8000c101908 */
[----:B----4-:R-:W-:Y:S04]  /*747a0*/  @P5 STG.E desc[UR8][R242.64], R247 ;  /* 0x000000f7f2005986 */ /* 0x010fe8000c101908 */
[----:B------:R1:W-:Y:S01]  /*747b0*/  @P4 STG.E desc[UR8][R244.64], R236 ;  /* 0x000000ecf4004986 */ /* 0x0003e2000c101908 */
[----:B------:R-:W-:Y:S01]  /*747c0*/  ISETP.LT.AND P4, PT, R11, UR4, !P3 ;  /* 0x000000040b007c0c */ /* 0x000fe2000df81270 */
[----:B------:R-:W-:Y:S01]  /*747d0*/  ULDC UR4, c[0x0][0x22c] ;  /* 0x00008b0000047ab9 */ /* 0x000fe20000000800 */
[----:B-1----:R-:W-:Y:S01]  /*747e0*/  IADD3 R244, R0, UR28, RZ ;  /* 0x0000001c00f47c10 */ /* 0x002fe2000fffe0ff */
[----:B------:R-:W3:Y:S04]  /*747f0*/  LDL.LU R236, [R1+0x684] ;  /* 0x0006840001ec7983 */ /* 0x000ee80000300800 */
[----:B------:R-:W-:-:S05]  /*74800*/  IMAD.WIDE R240, R244, 0x4, R210 ;  /* 0x00000004f4f07825 */ /* 0x000fca00078e02d2 */
[----:B------:R1:W-:Y:S01]  /*74810*/  @P0 STG.E desc[UR8][R240.64], R250 ;  /* 0x000000faf0000986 */ /* 0x0003e2000c101908 */
[----:B------:R-:W-:Y:S02]  /*74820*/  ISETP.GE.AND P0, PT, R2, UR4, PT ;  /* 0x0000000402007c0c */ /* 0x000fe4000bf06270 */
[----:B------:R-:W-:Y:S01]  /*74830*/  ISETP.LT.AND P5, PT, R10, UR6, !P3 ;  /* 0x000000060a007c0c */ /* 0x000fe2000dfa1270 */
[C---:B------:R-:W-:Y:S01]  /*74840*/  IMAD.WIDE R242, R244.reuse, 0x4, R150 ;  /* 0x00000004f4f27825 */ /* 0x040fe200078e0296 */
[----:B-1----:R-:W4:Y:S03]  /*74850*/  LDL.LU R250, [R1+0x84] ;  /* 0x0000840001fa7983 */ /* 0x002f260000300800 */
[C---:B------:R-:W-:Y:S01]  /*74860*/  IMAD.WIDE R240, R244.reuse, 0x4, R208 ;  /* 0x00000004f4f07825 */ /* 0x040fe200078e02d0 */
[C---:B------:R-:W-:Y:S01]  /*74870*/  IADD3 R0, R244.reuse, UR28, RZ ;  /* 0x0000001cf4007c10 */ /* 0x040fe2000fffe0ff */
[----:B------:R-:W-:Y:S01]  /*74880*/  ULDC UR4, c[0x0][0x228] ;  /* 0x00008a0000047ab9 */ /* 0x000fe20000000800 */
[----:B------:R-:W2:Y:S01]  /*74890*/  LDL.LU R2, [R1+0x694] ;  /* 0x0006940001027983 */ /* 0x000ea20000300800 */
[----:B------:R-:W-:Y:S01]  /*748a0*/  ISETP.LT.AND P3, PT, R9, UR10, !P3 ;  /* 0x0000000a09007c0c */ /* 0x000fe2000df61270 */
[----:B------:R-:W-:Y:S01]  /*748b0*/  IMAD.WIDE R244, R244, 0x4, R148 ;  /* 0x00000004f4f47825 */ /* 0x000fe200078e0294 */
[----:B------:R-:W-:Y:S01]  /*748c0*/  ISETP.LT.AND P6, PT, R8, UR12, !P2 ;  /* 0x0000000c08007c0c */ /* 0x000fe2000d7c1270 */
[----:B------:R-:W-:Y:S01]  /*748d0*/  ULDC UR6, c[0x0][0x228] ;  /* 0x00008a0000067ab9 */ /* 0x000fe20000000800 */
[----:B------:R-:W-:Y:S01]  /*748e0*/  ULDC UR10, c[0x0][0x228] ;  /* 0x00008a00000a7ab9 */ /* 0x000fe20000000800 */
[C---:B------:R-:W-:Y:S01]  /*748f0*/  IMAD.WIDE R246, R0.reuse, 0x4, R210 ;  /* 0x0000000400f67825 */ /* 0x040fe200078e02d2 */
[----:B------:R-:W-:Y:S01]  /*74900*/  ULDC UR12, c[0x0][0x228] ;  /* 0x00008a00000c7ab9 */ /* 0x000fe20000000800 */
[----:B--2---:R1:W-:Y:S04]  /*74910*/  @P4 STG.E desc[UR8][R240.64], R2 ;  /* 0x00000002f0004986 */ /* 0x0043e8000c101908 */
[----:B---3--:R2:W-:Y:S04]  /*74920*/  @P5 STG.E desc[UR8][R242.64], R236 ;  /* 0x000000ecf2005986 */ /* 0x0085e8000c101908 */
[----:B------:R3:W-:Y:S01]  /*74930*/  @P3 STG.E desc[UR8][R244.64], R248 ;  /* 0x000000f8f4003986 */ /* 0x0007e2000c101908 */
[----:B------:R-:W-:Y:S01]  /*74940*/  ISETP.LT.AND P3, PT, R11, UR4, !P2 ;  /* 0x000000040b007c0c */ /* 0x000fe2000d761270 */
[----:B------:R-:W-:Y:S01]  /*74950*/  ULDC UR4, c[0x0][0x228] ;  /* 0x00008a0000047ab9 */ /* 0x000fe20000000800 */
[----:B-1----:R-:W-:Y:S01]  /*74960*/  IMAD.WIDE R240, R0, 0x4, R208 ;  /* 0x0000000400f07825 */ /* 0x002fe200078e02d0 */
[----:B------:R1:W-:Y:S01]  /*74970*/  @P6 STG.E desc[UR8][R246.64], R251 ;  /* 0x000000fbf6006986 */ /* 0x0003e2000c101908 */
[----:B------:R-:W-:Y:S01]  /*74980*/  ISETP.LT.AND P4, PT, R10, UR4, !P2 ;  /* 0x000000040a007c0c */ /* 0x000fe2000d781270 */
[----:B------:R-:W-:Y:S01]  /*74990*/  ULDC UR4, c[0x0][0x22c] ;  /* 0x00008b0000047ab9 */ /* 0x000fe20000000800 */
[----:B--2---:R-:W-:Y:S01]  /*749a0*/  IADD3 R236, R3, 0x46, RZ ;  /* 0x0000004603ec7810 */ /* 0x004fe20007ffe0ff */
[----:B---3--:R-:W2:Y:S04]  /*749b0*/  LDL.LU R245, [R1+0x74] ;  /* 0x0000740001f57983 */ /* 0x008ea80000300800 */
[----:B-1----:R-:W3:Y:S04]  /*749c0*/  LDL.LU R246, [R1+0x698] ;  /* 0x0006980001f67983 */ /* 0x002ee80000300800 */
[----:B------:R-:W3:Y:S04]  /*749d0*/  LDL.LU R247, [R1+0x688] ;  /* 0x0006880001f77983 */ /* 0x000ee80000300800 */
[----:B------:R-:W3:Y:S04]  /*749e0*/  LDL.LU R248, [R1+0x288] ;  /* 0x0002880001f87983 */ /* 0x000ee80000300800 */
[----:B----4-:R1:W-:Y:S01]  /*749f0*/  @P3 STG.E desc[UR8][R240.64], R250 ;  /* 0x000000faf0003986 */ /* 0x0103e2000c101908 */
[----:B------:R-:W-:Y:S01]  /*74a00*/  ISETP.GE.AND P3, PT, R236, UR4, PT ;  /* 0x00000004ec007c0c */ /* 0x000fe2000bf66270 */
[----:B------:R-:W-:Y:S01]  /*74a10*/  IMAD.WIDE R242, R0, 0x4, R150 ;  /* 0x0000000400f27825 */ /* 0x000fe200078e0296 */
[----:B------:R-:W-:Y:S01]  /*74a20*/  ISETP.LT.AND P2, PT, R9, UR6, !P2 ;  /* 0x0000000609007c0c */ /* 0x000fe2000d741270 */
[----:B------:R-:W4:Y:S01]  /*74a30*/  LDL.LU R251, [R1+0x188] ;  /* 0x0001880001fb7983 */ /* 0x000f220000300800 */
[----:B------:R-:W-:Y:S01]  /*74a40*/  ISETP.LT.AND P5, PT, R8, UR10, !P1 ;  /* 0x0000000a08007c0c */ /* 0x000fe2000cfa1270 */
[C---:B------:R-:W-:Y:S01]  /*74a50*/  VIADD R2, R0.reuse, UR28 ;  /* 0x0000001c00027c36 */ /* 0x040fe20008000000 */
[----:B------:R-:W-:Y:S01]  /*74a60*/  ISETP.LT.AND P6, PT, R11, UR12, !P1 ;  /* 0x0000000c0b007c0c */ /* 0x000fe2000cfc1270 */
[----:B------:R-:W-:Y:S01]  /*74a70*/  ULDC UR4, c[0x0][0x228] ;  /* 0x00008a0000047ab9 */ /* 0x000fe20000000800 */
[----:B------:R-:W-:Y:S01]  /*74a80*/  ULDC UR6, c[0x0][0x228] ;  /* 0x00008a0000067ab9 */ /* 0x000fe20000000800 */
[----:B------:R-:W-:Y:S01]  /*74a90*/  ULDC UR10, c[0x0][0x228] ;  /* 0x00008a00000a7ab9 */ /* 0x000fe20000000800 */
[----:B------:R-:W-:Y:S01]  /*74aa0*/  ULDC UR12, c[0x0][0x228] ;  /* 0x00008a00000c7ab9 */ /* 0x000fe20000000800 */
[----:B-1----:R-:W4:Y:S04]  /*74ab0*/  LDL.LU R250, [R1+0x88] ;  /* 0x0000880001fa7983 */ /* 0x002f280000300800 */
[----:B------:R-:W3:Y:S01]  /*74ac0*/  LDL.LU R236, [R1+0x6a8] ;  /* 0x0006a80001ec7983 */ /* 0x000ee20000300800 */
[----:B------:R-:W-:Y:S01]  /*74ad0*/  IMAD.WIDE R240, R0, 0x4, R148 ;  /* 0x0000000400f07825 */ /* 0x000fe200078e0294 */
[----:B------:R-:W-:-:S02]  /*74ae0*/  IADD3 R0, R2, UR28, RZ ;  /* 0x0000001c02007c10 */ /* 0x000fc4000fffe0ff */
[----:B--2---:R1:W-:Y:S04]  /*74af0*/  @P4 STG.E desc[UR8][R242.64], R245 ;  /* 0x000000f5f2004986 */ /* 0x0043e8000c101908 */
[----:B------:R2:W-:Y:S01]  /*74b00*/  @P2 STG.E desc[UR8][R240.64], R237 ;  /* 0x000000edf0002986 */ /* 0x0005e2000c101908 */
[----:B------:R-:W-:Y:S01]  /*74b10*/  ISETP.LT.AND P2, PT, R10, UR4, !P1 ;  /* 0x000000040a007c0c */ /* 0x000fe2000cf41270 */
[----:B------:R-:W-:Y:S01]  /*74b20*/  ULDC UR4, c[0x0][0x228] ;  /* 0x00008a0000047ab9 */ /* 0x000fe20000000800 */
[----:B-1----:R-:W-:-:S04]  /*74b30*/  IMAD.WIDE R242, R2, 0x4, R210 ;  /* 0x0000000402f27825 */ /* 0x002fc800078e02d2 */
[----:B------:R-:W-:Y:S01]  /*74b40*/  IMAD.WIDE R244, R2, 0x4, R208 ;  /* 0x0000000402f47825 */ /* 0x000fe200078e02d0 */
[----:B------:R-:W-:Y:S01]  /*74b50*/  ISETP.LT.AND P1, PT, R9, UR4, !P1 ;  /* 0x0000000409007c0c */ /* 0x000fe2000cf21270 */
[----:B------:R-:W-:Y:S01]  /*74b60*/  ULDC UR4, c[0x0][0x22c] ;  /* 0x00008b0000047ab9 */ /* 0x000fe20000000800 */
[----:B------:R-:W-:Y:S01]  /*74b70*/  ISETP.LT.AND P4, PT, R10, UR12, !P0 ;  /* 0x0000000c0a007c0c */ /* 0x000fe2000c781270 */
[----:B--2---:R-:W-:Y:S01]  /*74b80*/  IMAD.WIDE R240, R0, 0x4, R210 ;  /* 0x0000000400f07825 */ /* 0x004fe200078e02d2 */
[----:B------:R-:W-:Y:S01]  /*74b90*/  ULDC UR12, c[0x0][0x228] ;  /* 0x00008a00000c7ab9 */ /* 0x000fe20000000800 */
[----:B---3--:R1:W-:Y:S04]  /*74ba0*/  @P5 STG.E desc[UR8][R242.64], R236 ;  /* 0x000000ecf2005986 */ /* 0x0083e8000c101908 */
[----:B------:R2:W-:Y:S01]  /*74bb0*/  @P6 STG.E desc[UR8][R244.64], R246 ;  /* 0x000000f6f4006986 */ /* 0x0005e2000c101908 */
[----:B------:R-:W-:Y:S01]  /*74bc0*/  ISETP.LT.AND P6, PT, R8, UR6, !P0 ;  /* 0x0000000608007c0c */ /* 0x000fe2000c7c1270 */
[----:B------:R-:W-:Y:S01]  /*74bd0*/  ULDC UR6, c[0x0][0x228] ;  /* 0x00008a0000067ab9 */ /* 0x000fe20000000800 */
[----:B-1----:R-:W-:Y:S01]  /*74be0*/  IMAD.WIDE R236, R2, 0x4, R150 ;  /* 0x0000000402ec7825 */ /* 0x002fe200078e0296 */
[----:B--2---:R-:W-:-:S04]  /*74bf0*/  IADD3 R246, R3, 0x47, RZ ;  /* 0x0000004703f67810 */ /* 0x004fc80007ffe0ff */
[----:B------:R1:W-:Y:S01]  /*74c00*/  @P2 STG.E desc[UR8][R236.64], R247 ;  /* 0x000000f7ec002986 */ /* 0x0003e2000c101908 */
[----:B------:R-:W-:Y:S01]  /*74c10*/  ISETP.LT.AND P5, PT, R11, UR10, !P0 ;  /* 0x0000000a0b007c0c */ /* 0x000fe2000c7a1270 */
[----:B------:R-:W-:Y:S01]  /*74c20*/  IMAD.WIDE R242, R0, 0x4, R208 ;  /* 0x0000000400f27825 */ /* 0x000fe200078e02d0 */
[----:B------:R-:W-:Y:S01]  /*74c30*/  ISETP.GE.AND P2, PT, R246, UR4, PT ;  /* 0x00000004f6007c0c */ /* 0x000fe2000bf46270 */
[----:B------:R-:W-:Y:S01]  /*74c40*/  ULDC UR4, c[0x0][0x228] ;  /* 0x00008a0000047ab9 */ /* 0x000fe20000000800 */
[----:B------:R-:W-:Y:S01]  /*74c50*/  ULDC UR10, c[0x0][0x228] ;  /* 0x00008a00000a7ab9 */ /* 0x000fe20000000800 */
[----:B------:R-:W-:Y:S01]  /*74c60*/  ISETP.LT.AND P0, PT, R9, UR4, !P0 ;  /* 0x0000000409007c0c */ /* 0x000fe2000c701270 */
[----:B------:R-:W-:Y:S01]  /*74c70*/  IMAD.WIDE R244, R0, 0x4, R150 ;  /* 0x0000000400f47825 */ /* 0x000fe200078e0296 */
[----:B------:R-:W-:-:S03]  /*74c80*/  ULDC UR4, c[0x0][0x22c] ;  /* 0x00008b0000047ab9 */ /* 0x000fc60000000800 */
[----:B-1----:R-:W-:Y:S01]  /*74c90*/  IMAD.WIDE R236, R2, 0x4, R148 ;  /* 0x0000000402ec7825 */ /* 0x002fe200078e0294 */
[----:B------:R-:W2:Y:S04]  /*74ca0*/  LDL.LU R247, [R1+0x68c] ;  /* 0x00068c0001f77983 */ /* 0x000ea80000300800 */
[----:B------:R1:W-:Y:S01]  /*74cb0*/  @P1 STG.E desc[UR8][R236.64], R248 ;  /* 0x000000f8ec001986 */ /* 0x0003e2000c101908 */
[----:B------:R-:W-:-:S03]  /*74cc0*/  IADD3 R2, R0, UR28, RZ ;  /* 0x0000001c00027c10 */ /* 0x000fc6000fffe0ff */
[----:B----4-:R3:W-:Y:S04]  /*74cd0*/  @P6 STG.E desc[UR8][R240.64], R251 ;  /* 0x000000fbf0006986 */ /* 0x0107e8000c101908 */
[----:B------:R4:W-:Y:S01]  /*74ce0*/  @P5 STG.E desc[UR8][R242.64], R250 ;  /* 0x000000faf2005986 */ /* 0x0009e2000c101908 */
[----:B-1----:R-:W-:-:S03]  /*74cf0*/  IMAD.WIDE R236, R0, 0x4, R148 ;  /* 0x0000000400ec7825 */ /* 0x002fc600078e0294 */
[----:B------:R-:W2:Y:S04]  /*74d00*/  LDL.LU R248, [R1+0x28c] ;  /* 0x00028c0001f87983 */ /* 0x000ea80000300800 */
[----:B---3--:R-:W3:Y:S04]  /*74d10*/  LDL.LU R251, [R1+0x18c] ;  /* 0x00018c0001fb7983 */ /* 0x008ee80000300800 */
[----:B------:R1:W-:Y:S04]  /*74d20*/  @P4 STG.E desc[UR8][R244.64], R249 ;  /* 0x000000f9f4004986 */ /* 0x0003e8000c101908 */
[----:B----4-:R-:W4:Y:S04]  /*74d30*/  LDL.LU R250, [R1+0x8c] ;  /* 0x00008c0001fa7983 */ /* 0x010f280000300800 */
[----:B------:R1:W-:Y:S04]  /*74d40*/  @P0 STG.E desc[UR8][R236.64], R238 ;  /* 0x000000eeec000986 */ /* 0x0003e8000c101908 */
[----:B-1----:R-:W4:Y:S04]  /*74d50*/  LDL.LU R249, [R1+0x7c] ;  /* 0x00007c0001f97983 */ /* 0x002f280000300800 */
[----:B------:R-:W2:Y:S04]  /*74d60*/  LDL.LU R0, [R1+0x69c] ;  /* 0x00069c0001007983 */ /* 0x000ea80000300800 */
[----:B------:R-:W3:Y:S01]  /*74d70*/  LDL.LU R237, [R1+0x6ac] ;  /* 0x0006ac0001ed7983 */ /* 0x000ee20000300800 */
[----:B------:R-:W-:Y:S01]  /*74d80*/  VIADD R246, R3, 0x48 ;  /* 0x0000004803f67836 */ /* 0x000fe20000000000 */
[----:B------:R-:W-:-:S02]  /*74d90*/  ISETP.LT.AND P4, PT, R8, UR6, !P3 ;  /* 0x0000000608007c0c */ /* 0x000fc4000df81270 */
[----:B------:R-:W-:Y:S02]  /*74da0*/  ISETP.LT.AND P5, PT, R11, UR10, !P3 ;  /* 0x0000000a0b007c0c */ /* 0x000fe4000dfa1270 */
[----:B------:R-:W-:Y:S01]  /*74db0*/  ISETP.LT.AND P6, PT, R10, UR12, !P3 ;  /* 0x0000000c0a007c0c */ /* 0x000fe2000dfc1270 */
[----:B------:R-:W-:Y:S01]  /*74dc0*/  IMAD.WIDE R240, R2, 0x4, R210 ;  /* 0x0000000402f07825 */ /* 0x000fe200078e02d2 */
[----:B------:R-:W-:Y:S01]  /*74dd0*/  ISETP.GE.AND P1, PT, R246, UR4, PT ;  /* 0x00000004f6007c0c */ /* 0x000fe2000bf26270 */
[----:B------:R-:W-:Y:S01]  /*74de0*/  ULDC UR4, c[0x0][0x22c] ;  /* 0x00008b0000047ab9 */ /* 0x000fe20000000800 */
[----:B------:R-:W-:Y:S01]  /*74df0*/  IADD3 R246, R3, 0x49, RZ ;  /* 0x0000004903f67810 */ /* 0x000fe20007ffe0ff */
[----:B------:R-:W-:Y:S01]  /*74e00*/  IMAD.WIDE R242, R2, 0x4, R208 ;  /* 0x0000000402f27825 */ /* 0x000fe200078e02d0 */
[----:B------:R-:W-:Y:S01]  /*74e10*/  ULDC UR6, c[0x0][0x228] ;  /* 0x00008a0000067ab9 */ /* 0x000fe20000000800 */
[----:B------:R-:W-:Y:S01]  /*74e20*/  ULDC UR10, c[0x0][0x228] ;  /* 0x00008a00000a7ab9 */ /* 0x000fe20000000800 */
[----:B------:R-:W-:Y:S01]  /*74e30*/  ISETP.GE.AND P0, PT, R246, UR4, PT ;  /* 0x00000004f6007c0c */ /* 0x000fe2000bf06270 */
[----:B------:R-:W-:Y:S01]  /*74e40*/  ULDC UR4, c[0x0][0x228] ;  /* 0x00008a0000047ab9 */ /* 0x000fe20000000800 */
[----:B------:R-:W-:Y:S01]  /*74e50*/  IMAD.WIDE R244, R2, 0x4, R150 ;  /* 0x0000000402f47825 */ /* 0x000fe200078e0296 */
[----:B------:R-:W-:Y:S01]  /*74e60*/  ISETP.LT.AND P3, PT, R9, UR4, !P3 ;  /* 0x0000000409007c0c */ /* 0x000fe2000df61270 */
[----:B------:R-:W-:Y:S01]  /*74e70*/  ULDC UR4, c[0x0][0x228] ;  /* 0x00008a0000047ab9 */ /* 0x000fe20000000800 */
[----:B------:R-:W-:Y:S01]  /*74e80*/  ULDC UR12, c[0x0][0x228] ;  /* 0x00008a00000c7ab9 */ /* 0x000fe20000000800 */
[----:B---3--:R1:W-:Y:S01]  /*74e90*/  @P4 STG.E desc[UR8][R240.64], R237 ;  /* 0x000000edf0004986 */ /* 0x0083e2000c101908 */
[----:B------:R-:W-:Y:S01]  /*74ea0*/  ISETP.LT.AND P4, PT, R8, UR4, !P2 ;  /* 0x0000000408007c0c */ /* 0x000fe2000d781270 */
[----:B------:R-:W-:-:S02]  /*74eb0*/  ULDC UR4, c[0x0][0x228] ;  /* 0x00008a0000047ab9 */ /* 0x000fc40000000800 */
[----:B--2---:R-:W-:Y:S04]  /*74ec0*/  @P5 STG.E desc[UR8][R242.64], R0 ;  /* 0x00000000f2005986 */ /* 0x004fe8000c101908 */
[----:B------:R2:W-:Y:S01]  /*74ed0*/  @P6 STG.E desc[UR8][R244.64], R247 ;  /* 0x000000f7f4006986 */ /* 0x0005e2000c101908 */
[----:B------:R-:W-:Y:S01]  /*74ee0*/  ISETP.LT.AND P6, PT, R11, UR6, !P2 ;  /* 0x000000060b007c0c */ /* 0x000fe2000d7c1270 */
[----:B------:R-:W-:Y:S01]  /*74ef0*/  ULDC UR6, c[0x0][0x228] ;  /* 0x00008a0000067ab9 */ /* 0x000fe20000000800 */
[----:B------:R-:W-:Y:S01]  /*74f00*/  ISETP.LT.AND P5, PT, R10, UR4, !P2 ;  /* 0x000000040a007c0c */ /* 0x000fe2000d7a1270 */
[C---:B-1----:R-:W-:Y:S01]  /*74f10*/  IMAD.WIDE R236, R2.reuse, 0x4, R148 ;  /* 0x0000000402ec7825 */ /* 0x042fe200078e0294 */
[----:B------:R-:W-:Y:S01]  /*74f20*/  ISETP.LT.AND P2, PT, R9, UR10, !P2 ;  /* 0x0000000a09007c0c */ /* 0x000fe2000d741270 */
[----:B------:R-:W-:Y:S01]  /*74f30*/  ULDC UR4, c[0x0][0x22c] ;  /* 0x00008b0000047ab9 */ /* 0x000fe20000000800 */
[----:B------:R-:W-:Y:S01]  /*74f40*/  ULDC UR10, c[0x0][0x228] ;  /* 0x00008a00000a7ab9 */ /* 0x000fe20000000800 */
[----:B--2---:R-:W-:Y:S01]  /*74f50*/  IADD3 R247, R2, UR28, RZ ;  /* 0x0000001c02f77c10 */ /* 0x004fe2000fffe0ff */
[----:B------:R-:W-:-:S04]  /*74f60*/  VIADD R0, R3, 0x4a ;  /* 0x0000004a03007836 */ /* 0x000fc80000000000 */
[C---:B------:R-:W-:Y:S01]  /*74f70*/  IMAD.WIDE R240, R247.reuse, 0x4, R210 ;  /* 0x00000004f7f07825 */ /* 0x040fe200078e02d2 */
[----:B------:R1:W-:Y:S01]  /*74f80*/  @P3 STG.E desc[UR8][R236.64], R248 ;  /* 0x000000f8ec003986 */ /* 0x0003e2000c101908 */
[----:B------:R-:W-:Y:S01]  /*74f90*/  ISETP.GE.AND P3, PT, R0, UR4, PT ;  /* 0x0000000400007c0c */ /* 0x000fe2000bf66270 */
[----:B------:R-:W-:Y:S02]  /*74fa0*/  ULDC UR4, c[0x0][0x228] ;  /* 0x00008a0000047ab9 */ /* 0x000fe40000000800 */
[----:B------:R2:W-:Y:S01]  /*74fb0*/  @P4 STG.E desc[UR8][R240.64], R251 ;  /* 0x000000fbf0004986 */ /* 0x0005e2000c101908 */
[C---:B------:R-:W-:Y:S01]  /*74fc0*/  IMAD.WIDE R242, R247.reuse, 0x4, R148 ;  /* 0x00000004f7f27825 */ /* 0x040fe200078e0294 */
[----:B------:R-:W-:Y:S01]  /*74fd0*/  ISETP.LT.AND P4, PT, R8, UR4, !P1 ;  /* 0x0000000408007c0c */ /* 0x000fe2000cf81270 */
[----:B------:R-:W-:Y:S02]  /*74fe0*/  ULDC UR4, c[0x0][0x228] ;  /* 0x00008a0000047ab9 */ /* 0x000fe40000000800 */
[----:B-1----:R-:W-:-:S04]  /*74ff0*/  IMAD.WIDE R236, R247, 0x4, R208 ;  /* 0x00000004f7ec7825 */ /* 0x002fc800078e02d0 */
[C---:B--2---:R-:W-:Y:S01]  /*75000*/  IMAD.WIDE R240, R247.reuse, 0x4, R150 ;  /* 0x00000004f7f07825 */ /* 0x044fe200078e0296 */
[----:B----4-:R1:W-:Y:S01]  /*75010*/  @P6 STG.E desc[UR8][R236.64], R250 ;  /* 0x000000faec006986 */ /* 0x0103e2000c101908 */
[----:B------:R-:W-:-:S03]  /*75020*/  IADD3 R247, R247, UR28, RZ ;  /* 0x0000001cf7f77c10 */ /* 0x000fc6000fffe0ff */
[----:B------:R2:W-:Y:S01]  /*75030*/  @P5 STG.E desc[UR8][R240.64], R249 ;  /* 0x000000f9f0005986 */ /* 0x0005e2000c101908 */
[----:B------:R-:W-:Y:S01]  /*75040*/  ISETP.LT.AND P5, PT, R10, UR6, !P1 ;  /* 0x000000060a007c0c */ /* 0x000fe2000cfa1270 */
[----:B------:R-:W-:Y:S01]  /*75050*/  IMAD.WIDE R244, R247, 0x4, R210 ;  /* 0x00000004f7f47825 */ /* 0x000fe200078e02d2 */
[----:B------:R-:W-:Y:S01]  /*75060*/  ISETP.LT.AND P6, PT, R8, UR12, !P0 ;  /* 0x0000000c08007c0c */ /* 0x000fe2000c7c1270 */
[----:B------:R3:W-:Y:S01]  /*75070*/  @P2 STG.E desc[UR8][R242.64], R239 ;  /* 0x000000eff2002986 */ /* 0x0007e2000c101908 */
[----:B------:R-:W-:Y:S01]  /*75080*/  ISETP.LT.AND P2, PT, R11, UR4, !P1 ;  /* 0x000000040b007c0c */ /* 0x000fe2000cf41270 */
[----:B------:R-:W-:Y:S01]  /*75090*/  VIADD R0, R3, 0x4b ;  /* 0x0000004b03007836 */ /* 0x000fe20000000000 */
[----:B------:R-:W-:Y:S01]  /*750a0*/  ISETP.LT.AND P1, PT, R9, UR10, !P1 ;  /* 0x0000000a09007c0c */ /* 0x000fe2000cf21270 */
[C---:B-1----:R-:W-:Y:S01]  /*750b0*/  IMAD.WIDE R236, R247.reuse, 0x4, R208 ;  /* 0x00000004f7ec7825 */ /* 0x042fe200078e02d0 */
[----:B------:R-:W-:Y:S01]  /*750c0*/  ULDC UR4, c[0x0][0x22c] ;  /* 0x00008b0000047ab9 */ /* 0x000fe20000000800 */
[----:B------:R-:W-:Y:S01]  /*750d0*/  @P4 STG.E desc[UR8][R244.64], R232 ;  /* 0x000000e8f4004986 */ /* 0x000fe2000c101908 */
[----:B------:R-:W-:Y:S01]  /*750e0*/  ISETP.GE.AND P4, PT, R0, UR4, PT ;  /* 0x0000000400007c0c */ /* 0x000fe2000bf86270 */
[C---:B--2---:R-:W-:Y:S01]  /*750f0*/  IMAD.WIDE R240, R247.reuse, 0x4, R148 ;  /* 0x00000004f7f07825 */ /* 0x044fe200078e0294 */
[C---:B------:R-:W-:Y:S01]  /*75100*/  IADD3 R249, R247.reuse, UR28, RZ ;  /* 0x0000001cf7f97c10 */ /* 0x040fe2000fffe0ff */
[----:B------:R-:W-:Y:S01]  /*75110*/  ULDC UR4, c[0x0][0x228] ;  /* 0x00008a0000047ab9 */ /* 0x000fe20000000800 */
[----:B------:R-:W-:Y:S01]  /*75120*/  ULDC UR6, c[0x0][0x228] ;  /* 0x00008a0000067ab9 */ /* 0x000fe20000000800 */
[----:B---3--:R-:W-:Y:S01]  /*75130*/  IMAD.WIDE R238, R247, 0x4, R150 ;  /* 0x00000004f7ee7825 */ /* 0x008fe200078e0296 */
[----:B------:R-:W-:Y:S01]  /*75140*/  ULDC UR10, c[0x0][0x228] ;  /* 0x00008a00000a7ab9 */ /* 0x000fe20000000800 */
[----:B------:R1:W-:Y:S01]  /*75150*/  @P2 STG.E desc[UR8][R236.64], R228 ;  /* 0x000000e4ec002986 */ /* 0x0003e2000c101908 */
[----:B------:R-:W-:Y:S01]  /*75160*/  ISETP.LT.AND P2, PT, R11, UR4, !P0 ;  /* 0x000000040b007c0c */ /* 0x000fe2000c741270 */
[----:B------:R-:W-:Y:S01]  /*75170*/  ULDC UR4, c[0x0][0x228] ;  /* 0x00008a0000047ab9 */ /* 0x000fe20000000800 */
[----:B------:R-:W-:Y:S01]  /*75180*/  IMAD.WIDE R242, R249, 0x4, R210 ;  /* 0x00000004f9f27825 */ /* 0x000fe200078e02d2 */
[----:B------:R2:W-:Y:S01]  /*75190*/  @P5 STG.E desc[UR8][R238.64], R220 ;  /* 0x000000dcee005986 */ /* 0x0005e2000c101908 */
[----:B------:R-:W-:-:S03]  /*751a0*/  ULDC UR12, c[0x0][0x228] ;  /* 0x00008a00000c7ab9 */ /* 0x000fc60000000800 */
[----:B------:R3:W-:Y:S01]  /*751b0*/  @P1 STG.E desc[UR8][R240.64], R184 ;  /* 0x000000b8f0001986 */ /* 0x0007e2000c101908 */
[----:B------:R-:W-:Y:S01]  /*751c0*/  ISETP.LT.AND P1, PT, R10, UR4, !P0 ;  /* 0x000000040a007c0c */ /* 0x000fe2000c721270 */
[----:B------:R-:W-:Y:S01]  /*751d0*/  VIADD R247, R249, UR28 ;  /* 0x0000001cf9f77c36 */ /* 0x000fe20008000000 */
[----:B------:R-:W-:Y:S01]  /*751e0*/  ISETP.LT.AND P0, PT, R9, UR6, !P0 ;  /* 0x0000000609007c0c */ /* 0x000fe2000c701270 */
[----:B------:R4:W-:Y:S01]  /*751f0*/  @P6 STG.E desc[UR8][R242.64], R4 ;  /* 0x00000004f2006986 */ /* 0x0009e2000c101908 */
[----:B------:R-:W-:Y:S01]  /*75200*/  ISETP.LT.AND P5, PT, R8, UR10, !P3 ;  /* 0x0000000a08007c0c */ /* 0x000fe2000dfa1270 */
[----:B-1----:R-:W-:Y:S01]  /*75210*/  IMAD.WIDE R236, R249, 0x4, R150 ;  /* 0x00000004f9ec7825 */ /* 0x002fe200078e0296 */
[----:B------:R-:W-:Y:S01]  /*75220*/  ISETP.LT.AND P6, PT, R11, UR12, !P3 ;  /* 0x0000000c0b007c0c */ /* 0x000fe2000dfc1270 */
[----:B------:R-:W-:Y:S01]  /*75230*/  ULDC UR4, c[0x0][0x22c] ;  /* 0x00008b0000047ab9 */ /* 0x000fe20000000800 */
[----:B------:R-:W-:Y:S01]  /*75240*/  IADD3 R0, R3, 0x4c, RZ ;  /* 0x0000004c03007810 */ /* 0x000fe20007ffe0ff */
[C---:B--2---:R-:W-:Y:S01]  /*75250*/  IMAD.WIDE R238, R249.reuse, 0x4, R208 ;  /* 0x00000004f9ee7825 */ /* 0x044fe200078e02d0 */
[----:B------:R-:W-:Y:S01]  /*75260*/  ULDC UR6, c[0x0][0x228] ;  /* 0x00008a0000067ab9 */ /* 0x000fe20000000800 */
[----:B------:R-:W-:Y:S01]  /*75270*/  ULDC UR10, c[0x0][0x228] ;  /* 0x00008a00000a7ab9 */ /* 0x000fe20000000800 */
[----:B------:R-:W-:Y:S01]  /*75280*/  ULDC UR12, c[0x0][0x228] ;  /* 0x00008a00000c7ab9 */ /* 0x000fe20000000800 */
[----:B---3--:R-:W-:Y:S01]  /*75290*/  IMAD.WIDE R240, R249, 0x4, R148 ;  /* 0x00000004f9f07825 */ /* 0x008fe200078e0294 */
[----:B------:R-:W-:Y:S01]  /*752a0*/  @P2 STG.E desc[UR8][R238.64], R24 ;  /* 0x00000018ee002986 */ /* 0x000fe2000c101908 */
[----:B------:R-:W-:Y:S01]  /*752b0*/  ISETP.GE.AND P2, PT, R0, UR4, PT ;  /* 0x0000000400007c0c */ /* 0x000fe2000bf46270 */
[----:B------:R-:W-:Y:S01]  /*752c0*/  ULDC UR4, c[0x0][0x228] ;  /* 0x00008a0000047ab9 */ /* 0x000fe20000000800 */
[C---:B----4-:R-:W-:Y:S01]  /*752d0*/  IMAD.WIDE R242, R247.reuse, 0x4, R210 ;  /* 0x00000004f7f27825 */ /* 0x050fe200078e02d2 */
[----:B------:R1:W-:Y:S03]  /*752e0*/  @P1 STG.E desc[UR8][R236.64], R32 ;  /* 0x00000020ec001986 */ /* 0x0003e6000c101908 */
[----:B------:R-:W-:Y:S01]  /*752f0*/  IMAD.WIDE R244, R247, 0x4, R208 ;  /* 0x00000004f7f47825 */ /* 0x000fe200078e02d0 */
[----:B------:R-:W-:Y:S01]  /*75300*/  @P0 STG.E desc[UR8][R240.64], R28 ;  /* 0x0000001cf0000986 */ /* 0x000fe2000c101908 */
[----:B------:R-:W-:Y:S01]  /*75310*/  ISETP.LT.AND P0, PT, R10, UR4, !P3 ;  /* 0x000000040a007c0c */ /* 0x000fe2000df01270 */
[----:B------:R-:W-:-:S02]  /*75320*/  ULDC UR4, c[0x0][0x228] ;  /* 0x00008a0000047ab9 */ /* 0x000fc40000000800 */
[----:B------:R2:W-:Y:S01]  /*75330*/  @P5 STG.E desc[UR8][R242.64], R233 ;  /* 0x000000e9f2005986 */ /* 0x0005e2000c101908 */
[----:B------:R-:W-:Y:S01]  /*75340*/  ISETP.LT.AND P3, PT, R9, UR4, !P3 ;  /* 0x0000000409007c0c */ /* 0x000fe2000df61270 */
[----:B------:R-:W-:Y:S02]  /*75350*/  ULDC UR4, c[0x0][0x22c] ;  /* 0x00008b0000047ab9 */ /* 0x000fe40000000800 */
[----:B------:R3:W-:Y:S01]  /*75360*/  @P6 STG.E desc[UR8][R244.64], R229 ;  /* 0x000000e5f4006986 */ /* 0x0007e2000c101908 */
[----:B------:R-:W-:Y:S01]  /*75370*/  ISETP.LT.AND P6, PT, R8, UR6, !P4 ;  /* 0x0000000608007c0c */ /* 0x000fe2000e7c1270 */
[----:B-1----:R-:W-:Y:S01]  /*75380*/  IMAD.WIDE R236, R247, 0x4, R150 ;  /* 0x00000004f7ec7825 */ /* 0x002fe200078e0296 */
[----:B------:R-:W-:Y:S01]  /*75390*/  ISETP.LT.AND P5, PT, R11, UR10, !P4 ;  /* 0x0000000a0b007c0c */ /* 0x000fe2000e7a1270 */
[----:B------:R-:W-:Y:S01]  /*753a0*/  ULDC UR6, c[0x0][0x228] ;  /* 0x00008a0000067ab9 */ /* 0x000fe20000000800 */
[----:B------:R-:W-:Y:S01]  /*753b0*/  ISETP.LT.AND P1, PT, R10, UR12, !P4 ;  /* 0x0000000c0a007c0c */ /* 0x000fe2000e721270 */
[----:B------:R-:W-:Y:S01]  /*753c0*/  ULDC UR10, c[0x0][0x228] ;  /* 0x00008a00000a7ab9 */ /* 0x000fe20000000800 */
[----:B--2---:R-:W-:-:S02]  /*753d0*/  IADD3 R243, R247, UR28, RZ ;  /* 0x0000001cf7f37c10 */ /* 0x004fc4000fffe0ff */
[----:B------:R-:W-:Y:S01]  /*753e0*/  IADD3 R0, R3, 0x4d, RZ ;  /* 0x0000004d03007810 */ /* 0x000fe20007ffe0ff */
[----:B---3--:R-:W-:Y:S01]  /*753f0*/  IMAD.WIDE R228, R247, 0x4, R148 ;  /* 0x00000004f7e47825 */ /* 0x008fe200078e0294 */
[----:B------:R-:W-:Y:S01]  /*75400*/  @P0 STG.E desc[UR8][R236.64], R221 ;  /* 0x000000ddec000986 */ /* 0x000fe2000c101908 */
[----:B------:R-:W-:Y:S02]  /*75410*/  ULDC UR12, c[0x0][0x228] ;  /* 0x00008a00000c7ab9 */ /* 0x000fe40000000800 */
[C---:B------:R-:W-:Y:S01]  /*75420*/  IMAD.WIDE R232, R243.reuse, 0x4, R210 ;  /* 0x00000004f3e87825 */ /* 0x040fe200078e02d2 */
[----:B------:R-:W-:Y:S03]  /*75430*/  @P3 STG.E desc[UR8][R228.64], R185 ;  /* 0x000000b9e4003986 */ /* 0x000fe6000c101908 */
[----:B------:R-:W-:Y:S01]  /*75440*/  IMAD.WIDE R238, R243, 0x4, R208 ;  /* 0x00000004f3ee7825 */ /* 0x000fe200078e02d0 */
[----:B------:R-:W-:-:S03]  /*75450*/  ISETP.GE.AND P0, PT, R0, UR4, PT ;  /* 0x0000000400007c0c */ /* 0x000fc6000bf06270 */
[----:B------:R-:W-:Y:S01]  /*75460*/  IMAD.WIDE R240, R243, 0x4, R150 ;  /* 0x00000004f3f07825 */ /* 0x000fe200078e0296 */
[----:B------:R1:W-:Y:S01]  /*75470*/  @P6 STG.E desc[UR8][R232.64], R5 ;  /* 0x00000005e8006986 */ /* 0x0003e2000c101908 */
[----:B------:R-:W-:-:S03]  /*75480*/  ULDC UR4, c[0x0][0x228] ;  /* 0x00008a0000047ab9 */ /* 0x000fc60000000800 */
[----:B------:R2:W-:Y:S04]  /*75490*/  @P5 STG.E desc[UR8][R238.64], R25 ;  /* 0x00000019ee005986 */ /* 0x0005e8000c101908 */
[----:B------:R3:W-:Y:S01]  /*754a0*/  @P1 STG.E desc[UR8][R240.64], R33 ;  /* 0x00000021f0001986 */ /* 0x0007e2000c101908 */
[----:B------:R-:W-:Y:S01]  /*754b0*/  ISETP.LT.AND P1, PT, R9, UR4, !P4 ;  /* 0x0000000409007c0c */ /* 0x000fe2000e721270 */
[----:B------:R-:W-:Y:S01]  /*754c0*/  VIADD R0, R3, 0x4e ;  /* 0x0000004e03007836 */ /* 0x000fe20000000000 */
[----:B------:R-:W-:Y:S01]  /*754d0*/  ISETP.LT.AND P4, PT, R8, UR6, !P2 ;  /* 0x0000000608007c0c */ /* 0x000fe2000d781270 */
[----:B------:R-:W-:Y:S01]  /*754e0*/  ULDC UR4, c[0x0][0x22c] ;  /* 0x00008b0000047ab9 */ /* 0x000fe20000000800 */
[----:B------:R-:W-:Y:S01]  /*754f0*/  ISETP.LT.AND P5, PT, R11, UR10, !P2 ;  /* 0x0000000a0b007c0c */ /* 0x000fe2000d7a1270 */
[C---:B-1----:R-:W-:Y:S01]  /*75500*/  IMAD.WIDE R4, R243.reuse, 0x4, R148 ;  /* 0x00000004f3047825 */ /* 0x042fe200078e0294 */
[----:B------:R-:W-:Y:S01]  /*75510*/  ISETP.LT.AND P6, PT, R10, UR12, !P2 ;  /* 0x0000000c0a007c0c */ /* 0x000fe2000d7c1270 */
[----:B------:R-:W-:Y:S01]  /*75520*/  ULDC UR6, c[0x0][0x228] ;  /* 0x00008a0000067ab9 */ /* 0x000fe20000000800 */
[----:B------:R-:W-:Y:S01]  /*75530*/  IADD3 R221, R243, UR28, RZ ;  /* 0x0000001cf3dd7c10 */ /* 0x000fe2000fffe0ff */
[----:B------:R-:W-:Y:S01]  /*75540*/  ULDC UR10, c[0x0][0x228] ;  /* 0x00008a00000a7ab9 */ /* 0x000fe20000000800 */
[----:B------:R-:W-:Y:S01]  /*75550*/  ISETP.GE.AND P3, PT, R0, UR4, PT ;  /* 0x0000000400007c0c */ /* 0x000fe2000bf66270 */
[----:B------:R-:W-:Y:S01]  /*75560*/  ULDC UR4, c[0x0][0x22c] ;  /* 0x00008b0000047ab9 */ /* 0x000fe20000000800 */
[----:B------:R-:W-:Y:S01]  /*75570*/  IADD3 R0, R3, 0x4f, RZ ;  /* 0x0000004f03007810 */ /* 0x000fe20007ffe0ff */
[----:B------:R1:W-:Y:S01]  /*75580*/  @P1 STG.E desc[UR8][R4.64], R29 ;  /* 0x0000001d04001986 */ /* 0x0003e2000c101908 */
[C---:B--2---:R-:W-:Y:S01]  /*75590*/  IMAD.WIDE R24, R221.reuse, 0x4, R210 ;  /* 0x00000004dd187825 */ /* 0x044fe200078e02d2 */
[----:B------:R-:W-:Y:S01]  /*755a0*/  ULDC UR12, c[0x0][0x228] ;  /* 0x00008a00000c7ab9 */ /* 0x000fe20000000800 */
[----:B------:R-:W-:Y:S01]  /*755b0*/  ISETP.GE.AND P1, PT, R0, UR4, PT ;  /* 0x0000000400007c0c */ /* 0x000fe2000bf26270 */
[----:B------:R-:W-:Y:S01]  /*755c0*/  ULDC UR4, c[0x0][0x228] ;  /* 0x00008a0000047ab9 */ /* 0x000fe20000000800 */
[----:B---3--:R-:W-:Y:S01]  /*755d0*/  IMAD.WIDE R32, R221, 0x4, R208 ;  /* 0x00000004dd207825 */ /* 0x008fe200078e02d0 */
[----:B------:R-:W-:Y:S01]  /*755e0*/  ISETP.LT.AND P2, PT, R9, UR4, !P2 ;  /* 0x0000000409007c0c */ /* 0x000fe2000d741270 */
[----:B------:R-:W-:-:S02]  /*755f0*/  ULDC UR4, c[0x0][0x228] ;  /* 0x00008a0000047ab9 */ /* 0x000fc40000000800 */
[C---:B------:R-:W-:Y:S01]  /*75600*/  IMAD.WIDE R184, R221.reuse, 0x4, R150 ;  /* 0x00000004ddb87825 */ /* 0x040fe200078e0296 */
[----:B------:R2:W-:Y:S01]  /*75610*/  @P4 STG.E desc[UR8][R24.64], R234 ;  /* 0x000000ea18004986 */ /* 0x0005e2000c101908 */
[----:B------:R-:W-:Y:S01]  /*75620*/  ISETP.LT.AND P4, PT, R8, UR4, !P0 ;  /* 0x0000000408007c0c */ /* 0x000fe2000c781270 */
[----:B------:R-:W-:Y:S02]  /*75630*/  ULDC UR4, c[0x0][0x228] ;  /* 0x00008a0000047ab9 */ /* 0x000fe40000000800 */
[----:B------:R3:W-:Y:S01]  /*75640*/  @P5 STG.E desc[UR8][R32.64], R230 ;  /* 0x000000e620005986 */ /* 0x0007e2000c101908 */
[----:B------:R-:W-:Y:S02]  /*75650*/  ISETP.LT.AND P5, PT, R10, UR4, !P0 ;  /* 0x000000040a007c0c */ /* 0x000fe4000c7a1270 */
[----:B------:R-:W-:Y:S01]  /*75660*/  IADD3 R229, R221, UR28, RZ ;  /* 0x0000001cdde57c10 */ /* 0x000fe2000fffe0ff */
[----:B------:R4:W-:Y:S01]  /*75670*/  @P6 STG.E desc[UR8][R184.64], R222 ;  /* 0x000000deb8006986 */ /* 0x0009e2000c101908 */
[----:B------:R-:W-:Y:S01]  /*75680*/  ISETP.LT.AND P6, PT, R11, UR6, !P0 ;  /* 0x000000060b007c0c */ /* 0x000fe2000c7c1270 */
[----:B-1----:R-:W-:Y:S01]  /*75690*/  IMAD.WIDE R4, R221, 0x4, R148 ;  /* 0x00000004dd047825 */ /* 0x002fe200078e0294 */
[----:B------:R-:W-:Y:S01]  /*756a0*/  ISETP.LT.AND P0, PT, R9, UR10, !P0 ;  /* 0x0000000a09007c0c */ /* 0x000fe2000c701270 */
[----:B------:R-:W-:Y:S01]  /*756b0*/  ULDC UR4, c[0x0][0x22c] ;  /* 0x00008b0000047ab9 */ /* 0x000fe20000000800 */
[----:B------:R-:W-:Y:S01]  /*756c0*/  ULDC UR6, c[0x0][0x228] ;  /* 0x00008a0000067ab9 */ /* 0x000fe20000000800 */
[----:B------:R-:W-:-:S02]  /*756d0*/  VIADD R0, R3, 0x50 ;  /* 0x0000005003007836 */ /* 0x000fc40000000000 */
[C---:B--2---:R-:W-:Y:S01]  /*756e0*/  IMAD.WIDE R24, R229.reuse, 0x4, R210 ;  /* 0x00000004e5187825 */ /* 0x044fe200078e02d2 */
[----:B------:R1:W-:Y:S01]  /*756f0*/  @P2 STG.E desc[UR8][R4.64], R186 ;  /* 0x000000ba04002986 */ /* 0x0003e2000c101908 */
[----:B------:R-:W-:Y:S02]  /*75700*/  ULDC UR10, c[0x0][0x228] ;  /* 0x00008a00000a7ab9 */ /* 0x000fe40000000800 */
[C---:B------:R-:W-:Y:S01]  /*75710*/  IMAD.WIDE R28, R229.reuse, 0x4, R208 ;  /* 0x00000004e51c7825 */ /* 0x040fe200078e02d0 */
[----:B------:R-:W-:Y:S01]  /*75720*/  ISETP.GE.AND P2, PT, R0, UR4, PT ;  /* 0x0000000400007c0c */ /* 0x000fe2000bf46270 */
[----:B------:R-:W-:Y:S02]  /*75730*/  ULDC UR4, c[0x0][0x228] ;  /* 0x00008a0000047ab9 */ /* 0x000fe40000000800 */
[C---:B---3--:R-:W-:Y:S01]  /*75740*/  IMAD.WIDE R32, R229.reuse, 0x4, R150 ;  /* 0x00000004e5207825 */ /* 0x048fe200078e0296 */
[----:B------:R2:W-:Y:S03]  /*75750*/  @P4 STG.E desc[UR8][R24.64], R6 ;  /* 0x0000000618004986 */ /* 0x0005e6000c101908 */
[----:B----4-:R-:W-:Y:S01]  /*75760*/  IMAD.WIDE R184, R229, 0x4, R148 ;  /* 0x00000004e5b87825 */ /* 0x010fe200078e0294 */
[----:B------:R3:W-:Y:S01]  /*75770*/  @P6 STG.E desc[UR8][R28.64], R26 ;  /* 0x0000001a1c006986 */ /* 0x0007e2000c101908 */
[----:B------:R-:W-:Y:S01]  /*75780*/  ISETP.LT.AND P4, PT, R8, UR4, !P3 ;  /* 0x0000000408007c0c */ /* 0x000fe2000df81270 */
[----:B------:R-:W-:-:S02]  /*75790*/  ULDC UR4, c[0x0][0x228] ;  /* 0x00008a0000047ab9 */ /* 0x000fc40000000800 */
[----:B------:R4:W-:Y:S01]  /*757a0*/  @P5 STG.E desc[UR8][R32.64], R34 ;  /* 0x0000002220005986 */ /* 0x0009e2000c101908 */
[----:B------:R-:W-:Y:S01]  /*757b0*/  ISETP.LT.AND P5, PT, R10, UR6, !P3 ;  /* 0x000000060a007c0c */ /* 0x000fe2000dfa1270 */
[----:B------:R-:W-:Y:S01]  /*757c0*/  VIADD R0, R3, 0x51 ;  /* 0x0000005103007836 */ /* 0x000fe20000000000 */
[----:B------:R-:W-:Y:S01]  /*757d0*/  IADD3 R229, R229, UR28, RZ ;  /* 0x0000001ce5e57c10 */ /* 0x000fe2000fffe0ff */
[----:B------:R4:W-:Y:S01]  /*757e0*/  @P0 STG.E desc[UR8][R184.64], R30 ;  /* 0x0000001eb8000986 */ /* 0x0009e2000c101908 */
[----:B------:R-:W-:Y:S01]  /*757f0*/  ISETP.LT.AND P0, PT, R11, UR4, !P3 ;  /* 0x000000040b007c0c */ /* 0x000fe2000df01270 */
[----:B------:R-:W-:Y:S01]  /*75800*/  ULDC UR4, c[0x0][0x22c] ;  /* 0x00008b0000047ab9 */ /* 0x000fe20000000800 */
[----:B------:R-:W-:Y:S01]  /*75810*/  ISETP.LT.AND P3, PT, R9, UR10, !P3 ;  /* 0x0000000a09007c0c */ /* 0x000fe2000df61270 */
[----:B-1----:R-:W-:Y:S01]  /*75820*/  IMAD.WIDE R4, R229, 0x4, R210 ;  /* 0x00000004e5047825 */ /* 0x002fe200078e02d2 */
[----:B------:R-:W-:Y:S01]  /*75830*/  ISETP.LT.AND P6, PT, R8, UR12, !P1 ;  /* 0x0000000c08007c0c */ /* 0x000fe2000cfc1270 */
[----:B------:R-:W-:-:S02]  /*75840*/  ULDC UR6, c[0x0][0x228] ;  /* 0x00008a0000067ab9 */ /* 0x000fc40000000800 */
[C---:B--2---:R-:W-:Y:S01]  /*75850*/  IMAD.WIDE R24, R229.reuse, 0x4, R208 ;  /* 0x00000004e5187825 */ /* 0x044fe200078e02d0 */
[----:B------:R1:W-:Y:S03]  /*75860*/  @P4 STG.E desc[UR8][R4.64], R235 ;  /* 0x000000eb04004986 */ /* 0x0003e6000c101908 */
[C---:B---3--:R-:W-:Y:S01]  /*75870*/  IMAD.WIDE R28, R229.reuse, 0x4, R150 ;  /* 0x00000004e51c7825 */ /* 0x048fe200078e0296 */
[----:B------:R-:W-:-:S03]  /*75880*/  IADD3 R221, R229, UR28, RZ ;  /* 0x0000001ce5dd7c10 */ /* 0x000fc6000fffe0ff */
[----:B----4-:R-:W-:Y:S01]  /*75890*/  IMAD.WIDE R32, R229, 0x4, R148 ;  /* 0x00000004e5207825 */ /* 0x010fe200078e0294 */
[----:B------:R-:W-:Y:S01]  /*758a0*/  ISETP.GE.AND P4, PT, R0, UR4, PT ;  /* 0x0000000400007c0c */ /* 0x000fe2000bf86270 */
[----:B------:R2:W-:Y:S01]  /*758b0*/  @P0 STG.E desc[UR8][R24.64], R231 ;  /* 0x000000e718000986 */ /* 0x0005e2000c101908 */
[----:B------:R-:W-:Y:S01]  /*758c0*/  ULDC UR4, c[0x0][0x228] ;  /* 0x00008a0000047ab9 */ /* 0x000fe20000000800 */
[----:B------:R-:W-:Y:S01]  /*758d0*/  ULDC UR10, c[0x0][0x228] ;  /* 0x00008a00000a7ab9 */ /* 0x000fe20000000800 */
[----:B------:R-:W-:Y:S01]  /*758e0*/  ULDC UR12, c[0x0][0x228] ;  /* 0x00008a00000c7ab9 */ /* 0x000fe20000000800 */
[----:B------:R-:W-:Y:S01]  /*758f0*/  @P5 STG.E desc[UR8][R28.64], R223 ;  /* 0x000000df1c005986 */ /* 0x000fe2000c101908 */
[----:B------:R-:W-:-:S03]  /*75900*/  IMAD.WIDE R184, R221, 0x4, R210 ;  /* 0x00000004ddb87825 */ /* 0x000fc600078e02d2 */
[----:B------:R-:W-:Y:S01]  /*75910*/  @P3 STG.E desc[UR8][R32.64], R187 ;  /* 0x000000bb20003986 */ /* 0x000fe2000c101908 */
[----:B------:R-:W-:Y:S01]  /*75920*/  ISETP.LT.AND P3, PT, R11, UR4, !P1 ;  /* 0x000000040b007c0c */ /* 0x000fe2000cf61270 */
[----:B------:R-:W-:Y:S02]  /*75930*/  ULDC UR4, c[0x0][0x228] ;  /* 0x00008a0000047ab9 */ /* 0x000fe40000000800 */
[----:B------:R-:W-:Y:S01]  /*75940*/  ISETP.LT.AND P0, PT, R10, UR4, !P1 ;  /* 0x000000040a007c0c */ /* 0x000fe2000cf01270 */
[----:B------:R3:W-:Y:S01]  /*75950*/  @P6 STG.E desc[UR8][R184.64], R7 ;  /* 0x00000007b8006986 */ /* 0x0007e2000c101908 */
[----:B------:R-:W-:Y:S01]  /*75960*/  ISETP.LT.AND P1, PT, R9, UR6, !P1 ;  /* 0x0000000609007c0c */ /* 0x000fe2000cf21270 */
[----:B-1----:R-:W-:Y:S01]  /*75970*/  IMAD.WIDE R4, R221, 0x4, R208 ;  /* 0x00000004dd047825 */ /* 0x002fe200078e02d0 */
[----:B------:R-:W-:Y:S01]  /*75980*/  ISETP.LT.AND P5, PT, R8, UR10, !P2 ;  /* 0x0000000a08007c0c */ /* 0x000fe2000d7a1270 */
[----:B------:R-:W-:Y:S01]  /*75990*/  ULDC UR4, c[0x0][0x22c] ;  /* 0x00008b0000047ab9 */ /* 0x000fe20000000800 */
[----:B------:R-:W-:-:S02]  /*759a0*/  ISETP.LT.AND P6, PT, R11, UR12, !P2 ;  /* 0x0000000c0b007c0c */ /* 0x000fc4000d7c1270 */
[----:B------:R-:W-:Y:S01]  /*759b0*/  IADD3 R0, R3, 0x52, RZ ;  /* 0x0000005203007810 */ /* 0x000fe20007ffe0ff */
[C---:B--2---:R-:W-:Y:S01]  /*759c0*/  IMAD.WIDE R24, R221.reuse, 0x4, R148 ;  /* 0x00000004dd187825 */ /* 0x044fe200078e0294 */
[----:B------:R1:W-:Y:S01]  /*759d0*/  @P3 STG.E desc[UR8][R4.64], R27 ;  /* 0x0000001b04003986 */ /* 0x0003e2000c101908 */
[----:B------:R-:W-:Y:S02]  /*759e0*/  ULDC UR6, c[0x0][0x228] ;  /* 0x00008a0000067ab9 */ /* 0x000fe40000000800 */
[C---:B---3--:R-:W-:Y:S02]  /*759f0*/  VIADD R185, R221.reuse, UR28 ;  /* 0x0000001cddb97c36 */ /* 0x048fe40008000000 */
[----:B------:R-:W-:Y:S01]  /*75a00*/  IMAD.WIDE R6, R221, 0x4, R150 ;  /* 0x00000004dd067825 */ /* 0x000fe200078e0296 */
[----:B------:R-:W-:Y:S01]  /*75a10*/  ISETP.GE.AND P3, PT, R0, UR4, PT ;  /* 0x0000000400007c0c */ /* 0x000fe2000bf66270 */
[----:B------:R-:W-:Y:S01]  /*75a20*/  ULDC UR4, c[0x0][0x228] ;  /* 0x00008a0000047ab9 */ /* 0x000fe20000000800 */
[----:B------:R-:W-:Y:S01]  /*75a30*/  ULDC UR10, c[0x0][0x228] ;  /* 0x00008a00000a7ab9 */ /* 0x000fe20000000800 */
[C---:B------:R-:W-:Y:S01]  /*75a40*/  IMAD.WIDE R28, R185.reuse, 0x4, R210 ;  /* 0x00000004b91c7825 */ /* 0x040fe200078e02d2 */
[----:B------:R2:W-:Y:S01]  /*75a50*/  @P0 STG.E desc[UR8][R6.64], R35 ;  /* 0x0000002306000986 */ /* 0x0005e2000c101908 */
[C---:B------:R-:W-:Y:S01]  /*75a60*/  ISETP.LT.AND P0, PT, R10.reuse, UR4, !P2 ;  /* 0x000000040a007c0c */ /* 0x040fe2000d701270 */
[----:B------:R-:W-:Y:S01]  /*75a70*/  ULDC UR4, c[0x0][0x228] ;  /* 0x00008a0000047ab9 */ /* 0x000fe20000000800 */
[----:B------:R-:W-:Y:S01]  /*75a80*/  IMAD.WIDE R32, R185, 0x4, R208 ;  /* 0x00000004b9207825 */ /* 0x000fe200078e02d0 */
[----:B------:R3:W-:Y:S01]  /*75a90*/  @P1 STG.E desc[UR8][R24.64], R31 ;  /* 0x0000001f18001986 */ /* 0x0007e2000c101908 */
[----:B------:R-:W-:Y:S01]  /*75aa0*/  ISETP.LT.AND P2, PT, R9, UR4, !P2 ;  /* 0x0000000409007c0c */ /* 0x000fe2000d741270 */
[----:B------:R-:W-:Y:S01]  /*75ab0*/  ULDC UR12, c[0x0][0x228] ;  /* 0x00008a00000c7ab9 */ /* 0x000fe20000000800 */
[----:B-1----:R-:W-:Y:S01]  /*75ac0*/  IMAD.WIDE R4, R185, 0x4, R150 ;  /* 0x00000004b9047825 */ /* 0x002fe200078e0296 */
[----:B------:R1:W-:Y:S01]  /*75ad0*/  @P5 STG.E desc[UR8][R28.64], R20 ;  /* 0x000000141c005986 */ /* 0x0003e2000c101908 */
[----:B------:R-:W-:Y:S01]  /*75ae0*/  ISETP.LT.AND P5, PT, R11, UR10, !P4 ;  /* 0x0000000a0b007c0c */ /* 0x000fe2000e7a1270 */
[----:B------:R-:W-:Y:S01]  /*75af0*/  ULDC UR4, c[0x0][0x22c] ;  /* 0x00008b0000047ab9 */ /* 0x000fe20000000800 */
[----:B------:R-:W-:Y:S01]  /*75b00*/  ISETP.LT.AND P1, PT, R10, UR12, !P4 ;  /* 0x0000000c0a007c0c */ /* 0x000fe2000e721270 */
[----:B------:R-:W-:Y:S01]  /*75b10*/  @P6 STG.E desc[UR8][R32.64], R16 ;  /* 0x0000001020006986 */ /* 0x000fe2000c101908 */
[----:B------:R-:W-:Y:S01]  /*75b20*/  ISETP.LT.AND P6, PT, R8, UR6, !P4 ;  /* 0x0000000608007c0c */ /* 0x000fe2000e7c1270 */
[----:B--2---:R-:W-:Y:S01]  /*75b30*/  IMAD.WIDE R6, R185, 0x4, R148 ;  /* 0x00000004b9067825 */ /* 0x004fe200078e0294 */
[----:B------:R-:W-:-:S02]  /*75b40*/  IADD3 R0, R3, 0x53, RZ ;  /* 0x0000005303007810 */ /* 0x000fc40007ffe0ff */
[----:B---3--:R-:W-:Y:S01]  /*75b50*/  IADD3 R31, R185, UR28, RZ ;  /* 0x0000001cb91f7c10 */ /* 0x008fe2000fffe0ff */
[----:B------:R2:W-:Y:S01]  /*75b60*/  @P0 STG.E desc[UR8][R4.64], R12 ;  /* 0x0000000c04000986 */ /* 0x0005e2000c101908 */
[----:B------:R-:W-:Y:S01]  /*75b70*/  ULDC UR6, c[0x0][0x228] ;  /* 0x00008a0000067ab9 */ /* 0x000fe20000000800 */
[----:B------:R-:W-:Y:S01]  /*75b80*/  ULDC UR10, c[0x0][0x228] ;  /* 0x00008a00000a7ab9 */ /* 0x000fe20000000800 */
[----:B------:R-:W-:Y:S01]  /*75b90*/  ULDC UR12, c[0x0][0x228] ;  /* 0x00008a00000c7ab9 */ /* 0x000fe20000000800 */
[C---:B------:R-:W-:Y:S01]  /*75ba0*/  IMAD.WIDE R24, R31.reuse, 0x4, R210 ;  /* 0x000000041f187825 */ /* 0x040fe200078e02d2 */
[----:B------:R-:W-:Y:S03]  /*75bb0*/  @P2 STG.E desc[UR8][R6.64], R40 ;  /* 0x0000002806002986 */ /* 0x000fe6000c101908 */
[----:B------:R-:W-:Y:S01]  /*75bc0*/  IMAD.WIDE R26, R31, 0x4, R208 ;  /* 0x000000041f1a7825 */ /* 0x000fe200078e02d0 */
[----:B------:R-:W-:-:S03]  /*75bd0*/  ISETP.GE.AND P0, PT, R0, UR4, PT ;  /* 0x0000000400007c0c */ /* 0x000fc6000bf06270 */
[----:B-1----:R-:W-:Y:S01]  /*75be0*/  IMAD.WIDE R28, R31, 0x4, R150 ;  /* 0x000000041f1c7825 */ /* 0x002fe200078e0296 */
[----:B------:R-:W-:Y:S01]  /*75bf0*/  @P6 STG.E desc[UR8][R24.64], R36 ;  /* 0x0000002418006986 */ /* 0x000fe2000c101908 */
[----:B------:R-:W-:-:S03]  /*75c00*/  ULDC UR4, c[0x0][0x228] ;  /* 0x00008a0000047ab9 */ /* 0x000fc60000000800 */
[----:B------:R-:W-:Y:S04]  /*75c10*/  @P5 STG.E desc[UR8][R26.64], R64 ;  /* 0x000000401a005986 */ /* 0x000fe8000c101908 */
[----:B------:R1:W-:Y:S01]  /*75c20*/  @P1 STG.E desc[UR8][R28.64], R60 ;  /* 0x0000003c1c001986 */ /* 0x0003e2000c101908 */
[----:B------:R-:W-:Y:S01]  /*75c30*/  ISETP.LT.AND P1, PT, R9, UR4, !P4 ;  /* 0x0000000409007c0c */ /* 0x000fe2000e721270 */
[----:B------:R-:W-:Y:S01]  /*75c40*/  VIADD R0, R3, 0x54 ;  /* 0x0000005403007836 */ /* 0x000fe20000000000 */
[----:B------:R-:W-:Y:S01]  /*75c50*/  ISETP.LT.AND P4, PT, R8, UR6, !P3 ;  /* 0x0000000608007c0c */ /* 0x000fe2000df81270 */
[----:B------:R-:W-:Y:S01]  /*75c60*/  ULDC UR4, c[0x0][0x22c] ;  /* 0x00008b0000047ab9 */ /* 0x000fe20000000800 */
[----:B------:R-:W-:Y:S01]  /*75c70*/  ISETP.LT.AND P5, PT, R11, UR10, !P3 ;  /* 0x0000000a0b007c0c */ /* 0x000fe2000dfa1270 */
[----:B--2---:R-:W-:Y:S01]  /*75c80*/  IMAD.WIDE R4, R31, 0x4, R148 ;  /* 0x000000041f047825 */ /* 0x004fe200078e0294 */
[----:B------:R-:W-:Y:S01]  /*75c90*/  ISETP.LT.AND P6, PT, R10, UR12, !P3 ;  /* 0x0000000c0a007c0c */ /* 0x000fe2000dfc1270 */
[----:B------:R-:W-:Y:S01]  /*75ca0*/  ULDC UR6, c[0x0][0x228] ;  /* 0x00008a0000067ab9 */ /* 0x000fe20000000800 */
[----:B------:R-:W-:Y:S01]  /*75cb0*/  ISETP.GE.AND P2, PT, R0, UR4, PT ;  /* 0x0000000400007c0c */ /* 0x000fe2000bf46270 */
[----:B------:R-:W-:Y:S01]  /*75cc0*/  ULDC UR4, c[0x0][0x22c] ;  /* 0x00008b0000047ab9 */ /* 0x000fe20000000800 */
[----:B------:R-:W-:Y:S01]  /*75cd0*/  IADD3 R0, R3, 0x55, RZ ;  /* 0x0000005503007810 */ /* 0x000fe20007ffe0ff */
[----:B------:R-:W-:Y:S01]  /*75ce0*/  ULDC UR10, c[0x0][0x228] ;  /* 0x00008a00000a7ab9 */ /* 0x000fe20000000800 */
[----:B-1----:R-:W-:Y:S01]  /*75cf0*/  IADD3 R29, R31, UR28, RZ ;  /* 0x0000001c1f1d7c10 */ /* 0x002fe2000fffe0ff */
[----:B------:R1:W-:Y:S01]  /*75d00*/  @P1 STG.E desc[UR8][R4.64], R56 ;  /* 0x0000003804001986 */ /* 0x0003e2000c101908 */
[----:B------:R-:W-:Y:S01]  /*75d10*/  ISETP.GE.AND P1, PT, R0, UR4, PT ;  /* 0x0000000400007c0c */ /* 0x000fe2000bf26270 */
[----:B------:R-:W-:Y:S01]  /*75d20*/  ULDC UR4, c[0x0][0x228] ;  /* 0x00008a0000047ab9 */ /* 0x000fe20000000800 */
[----:B------:R-:W-:Y:S01]  /*75d30*/  ULDC UR12, c[0x0][0x228] ;  /* 0x00008a00000c7ab9 */ /* 0x000fe20000000800 */
[----:B------:R-:W-:Y:S01]  /*75d40*/  IMAD.WIDE R6, R29, 0x4, R210 ;  /* 0x000000041d067825 */ /* 0x000fe200078e02d2 */
[----:B------:R-:W-:Y:S01]  /*75d50*/  ISETP.LT.AND P3, PT, R9, UR4, !P3 ;  /* 0x0000000409007c0c */ /* 0x000fe2000df61270 */
[----:B------:R-:W-:-:S02]  /*75d60*/  ULDC UR4, c[0x0][0x228] ;  /* 0x00008a0000047ab9 */ /* 0x000fc40000000800 */
[C---:B------:R-:W-:Y:S01]  /*75d70*/  IMAD.WIDE R24, R29.reuse, 0x4, R208 ;  /* 0x000000041d187825 */ /* 0x040fe200078e02d0 */
[----:B------:R2:W-:Y:S03]  /*75d80*/  @P4 STG.E desc[UR8][R6.64], R21 ;  /* 0x0000001506004986 */ /* 0x0005e6000c101908 */
[----:B------:R-:W-:Y:S01]  /*75d90*/  IMAD.WIDE R26, R29, 0x4, R150 ;  /* 0x000000041d1a7825 */ /* 0x000fe200078e0296 */
[----:B------:R-:W-:Y:S01]  /*75da0*/  @P5 STG.E desc[UR8][R24.64], R17 ;  /* 0x0000001118005986 */ /* 0x000fe2000c101908 */
[----:B------:R-:W-:Y:S01]  /*75db0*/  ISETP.LT.AND P4, PT, R8, UR4, !P0 ;  /* 0x0000000408007c0c */ /* 0x000fe2000c781270 */
[----:B------:R-:W-:Y:S02]  /*75dc0*/  ULDC UR4, c[0x0][0x228] ;  /* 0x00008a0000047ab9 */ /* 0x000fe40000000800 */
[----:B------:R3:W-:Y:S01]  /*75dd0*/  @P6 STG.E desc[UR8][R26.64], R13 ;  /* 0x0000000d1a006986 */ /* 0x0007e2000c101908 */
[----:B------:R-:W-:-:S02]  /*75de0*/  ISETP.LT.AND P6, PT, R11, UR6, !P0 ;  /* 0x000000060b007c0c */ /* 0x000fc4000c7c1270 */
[C---:B------:R-:W-:Y:S01]  /*75df0*/  IADD3 R31, R29.reuse, UR28, RZ ;  /* 0x0000001c1d1f7c10 */ /* 0x040fe2000fffe0ff */
[----:B-1----:R-:W-:Y:S01]  /*75e00*/  IMAD.WIDE R4, R29, 0x4, R148 ;  /* 0x000000041d047825 */ /* 0x002fe200078e0294 */
[----:B------:R-:W-:Y:S01]  /*75e10*/  ISETP.LT.AND P5, PT, R10, UR4, !P0 ;  /* 0x000000040a007c0c */ /* 0x000fe2000c7a1270 */
[----:B------:R-:W-:Y:S01]  /*75e20*/  ULDC UR4, c[0x0][0x22c] ;  /* 0x00008b0000047ab9 */ /* 0x000fe20000000800 */
[----:B------:R-:W-:Y:S01]  /*75e30*/  ISETP.LT.AND P0, PT, R9, UR10, !P0 ;  /* 0x0000000a09007c0c */ /* 0x000fe2000c701270 */
[----:B------:R-:W-:Y:S01]  /*75e40*/  VIADD R0, R3, 0x56 ;  /* 0x0000005603007836 */ /* 0x000fe20000000000 */
[----:B------:R-:W-:Y:S01]  /*75e50*/  ULDC UR6, c[0x0][0x228] ;  /* 0x00008a0000067ab9 */ /* 0x000fe20000000800 */
[C---:B--2---:R-:W-:Y:S01]  /*75e60*/  IMAD.WIDE R6, R31.reuse, 0x4, R210 ;  /* 0x000000041f067825 */ /* 0x044fe200078e02d2 */
[----:B------:R1:W-:Y:S01]  /*75e70*/  @P3 STG.E desc[UR8][R4.64], R41 ;  /* 0x0000002904003986 */ /* 0x0003e2000c101908 */
[----:B------:R-:W-:Y:S02]  /*75e80*/  ULDC UR10, c[0x0][0x228] ;  /* 0x00008a00000a7ab9 */ /* 0x000fe40000000800 */
[----:B---3--:R-:W-:Y:S01]  /*75e90*/  IMAD.WIDE R12, R31, 0x4, R208 ;  /* 0x000000041f0c7825 */ /* 0x008fe200078e02d0 */
[----:B------:R-:W-:Y:S01]  /*75ea0*/  ISETP.GE.AND P3, PT, R0, UR4, PT ;  /* 0x0000000400007c0c */ /* 0x000fe2000bf66270 */
[----:B------:R-:W-:-:S02]  /*75eb0*/  ULDC UR4, c[0x0][0x228] ;  /* 0x00008a0000047ab9 */ /* 0x000fc40000000800 */
[C---:B------:R-:W-:Y:S01]  /*75ec0*/  IMAD.WIDE R16, R31.reuse, 0x4, R150 ;  /* 0x000000041f107825 */ /* 0x040fe200078e0296 */
[----:B------:R2:W-:Y:S03]  /*75ed0*/  @P4 STG.E desc[UR8][R6.64], R37 ;  /* 0x0000002506004986 */ /* 0x0005e6000c101908 */
[----:B------:R-:W-:Y:S01]  /*75ee0*/  IMAD.WIDE R20, R31, 0x4, R148 ;  /* 0x000000041f147825 */ /* 0x000fe200078e0294 */
[----:B------:R3:W-:Y:S01]  /*75ef0*/  @P6 STG.E desc[UR8][R12.64], R65 ;  /* 0x000000410c006986 */ /* 0x0007e2000c101908 */
[----:B------:R-:W-:Y:S01]  /*75f00*/  ISETP.LT.AND P4, PT, R8, UR4, !P2 ;  /* 0x0000000408007c0c */ /* 0x000fe2000d781270 */
[----:B------:R-:W-:Y:S02]  /*75f10*/  ULDC UR4, c[0x0][0x228] ;  /* 0x00008a0000047ab9 */ /* 0x000fe40000000800 */
        /* <DEDUP_REMOVED lines=21> */
[----:B------:R3:W-:Y:S01]  /*76070*/  @P5 STG.E desc[UR8][R12.64], R14 ;  /* 0x0000000e0c005986 */ /* 0x0007e2000c101908 */
[----:B------:R-:W-:-:S03]  /*76080*/  IMAD.WIDE R20, R25, 0x4, R210 ;  /* 0x0000000419147825 */ /* 0x000fc600078e02d2 */
[----:B------:R4:W-:Y:S01]  /*76090*/  @P2 STG.E desc[UR8][R16.64], R42 ;  /* 0x0000002a10002986 */ /* 0x0009e2000c101908 */
        /* <DEDUP_REMOVED lines=8> */
[----:B------:R-:W-:Y:S01]  /*76120*/  ISETP.LT.AND P6, PT, R11, UR12, !P3 ;  /* 0x0000000c0b007c0c */ /* 0x000fe2000dfc1270 */
[----:B------:R-:W-:Y:S01]  /*76130*/  VIADD R27, R25, UR28 ;  /* 0x0000001c191b7c36 */ /* 0x000fe20008000000 */
[----:B------:R-:W-:Y:S01]  /*76140*/  IADD3 R0, R3, 0x58, RZ ;  /* 0x0000005803007810 */ /* 0x000fe20007ffe0ff */
[C---:B--2---:R-:W-:Y:S01]  /*76150*/  IMAD.WIDE R6, R25.reuse, 0x4, R150 ;  /* 0x0000000419067825 */ /* 0x044fe200078e0296 */
[----:B------:R1:W-:Y:S01]  /*76160*/  @P2 STG.E desc[UR8][R4.64], R66 ;  /* 0x0000004204002986 */ /* 0x0003e2000c101908 */
[----:B------:R-:W-:Y:S01]  /*76170*/  ULDC UR6, c[0x0][0x228] ;  /* 0x00008a0000067ab9 */ /* 0x000fe20000000800 */
[----:B------:R-:W-:Y:S01]  /*76180*/  ISETP.GE.AND P2, PT, R0, UR4, PT ;  /* 0x0000000400007c0c */ /* 0x000fe2000bf46270 */
[----:B---3--:R-:W-:Y:S01]  /*76190*/  IMAD.WIDE R12, R25, 0x4, R148 ;  /* 0x00000004190c7825 */ /* 0x008fe200078e0294 */
[----:B------:R-:W-:Y:S01]  /*761a0*/  ULDC UR4, c[0x0][0x228] ;  /* 0x00008a0000047ab9 */ /* 0x000fe20000000800 */
[----:B------:R2:W-:Y:S01]  /*761b0*/  @P0 STG.E desc[UR8][R6.64], R62 ;  /* 0x0000003e06000986 */ /* 0x0005e2000c101908 */
[----:B------:R-:W-:Y:S01]  /*761c0*/  ULDC UR10, c[0x0][0x228] ;  /* 0x00008a00000a7ab9 */ /* 0x000fe20000000800 */
[----:B----4-:R-:W-:Y:S01]  /*761d0*/  IMAD.WIDE R16, R27, 0x4, R210 ;  /* 0x000000041b107825 */ /* 0x010fe200078e02d2 */
[----:B------:R-:W-:Y:S01]  /*761e0*/  ISETP.LT.AND P0, PT, R10, UR4, !P3 ;  /* 0x000000040a007c0c */ /* 0x000fe2000df01270 */
[----:B------:R-:W-:-:S02]  /*761f0*/  ULDC UR12, c[0x0][0x228] ;  /* 0x00008a00000c7ab9 */ /* 0x000fc40000000800 */
[----:B------:R-:W-:Y:S01]  /*76200*/  IMAD.WIDE R20, R27, 0x4, R208 ;  /* 0x000000041b147825 */ /* 0x000fe200078e02d0 */
[----:B------:R-:W-:Y:S01]  /*76210*/  @P1 STG.E desc[UR8][R12.64], R58 ;  /* 0x0000003a0c001986 */ /* 0x000fe2000c101908 */
[----:B------:R-:W-:Y:S02]  /*76220*/  ULDC UR4, c[0x0][0x228] ;  /* 0x00008a0000047ab9 */ /* 0x000fe40000000800 */
[----:B------:R-:W-:Y:S01]  /*76230*/  ISETP.LT.AND P3, PT, R9, UR4, !P3 ;  /* 0x0000000409007c0c */ /* 0x000fe2000df61270 */
[----:B------:R3:W-:Y:S01]  /*76240*/  @P5 STG.E desc[UR8][R16.64], R23 ;  /* 0x0000001710005986 */ /* 0x0007e2000c101908 */
[----:B------:R-:W-:Y:S01]  /*76250*/  ISETP.LT.AND P5, PT, R11, UR10, !P4 ;  /* 0x0000000a0b007c0c */ /* 0x000fe2000e7a1270 */
[C---:B-1----:R-:W-:Y:S01]  /*76260*/  IMAD.WIDE R4, R27.reuse, 0x4, R150 ;  /* 0x000000041b047825 */ /* 0x042fe200078e0296 */
[----:B------:R-:W-:Y:S01]  /*76270*/  ISETP.LT.AND P1, PT, R10, UR12, !P4 ;  /* 0x0000000c0a007c0c */ /* 0x000fe2000e721270 */
[----:B------:R1:W-:Y:S01]  /*76280*/  @P6 STG.E desc[UR8][R20.64], R19 ;  /* 0x0000001314006986 */ /* 0x0003e2000c101908 */
[----:B------:R-:W-:Y:S01]  /*76290*/  ISETP.LT.AND P6, PT, R8, UR6, !P4 ;  /* 0x0000000608007c0c */ /* 0x000fe2000e7c1270 */
[----:B--2---:R-:W-:Y:S01]  /*762a0*/  IMAD.WIDE R6, R27, 0x4, R148 ;  /* 0x000000041b067825 */ /* 0x004fe200078e0294 */
[----:B------:R-:W-:Y:S01]  /*762b0*/  IADD3 R0, R3, 0x59, RZ ;  /* 0x0000005903007810 */ /* 0x000fe20007ffe0ff */
[----:B------:R-:W-:Y:S01]  /*762c0*/  ULDC UR4, c[0x0][0x22c] ;  /* 0x00008b0000047ab9 */ /* 0x000fe20000000800 */
        /* <DEDUP_REMOVED lines=19> */
[C---:B--2---:R-:W-:Y:S01]  /*76400*/  IMAD.WIDE R4, R23.reuse, 0x4, R148 ;  /* 0x0000000417047825 */ /* 0x044fe200078e0294 */
[----:B------:R-:W-:Y:S01]  /*76410*/  ISETP.LT.AND P6, PT, R10, UR12, !P2 ;  /* 0x0000000c0a007c0c */ /* 0x000fe2000d7c1270 */
[----:B------:R-:W-:Y:S01]  /*76420*/  ULDC UR6, c[0x0][0x228] ;  /* 0x00008a0000067ab9 */ /* 0x000fe20000000800 */
[----:B-1----:R-:W-:Y:S01]  /*76430*/  IADD3 R17, R23, UR28, RZ ;  /* 0x0000001c17117c10 */ /* 0x002fe2000fffe0ff */
[----:B------:R-:W-:Y:S01]  /*76440*/  ULDC UR10, c[0x0][0x228] ;  /* 0x00008a00000a7ab9 */ /* 0x000fe20000000800 */
[----:B------:R-:W-:Y:S01]  /*76450*/  ISETP.GE.AND P3, PT, R0, UR4, PT ;  /* 0x0000000400007c0c */ /* 0x000fe2000bf66270 */
[----:B------:R-:W-:Y:S01]  /*76460*/  ULDC UR4, c[0x0][0x22c] ;  /* 0x00008b0000047ab9 */ /* 0x000fe20000000800 */
[----:B------:R-:W-:Y:S01]  /*76470*/  IADD3 R0, R3, 0x5b, RZ ;  /* 0x0000005b03007810 */ /* 0x000fe20007ffe0ff */
[----:B------:R1:W-:Y:S01]  /*76480*/  @P1 STG.E desc[UR8][R4.64], R59 ;  /* 0x0000003b04001986 */ /* 0x0003e2000c101908 */
[C---:B------:R-:W-:Y:S01]  /*76490*/  IMAD.WIDE R6, R17.reuse, 0x4, R210 ;  /* 0x0000000411067825 */ /* 0x040fe200078e02d2 */
[----:B------:R-:W-:Y:S01]  /*764a0*/  ULDC UR12, c[0x0][0x228] ;  /* 0x00008a00000c7ab9 */ /* 0x000fe20000000800 */
[----:B------:R-:W-:Y:S01]  /*764b0*/  ISETP.GE.AND P1, PT, R0, UR4, PT ;  /* 0x0000000400007c0c */ /* 0x000fe2000bf26270 */
[----:B------:R-:W-:Y:S01]  /*764c0*/  ULDC UR4, c[0x0][0x228] ;  /* 0x00008a0000047ab9 */ /* 0x000fe20000000800 */
[----:B------:R-:W-:Y:S01]  /*764d0*/  IMAD.WIDE R12, R17, 0x4, R208 ;  /* 0x00000004110c7825 */ /* 0x000fe200078e02d0 */
        /* <DEDUP_REMOVED lines=8> */
[----:B---3--:R-:W-:Y:S01]  /*76560*/  IADD3 R19, R17, UR28, RZ ;  /* 0x0000001c11137c10 */ /* 0x008fe2000fffe0ff */
        /* <DEDUP_REMOVED lines=10> */
[C---:B----4-:R-:W-:Y:S01]  /*76610*/  IMAD.WIDE R12, R19.reuse, 0x4, R208 ;  /* 0x00000004130c7825 */ /* 0x050fe200078e02d0 */
[----:B------:R-:W-:Y:S01]  /*76620*/  ISETP.GE.AND P2, PT, R0, UR4, PT ;  /* 0x0000000400007c0c */ /* 0x000fe2000bf46270 */
[----:B------:R-:W-:Y:S02]  /*76630*/  ULDC UR4, c[0x0][0x228] ;  /* 0x00008a0000047ab9 */ /* 0x000fe40000000800 */
[C---:B---3--:R-:W-:Y:S01]  /*76640*/  IMAD.WIDE R14, R19.reuse, 0x4, R150 ;  /* 0x00000004130e7825 */ /* 0x048fe200078e0296 */
[----:B------:R2:W-:Y:S03]  /*76650*/  @P4 STG.E desc[UR8][R6.64], R88 ;  /* 0x0000005806004986 */ /* 0x0005e6000c101908 */
[----:B------:R-:W-:Y:S01]  /*76660*/  IMAD.WIDE R16, R19, 0x4, R148 ;  /* 0x0000000413107825 */ /* 0x000fe200078e0294 */
        /* <DEDUP_REMOVED lines=50> */
[----:B------:R3:W-:Y:S01]  /*76990*/  @P1 STG.E desc[UR8][R12.64], R105 ;  /* 0x000000690c001986 */ /* 0x0007e2000c101908 */
[----:B------:R-:W-:Y:S02]  /*769a0*/  ULDC UR4, c[0x0][0x228] ;  /* 0x00008a0000047ab9 */ /* 0x000fe40000000800 */
[----:B------:R-:W-:Y:S01]  /*769b0*/  ISETP.LT.AND P2, PT, R9, UR4, !P2 ;  /* 0x0000000409007c0c */ /* 0x000fe2000d741270 */
[----:B------:R4:W-:Y:S01]  /*769c0*/  @P5 STG.E desc[UR8][R14.64], R46 ;  /* 0x0000002e0e005986 */ /* 0x0009e2000c101908 */
[----:B------:R-:W-:Y:S02]  /*769d0*/  ISETP.LT.AND P5, PT, R11, UR10, !P4 ;  /* 0x0000000a0b007c0c */ /* 0x000fe4000e7a1270 */
[C---:B------:R-:W-:Y:S01]  /*769e0*/  IADD3 R21, R19.reuse, UR28, RZ ;  /* 0x0000001c13157c10 */ /* 0x040fe2000fffe0ff */
[----:B------:R4:W-:Y:S01]  /*769f0*/  @P6 STG.E desc[UR8][R16.64], R54 ;  /* 0x0000003610006986 */ /* 0x0009e2000c101908 */
[----:B------:R-:W-:Y:S01]  /*76a00*/  ISETP.LT.AND P6, PT, R8, UR6, !P4 ;  /* 0x0000000608007c0c */ /* 0x000fe2000e7c1270 */
[----:B-1----:R-:W-:Y:S01]  /*76a10*/  IMAD.WIDE R4, R19, 0x4, R150 ;  /* 0x0000000413047825 */ /* 0x002fe200078e0296 */
[----:B------:R-:W-:Y:S01]  /*76a20*/  ISETP.LT.AND P1, PT, R10, UR12, !P4 ;  /* 0x0000000c0a007c0c */ /* 0x000fe2000e721270 */
[----:B------:R-:W-:Y:S01]  /*76a30*/  ULDC UR4, c[0x0][0x22c] ;  /* 0x00008b0000047ab9 */ /* 0x000fe20000000800 */
[----:B------:R-:W-:Y:S01]  /*76a40*/  IADD3 R0, R3, 0x5f, RZ ;  /* 0x0000005f03007810 */ /* 0x000fe20007ffe0ff */
[----:B--2---:R-:W-:Y:S01]  /*76a50*/  IMAD.WIDE R6, R19, 0x4, R148 ;  /* 0x0000000413067825 */ /* 0x004fe200078e0294 */
[----:B------:R1:W-:Y:S01]  /*76a60*/  @P0 STG.E desc[UR8][R4.64], R50 ;  /* 0x0000003204000986 */ /* 0x0003e2000c101908 */
[----:B------:R-:W-:Y:S01]  /*76a70*/  ULDC UR6, c[0x0][0x228] ;  /* 0x00008a0000067ab9 */ /* 0x000fe20000000800 */
[----:B------:R-:W-:Y:S01]  /*76a80*/  ULDC UR10, c[0x0][0x228] ;  /* 0x00008a00000a7ab9 */ /* 0x000fe20000000800 */
[C---:B---3--:R-:W-:Y:S01]  /*76a90*/  IMAD.WIDE R12, R21.reuse, 0x4, R210 ;  /* 0x00000004150c7825 */ /* 0x048fe200078e02d2 */
[----:B------:R-:W-:Y:S03]  /*76aa0*/  @P2 STG.E desc[UR8][R6.64], R94 ;  /* 0x0000005e06002986 */ /* 0x000fe6000c101908 */
[----:B----4-:R-:W-:Y:S01]  /*76ab0*/  IMAD.WIDE R14, R21, 0x4, R208 ;  /* 0x00000004150e7825 */ /* 0x010fe200078e02d0 */
[----:B------:R-:W-:-:S03]  /*76ac0*/  ISETP.GE.AND P0, PT, R0, UR4, PT ;  /* 0x0000000400007c0c */ /* 0x000fc6000bf06270 */
[----:B------:R-:W-:Y:S01]  /*76ad0*/  IMAD.WIDE R16, R21, 0x4, R150 ;  /* 0x0000000415107825 */ /* 0x000fe200078e0296 */
[----:B------:R-:W-:Y:S01]  /*76ae0*/  @P6 STG.E desc[UR8][R12.64], R90 ;  /* 0x0000005a0c006986 */ /* 0x000fe2000c101908 */
[----:B------:R-:W-:Y:S01]  /*76af0*/  ULDC UR4, c[0x0][0x228] ;  /* 0x00008a0000047ab9 */ /* 0x000fe20000000800 */
[----:B------:R-:W-:Y:S02]  /*76b00*/  ULDC UR12, c[0x0][0x228] ;  /* 0x00008a00000c7ab9 */ /* 0x000fe40000000800 */
[----:B------:R-:W-:Y:S04]  /*76b10*/  @P5 STG.E desc[UR8][R14.64], R114 ;  /* 0x000000720e005986 */ /* 0x000fe8000c101908 */
[----:B------:R2:W-:Y:S01]  /*76b20*/  @P1 STG.E desc[UR8][R16.64], R110 ;  /* 0x0000006e10001986 */ /* 0x0005e2000c101908 */
[----:B------:R-:W-:Y:S01]  /*76b30*/  ISETP.LT.AND P1, PT, R9, UR4, !P4 ;  /* 0x0000000409007c0c */ /* 0x000fe2000e721270 */
[----:B------:R-:W-:Y:S01]  /*76b40*/  VIADD R0, R3, 0x60 ;  /* 0x0000006003007836 */ /* 0x000fe20000000000 */
[----:B------:R-:W-:Y:S01]  /*76b50*/  ISETP.LT.AND P4, PT, R8, UR6, !P3 ;  /* 0x0000000608007c0c */ /* 0x000fe2000df81270 */
[----:B------:R-:W-:Y:S01]  /*76b60*/  ULDC UR4, c[0x0][0x22c] ;  /* 0x00008b0000047ab9 */ /* 0x000fe20000000800 */
[----:B------:R-:W-:Y:S01]  /*76b70*/  ISETP.LT.AND P5, PT, R11, UR10, !P3 ;  /* 0x0000000a0b007c0c */ /* 0x000fe2000dfa1270 */
[----:B-1----:R-:W-:Y:S01]  /*76b80*/  IMAD.WIDE R4, R21, 0x4, R148 ;  /* 0x0000000415047825 */ /* 0x002fe200078e0294 */
[----:B------:R-:W-:Y:S01]  /*76b90*/  ISETP.LT.AND P6, PT, R10, UR12, !P3 ;  /* 0x0000000c0a007c0c */ /* 0x000fe2000dfc1270 */
[----:B------:R-:W-:Y:S01]  /*76ba0*/  ULDC UR6, c[0x0][0x228] ;  /* 0x00008a0000067ab9 */ /* 0x000fe20000000800 */
[----:B------:R-:W-:Y:S01]  /*76bb0*/  ISETP.GE.AND P2, PT, R0, UR4, PT ;  /* 0x0000000400007c0c */ /* 0x000fe2000bf46270 */
[----:B------:R-:W-:Y:S01]  /*76bc0*/  ULDC UR4, c[0x0][0x22c] ;  /* 0x00008b0000047ab9 */ /* 0x000fe20000000800 */
[----:B------:R-:W-:Y:S01]  /*76bd0*/  IADD3 R0, R3, 0x61, RZ ;  /* 0x0000006103007810 */ /* 0x000fe20007ffe0ff */
[----:B------:R-:W-:Y:S01]  /*76be0*/  ULDC UR10, c[0x0][0x228] ;  /* 0x00008a00000a7ab9 */ /* 0x000fe20000000800 */
[----:B--2---:R-:W-:Y:S01]  /*76bf0*/  IADD3 R17, R21, UR28, RZ ;  /* 0x0000001c15117c10 */ /* 0x004fe2000fffe0ff */
        /* <DEDUP_REMOVED lines=28> */
[C---:B----4-:R-:W-:Y:S01]  /*76dc0*/  IMAD.WIDE R14, R19.reuse, 0x4, R150 ;  /* 0x00000004130e7825 */ /* 0x050fe200078e0296 */
        /* <DEDUP_REMOVED lines=189> */
[----:B------:R2:W-:Y:S03]  /*779a0*/  @P2 STG.E desc[UR8][R6.64], R164 ;  /* 0x000000a406002986 */ /* 0x0005e6000c101908 */
[----:B----4-:R-:W-:Y:S01]  /*779b0*/  IMAD.WIDE R14, R21, 0x4, R208 ;  /* 0x00000004150e7825 */ /* 0x010fe200078e02d0 */
[----:B------:R-:W-:-:S03]  /*779c0*/  ISETP.GE.AND P0, PT, R0, UR4, PT ;  /* 0x0000000400007c0c */ /* 0x000fc6000bf06270 */
[----:B------:R-:W-:Y:S01]  /*779d0*/  IMAD.WIDE R16, R21, 0x4, R150 ;  /* 0x0000000415107825 */ /* 0x000fe200078e0296 */
[----:B------:R3:W-:Y:S01]  /*779e0*/  @P6 STG.E desc[UR8][R12.64], R136 ;  /* 0x000000880c006986 */ /* 0x0007e2000c101908 */
[----:B------:R-:W-:Y:S01]  /*779f0*/  ULDC UR4, c[0x0][0x228] ;  /* 0x00008a0000047ab9 */ /* 0x000fe20000000800 */
[----:B------:R-:W-:Y:S02]  /*77a00*/  ULDC UR12, c[0x0][0x228] ;  /* 0x00008a00000c7ab9 */ /* 0x000fe40000000800 */
[----:B------:R4:W-:Y:S04]  /*77a10*/  @P5 STG.E desc[UR8][R14.64], R172 ;  /* 0x000000ac0e005986 */ /* 0x0009e8000c101908 */
[----:B------:R-:W-:Y:S01]  /*77a20*/  @P1 STG.E desc[UR8][R16.64], R168 ;  /* 0x000000a810001986 */ /* 0x000fe2000c101908 */
        /* <DEDUP_REMOVED lines=20> */
[----:B------:R2:W-:Y:S01]  /*77b70*/  @P6 STG.E desc[UR8][R6.64], R73 ;  /* 0x0000004906006986 */ /* 0x0005e2000c101908 */
[----:B------:R-:W-:Y:S01]  /*77b80*/  ULDC UR4, c[0x0][0x228] ;  /* 0x00008a0000047ab9 */ /* 0x000fe20000000800 */
[----:B----4-:R-:W-:-:S02]  /*77b90*/  IMAD.WIDE R14, R21, 0x4, R150 ;  /* 0x00000004150e7825 */ /* 0x010fc400078e0296 */
[----:B------:R3:W-:Y:S01]  /*77ba0*/  @P4 STG.E desc[UR8][R12.64], R153 ;  /* 0x000000990c004986 */ /* 0x0007e2000c101908 */
[----:B------:R-:W-:Y:S01]  /*77bb0*/  ISETP.LT.AND P4, PT, R8, UR4, !P0 ;  /* 0x0000000408007c0c */ /* 0x000fe2000c781270 */
[----:B-1----:R-:W-:Y:S01]  /*77bc0*/  IMAD.WIDE R4, R21, 0x4, R148 ;  /* 0x0000000415047825 */ /* 0x002fe200078e0294 */
[----:B------:R-:W-:Y:S01]  /*77bd0*/  ISETP.LT.AND P6, PT, R11, UR6, !P0 ;  /* 0x000000060b007c0c */ /* 0x000fe2000c7c1270 */
[----:B------:R1:W-:Y:S01]  /*77be0*/  @P5 STG.E desc[UR8][R14.64], R157 ;  /* 0x0000009d0e005986 */ /* 0x0003e2000c101908 */
[----:B------:R-:W-:Y:S01]  /*77bf0*/  ISETP.LT.AND P5, PT, R10, UR10, !P0 ;  /* 0x0000000a0a007c0c */ /* 0x000fe2000c7a1270 */
[----:B------:R-:W-:Y:S01]  /*77c00*/  VIADD R21, R21, UR28 ;  /* 0x0000001c15157c36 */ /* 0x000fe20008000000 */
[----:B------:R-:W-:Y:S01]  /*77c10*/  ISETP.LT.AND P0, PT, R9, UR12, !P0 ;  /* 0x0000000c09007c0c */ /* 0x000fe2000c701270 */
[----:B------:R-:W-:Y:S01]  /*77c20*/  ULDC UR4, c[0x0][0x22c] ;  /* 0x00008b0000047ab9 */ /* 0x000fe20000000800 */
[----:B------:R-:W-:Y:S01]  /*77c30*/  IADD3 R0, R3, 0x6e, RZ ;  /* 0x0000006e03007810 */ /* 0x000fe20007ffe0ff */
[C---:B--2---:R-:W-:Y:S01]  /*77c40*/  IMAD.WIDE R6, R21.reuse, 0x4, R210 ;  /* 0x0000000415067825 */ /* 0x044fe200078e02d2 */
[----:B------:R2:W-:Y:S01]  /*77c50*/  @P3 STG.E desc[UR8][R4.64], R165 ;  /* 0x000000a504003986 */ /* 0x0005e2000c101908 */
[----:B------:R-:W-:Y:S01]  /*77c60*/  ULDC UR6, c[0x0][0x228] ;  /* 0x00008a0000067ab9 */ /* 0x000fe20000000800 */
[----:B------:R-:W-:Y:S01]  /*77c70*/  ULDC UR10, c[0x0][0x228] ;  /* 0x00008a00000a7ab9 */ /* 0x000fe20000000800 */
[----:B---3--:R-:W-:Y:S01]  /*77c80*/  IMAD.WIDE R12, R21, 0x4, R208 ;  /* 0x00000004150c7825 */ /* 0x008fe200078e02d0 */
[----:B------:R-:W-:-:S03]  /*77c90*/  ISETP.GE.AND P3, PT, R0, UR4, PT ;  /* 0x0000000400007c0c */ /* 0x000fc6000bf66270 */
[C---:B-1----:R-:W-:Y:S01]  /*77ca0*/  IMAD.WIDE R14, R21.reuse, 0x4, R150 ;  /* 0x00000004150e7825 */ /* 0x042fe200078e0296 */
[----:B------:R1:W-:Y:S01]  /*77cb0*/  @P4 STG.E desc[UR8][R6.64], R137 ;  /* 0x0000008906004986 */ /* 0x0003e2000c101908 */
[----:B------:R-:W-:Y:S01]  /*77cc0*/  ULDC UR4, c[0x0][0x228] ;  /* 0x00008a0000047ab9 */ /* 0x000fe20000000800 */
[----:B------:R-:W-:Y:S01]  /*77cd0*/  ULDC UR12, c[0x0][0x228] ;  /* 0x00008a00000c7ab9 */ /* 0x000fe20000000800 */
[----:B------:R-:W-:Y:S01]  /*77ce0*/  IMAD.WIDE R16, R21, 0x4, R148 ;  /* 0x0000000415107825 */ /* 0x000fe200078e0294 */
[----:B------:R3:W-:Y:S04]  /*77cf0*/  @P6 STG.E desc[UR8][R12.64], R173 ;  /* 0x000000ad0c006986 */ /* 0x0007e8000c101908 */
[----:B------:R4:W-:Y:S01]  /*77d00*/  @P5 STG.E desc[UR8][R14.64], R169 ;  /* 0x000000a90e005986 */ /* 0x0009e2000c101908 */
[----:B------:R-:W-:Y:S01]  /*77d10*/  ISETP.LT.AND P5, PT, R8, UR4, !P2 ;  /* 0x0000000408007c0c */ /* 0x000fe2000d7a1270 */
[----:B------:R-:W-:-:S02]  /*77d20*/  ULDC UR4, c[0x0][0x228] ;  /* 0x00008a0000047ab9 */ /* 0x000fc40000000800 */
[----:B------:R4:W-:Y:S01]  /*77d30*/  @P0 STG.E desc[UR8][R16.64], R161 ;  /* 0x000000a110000986 */ /* 0x0009e2000c101908 */
[----:B------:R-:W-:Y:S01]  /*77d40*/  ISETP.LT.AND P0, PT, R11, UR4, !P2 ;  /* 0x000000040b007c0c */ /* 0x000fe2000d701270 */
[----:B------:R-:W-:Y:S01]  /*77d50*/  VIADD R21, R21, UR28 ;  /* 0x0000001c15157c36 */ /* 0x000fe20008000000 */
[----:B------:R-:W-:Y:S01]  /*77d60*/  ISETP.LT.AND P4, PT, R10, UR6, !P2 ;  /* 0x000000060a007c0c */ /* 0x000fe2000d781270 */
[----:B------:R-:W-:Y:S01]  /*77d70*/  ULDC UR4, c[0x0][0x22c] ;  /* 0x00008b0000047ab9 */ /* 0x000fe20000000800 */
[----:B------:R-:W-:Y:S01]  /*77d80*/  ISETP.LT.AND P2, PT, R9, UR10, !P2 ;  /* 0x0000000a09007c0c */ /* 0x000fe2000d741270 */
[----:B--2---:R-:W-:Y:S01]  /*77d90*/  IMAD.WIDE R4, R21, 0x4, R210 ;  /* 0x0000000415047825 */ /* 0x004fe200078e02d2 */
[----:B------:R-:W-:Y:S01]  /*77da0*/  IADD3 R0, R3, 0x6f, RZ ;  /* 0x0000006f03007810 */ /* 0x000fe20007ffe0ff */
[----:B------:R-:W-:Y:S01]  /*77db0*/  ULDC UR6, c[0x0][0x228] ;  /* 0x00008a0000067ab9 */ /* 0x000fe20000000800 */
[----:B------:R-:W-:Y:S01]  /*77dc0*/  ISETP.LT.AND P6, PT, R8, UR12, !P1 ;  /* 0x0000000c08007c0c */ /* 0x000fe2000cfc1270 */
[C---:B-1----:R-:W-:Y:S01]  /*77dd0*/  IMAD.WIDE R6, R21.reuse, 0x4, R208 ;  /* 0x0000000415067825 */ /* 0x042fe200078e02d0 */
[----:B------:R1:W-:Y:S01]  /*77de0*/  @P5 STG.E desc[UR8][R4.64], R74 ;  /* 0x0000004a04005986 */ /* 0x0003e2000c101908 */
[C---:B------:R-:W-:Y:S01]  /*77df0*/  IADD3 R19, R21.reuse, UR28, RZ ;  /* 0x0000001c15137c10 */ /* 0x040fe2000fffe0ff */
[----:B------:R-:W-:Y:S01]  /*77e00*/  ULDC UR10, c[0x0][0x228] ;  /* 0x00008a00000a7ab9 */ /* 0x000fe20000000800 */
[----:B---3--:R-:W-:Y:S01]  /*77e10*/  IMAD.WIDE R12, R21, 0x4, R150 ;  /* 0x00000004150c7825 */ /* 0x008fe200078e0296 */
[----:B------:R-:W-:Y:S01]  /*77e20*/  ISETP.GE.AND P5, PT, R0, UR4, PT ;  /* 0x0000000400007c0c */ /* 0x000fe2000bfa6270 */
[----:B------:R-:W-:-:S02]  /*77e30*/  ULDC UR4, c[0x0][0x228] ;  /* 0x00008a0000047ab9 */ /* 0x000fc40000000800 */
[----:B----4-:R-:W-:Y:S01]  /*77e40*/  IMAD.WIDE R14, R21, 0x4, R148 ;  /* 0x00000004150e7825 */ /* 0x010fe200078e0294 */
        /* <DEDUP_REMOVED lines=8> */
[----:B-1----:R-:W-:Y:S01]  /*77ed0*/  IMAD.WIDE R4, R19, 0x4, R208 ;  /* 0x0000000413047825 */ /* 0x002fe200078e02d0 */
[----:B------:R-:W-:Y:S01]  /*77ee0*/  ISETP.LT.AND P1, PT, R9, UR6, !P1 ;  /* 0x0000000609007c0c */ /* 0x000fe2000cf21270 */
[----:B------:R1:W-:Y:S01]  /*77ef0*/  @P6 STG.E desc[UR8][R16.64], R138 ;  /* 0x0000008a10006986 */ /* 0x0003e2000c101908 */
[----:B------:R-:W-:Y:S01]  /*77f00*/  ISETP.LT.AND P6, PT, R8, UR10, !P3 ;  /* 0x0000000a08007c0c */ /* 0x000fe2000dfc1270 */
[----:B------:R-:W-:Y:S01]  /*77f10*/  VIADD R0, R3, 0x70 ;  /* 0x0000007003007836 */ /* 0x000fe20000000000 */
[----:B------:R-:W-:Y:S01]  /*77f20*/  ISETP.LT.AND P4, PT, R11, UR12, !P3 ;  /* 0x0000000c0b007c0c */ /* 0x000fe2000df81270 */
[C---:B--2---:R-:W-:Y:S01]  /*77f30*/  IMAD.WIDE R6, R19.reuse, 0x4, R150 ;  /* 0x0000000413067825 */ /* 0x044fe200078e0296 */
[----:B------:R-:W-:Y:S01]  /*77f40*/  IADD3 R21, R19, UR28, RZ ;  /* 0x0000001c13157c10 */ /* 0x000fe2000fffe0ff */
[----:B------:R-:W-:-:S02]  /*77f50*/  ULDC UR4, c[0x0][0x22c] ;  /* 0x00008b0000047ab9 */ /* 0x000fc40000000800 */
[----:B---3--:R-:W-:Y:S01]  /*77f60*/  IMAD.WIDE R12, R19, 0x4, R148 ;  /* 0x00000004130c7825 */ /* 0x008fe200078e0294 */
[----:B------:R2:W-:Y:S01]  /*77f70*/  @P0 STG.E desc[UR8][R4.64], R174 ;  /* 0x000000ae04000986 */ /* 0x0005e2000c101908 */
[----:B------:R-:W-:Y:S01]  /*77f80*/  ISETP.GE.AND P0, PT, R0, UR4, PT ;  /* 0x0000000400007c0c */ /* 0x000fe2000bf06270 */
[----:B------:R-:W-:Y:S01]  /*77f90*/  ULDC UR4, c[0x0][0x228] ;  /* 0x00008a0000047ab9 */ /* 0x000fe20000000800 */
[C---:B----4-:R-:W-:Y:S01]  /*77fa0*/  IMAD.WIDE R14, R21.reuse, 0x4, R210 ;  /* 0x00000004150e7825 */ /* 0x050fe200078e02d2 */
[----:B------:R3:W-:Y:S01]  /*77fb0*/  @P2 STG.E desc[UR8][R6.64], R170 ;  /* 0x000000aa06002986 */ /* 0x0007e2000c101908 */
[----:B------:R-:W-:Y:S01]  /*77fc0*/  ULDC UR6, c[0x0][0x228] ;  /* 0x00008a0000067ab9 */ /* 0x000fe20000000800 */
[----:B------:R-:W-:Y:S01]  /*77fd0*/  ULDC UR10, c[0x0][0x228] ;  /* 0x00008a00000a7ab9 */ /* 0x000fe20000000800 */
[----:B-1----:R-:W-:Y:S01]  /*77fe0*/  IMAD.WIDE R16, R21, 0x4, R208 ;  /* 0x0000000415107825 */ /* 0x002fe200078e02d0 */
[----:B------:R1:W-:Y:S01]  /*77ff0*/  @P1 STG.E desc[UR8][R12.64], R162 ;  /* 0x000000a20c001986 */ /* 0x0003e2000c101908 */
[----:B------:R-:W-:Y:S01]  /*78000*/  ISETP.LT.AND P1, PT, R10, UR4, !P3 ;  /* 0x000000040a007c0c */ /* 0x000fe2000df21270 */
[----:B------:R-:W-:Y:S01]  /*78010*/  ULDC UR4, c[0x0][0x228] ;  /* 0x00008a0000047ab9 */ /* 0x000fe20000000800 */
[----:B------:R-:W-:Y:S01]  /*78020*/  ISETP.LT.AND P3, PT, R9, UR6, !P3 ;  /* 0x0000000609007c0c */ /* 0x000fe2000df61270 */
[----:B------:R4:W-:Y:S01]  /*78030*/  @P6 STG.E desc[UR8][R14.64], R75 ;  /* 0x0000004b0e006986 */ /* 0x0009e2000c101908 */
[----:B------:R-:W-:Y:S01]  /*78040*/  ULDC UR12, c[0x0][0x228] ;  /* 0x00008a00000c7ab9 */ /* 0x000fe20000000800 */
[----:B------:R-:W-:-:S02]  /*78050*/  ISETP.LT.AND P6, PT, R8, UR4, !P5 ;  /* 0x0000000408007c0c */ /* 0x000fc4000efc1270 */
[----:B------:R-:W-:Y:S01]  /*78060*/  IADD3 R23, R21, UR28, RZ ;  /* 0x0000001c15177c10 */ /* 0x000fe2000fffe0ff */
[----:B------:R4:W-:Y:S01]  /*78070*/  @P4 STG.E desc[UR8][R16.64], R155 ;  /* 0x0000009b10004986 */ /* 0x0009e2000c101908 */
[----:B------:R-:W-:Y:S01]  /*78080*/  ISETP.LT.AND P4, PT, R11, UR10, !P5 ;  /* 0x0000000a0b007c0c */ /* 0x000fe2000ef81270 */
[----:B--2---:R-:W-:Y:S01]  /*78090*/  IMAD.WIDE R4, R21, 0x4, R150 ;  /* 0x0000000415047825 */ /* 0x004fe200078e0296 */
[----:B------:R-:W-:Y:S01]  /*780a0*/  ISETP.LT.AND P2, PT, R10, UR12, !P5 ;  /* 0x0000000c0a007c0c */ /* 0x000fe2000ef41270 */
[----:B------:R-:W-:Y:S01]  /*780b0*/  ULDC UR4, c[0x0][0x22c] ;  /* 0x00008b0000047ab9 */ /* 0x000fe20000000800 */
[----:B------:R-:W-:Y:S01]  /*780c0*/  ISETP.LT.AND P5, PT, R9, UR14, !P5 ;  /* 0x0000000e09007c0c */ /* 0x000fe2000efa1270 */
[----:B---3--:R-:W-:Y:S01]  /*780d0*/  IMAD.WIDE R6, R21, 0x4, R148 ;  /* 0x0000000415067825 */ /* 0x008fe200078e0294 */
[----:B------:R-:W-:Y:S01]  /*780e0*/  IADD3 R0, R3, 0x71, RZ ;  /* 0x0000007103007810 */ /* 0x000fe20007ffe0ff */
[----:B------:R-:W-:Y:S02]  /*780f0*/  ULDC UR6, c[0x0][0x228] ;  /* 0x00008a0000067ab9 */ /* 0x000fe40000000800 */
[C---:B-1----:R-:W-:Y:S01]  /*78100*/  IMAD.WIDE R12, R23.reuse, 0x4, R210 ;  /* 0x00000004170c7825 */ /* 0x042fe200078e02d2 */
[----:B------:R-:W-:Y:S03]  /*78110*/  @P1 STG.E desc[UR8][R4.64], R159 ;  /* 0x0000009f04001986 */ /* 0x000fe6000c101908 */
[C---:B----4-:R-:W-:Y:S01]  /*78120*/  IMAD.WIDE R14, R23.reuse, 0x4, R208 ;  /* 0x00000004170e7825 */ /* 0x050fe200078e02d0 */
[----:B------:R-:W-:Y:S03]  /*78130*/  @P3 STG.E desc[UR8][R6.64], R167 ;  /* 0x000000a706003986 */ /* 0x000fe6000c101908 */
[C---:B------:R-:W-:Y:S01]  /*78140*/  IMAD.WIDE R16, R23.reuse, 0x4, R150 ;  /* 0x0000000417107825 */ /* 0x040fe200078e0296 */
[----:B------:R-:W-:Y:S01]  /*78150*/  ISETP.GE.AND P1, PT, R0, UR4, PT ;  /* 0x0000000400007c0c */ /* 0x000fe2000bf26270 */
[----:B------:R-:W-:Y:S01]  /*78160*/  @P6 STG.E desc[UR8][R12.64], R139 ;  /* 0x0000008b0c006986 */ /* 0x000fe2000c101908 */
[----:B------:R-:W-:Y:S01]  /*78170*/  ULDC UR4, c[0x0][0x228] ;  /* 0x00008a0000047ab9 */ /* 0x000fe20000000800 */
[----:B------:R-:W-:Y:S01]  /*78180*/  IMAD.WIDE R18, R23, 0x4, R148 ;  /* 0x0000000417127825 */ /* 0x000fe200078e0294 */
[----:B------:R-:W-:Y:S01]  /*78190*/  ULDC UR10, c[0x0][0x228] ;  /* 0x00008a00000a7ab9 */ /* 0x000fe20000000800 */
[----:B------:R1:W-:Y:S01]  /*781a0*/  @P4 STG.E desc[UR8][R14.64], R175 ;  /* 0x000000af0e004986 */ /* 0x0003e2000c101908 */
[----:B------:R-:W-:Y:S01]  /*781b0*/  ISETP.LT.AND P3, PT, R8, UR4, !P0 ;  /* 0x0000000408007c0c */ /* 0x000fe2000c761270 */
[----:B------:R-:W-:Y:S01]  /*781c0*/  ULDC UR12, c[0x0][0x228] ;  /* 0x00008a00000c7ab9 */ /* 0x000fe20000000800 */
[----:B------:R-:W-:Y:S01]  /*781d0*/  ISETP.LT.AND P4, PT, R10, UR10, !P0 ;  /* 0x0000000a0a007c0c */ /* 0x000fe2000c781270 */
[----:B------:R-:W-:Y:S01]  /*781e0*/  @P2 STG.E desc[UR8][R16.64], R171 ;  /* 0x000000ab10002986 */ /* 0x000fe2000c101908 */
[----:B------:R-:W-:Y:S01]  /*781f0*/  VIADD R0, R3, 0x72 ;  /* 0x0000007203007836 */ /* 0x000fe20000000000 */
[----:B------:R-:W-:Y:S01]  /*78200*/  ULDC UR14, c[0x0][0x228] ;  /* 0x00008a00000e7ab9 */ /* 0x000fe20000000800 */
[----:B------:R-:W-:Y:S01]  /*78210*/  ULDC UR4, c[0x0][0x22c] ;  /* 0x00008b0000047ab9 */ /* 0x000fe20000000800 */
[----:B------:R2:W-:Y:S01]  /*78220*/  @P5 STG.E desc[UR8][R18.64], R163 ;  /* 0x000000a312005986 */ /* 0x0005e2000c101908 */
[----:B------:R-:W-:Y:S01]  /*78230*/  ISETP.LT.AND P5, PT, R11, UR6, !P0 ;  /* 0x000000060b007c0c */ /* 0x000fe2000c7a1270 */
[----:B------:R-:W-:Y:S01]  /*78240*/  ULDC UR6, c[0x0][0x228] ;  /* 0x00008a0000067ab9 */ /* 0x000fe20000000800 */
[----:B------:R-:W-:Y:S01]  /*78250*/  ISETP.LT.AND P0, PT, R9, UR12, !P0 ;  /* 0x0000000c09007c0c */ /* 0x000fe2000c701270 */
[----:B------:R-:W-:Y:S01]  /*78260*/  ULDC UR10, c[0x0][0x228] ;  /* 0x00008a00000a7ab9 */ /* 0x000fe20000000800 */
[----:B-1----:R-:W-:Y:S01]  /*78270*/  IADD3 R15, R23, UR28, RZ ;  /* 0x0000001c170f7c10 */ /* 0x002fe2000fffe0ff */
[----:B------:R-:W-:Y:S01]  /*78280*/  ULDC UR12, c[0x0][0x228] ;  /* 0x00008a00000c7ab9 */ /* 0x000fe20000000800 */
[----:B------:R-:W-:Y:S01]  /*78290*/  ISETP.LT.AND P6, PT, R8, UR14, !P1 ;  /* 0x0000000e08007c0c */ /* 0x000fe2000cfc1270 */
[----:B------:R-:W-:-:S02]  /*782a0*/  ULDC UR14, c[0x0][0x228] ;  /* 0x00008a00000e7ab9 */ /* 0x000fc40000000800 */
[C---:B------:R-:W-:Y:S01]  /*782b0*/  IMAD.WIDE R4, R15.reuse, 0x4, R210 ;  /* 0x000000040f047825 */ /* 0x040fe200078e02d2 */
[----:B--2---:R-:W-:-:S03]  /*782c0*/  IADD3 R19, R15, UR28, RZ ;  /* 0x0000001c0f137c10 */ /* 0x004fc6000fffe0ff */
[----:B------:R-:W-:Y:S01]  /*782d0*/  IMAD.WIDE R6, R15, 0x4, R208 ;  /* 0x000000040f067825 */ /* 0x000fe200078e02d0 */
[----:B------:R-:W-:-:S03]  /*782e0*/  ISETP.GE.AND P2, PT, R0, UR4, PT ;  /* 0x0000000400007c0c */ /* 0x000fc6000bf46270 */
[C---:B------:R-:W-:Y:S01]  /*782f0*/  IMAD.WIDE R12, R15.reuse, 0x4, R150 ;  /* 0x000000040f0c7825 */ /* 0x040fe200078e0296 */
[----:B------:R1:W-:Y:S01]  /*78300*/  @P3 STG.E desc[UR8][R4.64], R140 ;  /* 0x0000008c04003986 */ /* 0x0003e2000c101908 */
[----:B------:R-:W-:Y:S02]  /*78310*/  ULDC UR4, c[0x0][0x228] ;  /* 0x00008a0000047ab9 */ /* 0x000fe40000000800 */
[----:B------:R-:W-:Y:S01]  /*78320*/  IMAD.WIDE R14, R15, 0x4, R148 ;  /* 0x000000040f0e7825 */ /* 0x000fe200078e0294 */
[----:B------:R2:W-:Y:S01]  /*78330*/  @P5 STG.E desc[UR8][R6.64], R76 ;  /* 0x0000004c06005986 */ /* 0x0005e2000c101908 */
[----:B------:R-:W-:Y:S01]  /*78340*/  ISETP.LT.AND P3, PT, R11, UR4, !P1 ;  /* 0x000000040b007c0c */ /* 0x000fe2000cf61270 */
[----:B------:R-:W-:Y:S02]  /*78350*/  ULDC UR4, c[0x0][0x22c] ;  /* 0x00008b0000047ab9 */ /* 0x000fe40000000800 */
[----:B------:R3:W-:Y:S01]  /*78360*/  @P4 STG.E desc[UR8][R12.64], R180 ;  /* 0x000000b40c004986 */ /* 0x0007e2000c101908 */
[----:B------:R-:W-:Y:S01]  /*78370*/  ISETP.LT.AND P4, PT, R10, UR6, !P1 ;  /* 0x000000060a007c0c */ /* 0x000fe2000cf81270 */
[----:B------:R-:W-:Y:S01]  /*78380*/  IMAD.WIDE R16, R19, 0x4, R210 ;  /* 0x0000000413107825 */ /* 0x000fe200078e02d2 */
[----:B------:R-:W-:Y:S01]  /*78390*/  ISETP.LT.AND P5, PT, R8, UR12, !P2 ;  /* 0x0000000c08007c0c */ /* 0x000fe2000d7a1270 */
[----:B------:R4:W-:Y:S01]  /*783a0*/  @P0 STG.E desc[UR8][R14.64], R192 ;  /* 0x000000c00e000986 */ /* 0x0009e2000c101908 */
[----:B------:R-:W-:Y:S01]  /*783b0*/  ISETP.LT.AND P0, PT, R9, UR10, !P1 ;  /* 0x0000000a09007c0c */ /* 0x000fe2000cf01270 */
[----:B------:R-:W-:Y:S01]  /*783c0*/  VIADD R0, R3, 0x73 ;  /* 0x0000007303007836 */ /* 0x000fe20000000000 */
[----:B------:R-:W-:Y:S01]  /*783d0*/  IADD3 R21, R19, UR28, RZ ;  /* 0x0000001c13157c10 */ /* 0x000fe2000fffe0ff */
[----:B------:R4:W-:Y:S01]  /*783e0*/  @P6 STG.E desc[UR8][R16.64], R176 ;  /* 0x000000b010006986 */ /* 0x0009e2000c101908 */
[----:B------:R-:W-:Y:S01]  /*783f0*/  ISETP.LT.AND P6, PT, R11, UR14, !P2 ;  /* 0x0000000e0b007c0c */ /* 0x000fe2000d7c1270 */
[----:B-1----:R-:W-:-:S04]  /*78400*/  IMAD.WIDE R4, R19, 0x4, R208 ;  /* 0x0000000413047825 */ /* 0x002fc800078e02d0 */
[----:B--2---:R-:W-:Y:S01]  /*78410*/  IMAD.WIDE R6, R19, 0x4, R150 ;  /* 0x0000000413067825 */ /* 0x004fe200078e0296 */
[----:B------:R-:W-:-:S03]  /*78420*/  ISETP.GE.AND P1, PT, R0, UR4, PT ;  /* 0x0000000400007c0c */ /* 0x000fc6000bf26270 */
[----:B---3--:R-:W-:Y:S01]  /*78430*/  IMAD.WIDE R12, R19, 0x4, R148 ;  /* 0x00000004130c7825 */ /* 0x008fe200078e0294 */
[----:B------:R1:W-:Y:S01]  /*78440*/  @P3 STG.E desc[UR8][R4.64], R204 ;  /* 0x000000cc04003986 */ /* 0x0003e2000c101908 */
[----:B------:R-:W-:Y:S01]  /*78450*/  ULDC UR4, c[0x0][0x228] ;  /* 0x00008a0000047ab9 */ /* 0x000fe20000000800 */
[----:B------:R-:W-:Y:S01]  /*78460*/  ULDC UR6, c[0x0][0x228] ;  /* 0x00008a0000067ab9 */ /* 0x000fe20000000800 */
[C---:B----4-:R-:W-:Y:S01]  /*78470*/  IMAD.WIDE R14, R21.reuse, 0x4, R210 ;  /* 0x00000004150e7825 */ /* 0x050fe200078e02d2 */
[----:B------:R2:W-:Y:S01]  /*78480*/  @P4 STG.E desc[UR8][R6.64], R196 ;  /* 0x000000c406004986 */ /* 0x0005e2000c101908 */
[----:B------:R-:W-:Y:S01]  /*78490*/  ULDC UR10, c[0x0][0x228] ;  /* 0x00008a00000a7ab9 */ /* 0x000fe20000000800 */
[----:B------:R-:W-:Y:S01]  /*784a0*/  ULDC UR12, c[0x0][0x228] ;  /* 0x00008a00000c7ab9 */ /* 0x000fe20000000800 */
[----:B------:R-:W-:Y:S01]  /*784b0*/  IMAD.WIDE R16, R21, 0x4, R208 ;  /* 0x0000000415107825 */ /* 0x000fe200078e02d0 */
[----:B------:R3:W-:Y:S01]  /*784c0*/  @P0 STG.E desc[UR8][R12.64], R200 ;  /* 0x000000c80c000986 */ /* 0x0007e2000c101908 */
[----:B------:R-:W-:Y:S01]  /*784d0*/  ISETP.LT.AND P0, PT, R10, UR4, !P2 ;  /* 0x000000040a007c0c */ /* 0x000fe2000d701270 */
[----:B------:R-:W-:Y:S01]  /*784e0*/  ULDC UR14, c[0x0][0x228] ;  /* 0x00008a00000e7ab9 */ /* 0x000fe20000000800 */
[----:B------:R-:W-:Y:S01]  /*784f0*/  ISETP.LT.AND P2, PT, R9, UR6, !P2 ;  /* 0x0000000609007c0c */ /* 0x000fe2000d741270 */
[----:B------:R4:W-:Y:S01]  /*78500*/  @P5 STG.E desc[UR8][R14.64], R141 ;  /* 0x0000008d0e005986 */ /* 0x0009e2000c101908 */
[----:B------:R-:W-:Y:S01]  /*78510*/  ISETP.LT.AND P4, PT, R8, UR10, !P1 ;  /* 0x0000000a08007c0c */ /* 0x000fe2000cf81270 */
[----:B------:R-:W-:Y:S01]  /*78520*/  ULDC UR4, c[0x0][0x22c] ;  /* 0x00008b0000047ab9 */ /* 0x000fe20000000800 */
[----:B------:R-:W-:Y:S01]  /*78530*/  ISETP.LT.AND P5, PT, R11, UR12, !P1 ;  /* 0x0000000c0b007c0c */ /* 0x000fe2000cfa1270 */
[----:B------:R4:W-:Y:S01]  /*78540*/  @P6 STG.E desc[UR8][R16.64], R77 ;  /* 0x0000004d10006986 */ /* 0x0009e2000c101908 */
[----:B------:R-:W-:Y:S01]  /*78550*/  IADD3 R0, R3, 0x74, RZ ;  /* 0x0000007403007810 */ /* 0x000fe20007ffe0ff */
[C---:B------:R-:W-:Y:S01]  /*78560*/  VIADD R19, R21.reuse, UR28 ;  /* 0x0000001c15137c36 */ /* 0x040fe20008000000 */
[----:B------:R-:W-:Y:S01]  /*78570*/  ISETP.LT.AND P6, PT, R10, UR14, !P1 ;  /* 0x0000000e0a007c0c */ /* 0x000fe2000cfc1270 */
[----:B-1----:R-:W-:Y:S01]  /*78580*/  IMAD.WIDE R4, R21, 0x4, R150 ;  /* 0x0000000415047825 */ /* 0x002fe200078e0296 */
[----:B------:R-:W-:Y:S01]  /*78590*/  ISETP.GE.AND P3, PT, R0, UR4, PT ;  /* 0x0000000400007c0c */ /* 0x000fe2000bf66270 */
[----:B------:R-:W-:Y:S01]  /*785a0*/  ULDC UR4, c[0x0][0x228] ;  /* 0x00008a0000047ab9 */ /* 0x000fe20000000800 */
[----:B------:R-:W-:Y:S01]  /*785b0*/  IADD3 R0, R3, 0x75, RZ ;  /* 0x0000007503007810 */ /* 0x000fe20007ffe0ff */
[----:B--2---:R-:W-:Y:S01]  /*785c0*/  IMAD.WIDE R6, R21, 0x4, R148 ;  /* 0x0000000415067825 */ /* 0x004fe200078e0294 */
[----:B------:R1:W-:Y:S01]  /*785d0*/  @P0 STG.E desc[UR8][R4.64], R181 ;  /* 0x000000b504000986 */ /* 0x0003e2000c101908 */
[----:B------:R-:W-:Y:S01]  /*785e0*/  ISETP.LT.AND P1, PT, R9, UR4, !P1 ;  /* 0x0000000409007c0c */ /* 0x000fe2000cf21270 */
[----:B------:R-:W-:Y:S01]  /*785f0*/  ULDC UR4, c[0x0][0x228] ;  /* 0x00008a0000047ab9 */ /* 0x000fe20000000800 */
[C---:B---3--:R-:W-:Y:S01]  /*78600*/  IMAD.WIDE R12, R19.reuse, 0x4, R210 ;  /* 0x00000004130c7825 */ /* 0x048fe200078e02d2 */
[----:B------:R-:W-:Y:S01]  /*78610*/  ISETP.GE.AND P0, PT, R0, UR5, PT ;  /* 0x0000000500007c0c */ /* 0x000fe2000bf06270 */
[----:B------:R-:W-:Y:S01]  /*78620*/  ULDC UR6, c[0x0][0x228] ;  /* 0x00008a0000067ab9 */ /* 0x000fe20000000800 */
[----:B------:R-:W-:Y:S01]  /*78630*/  ULDC UR10, c[0x0][0x228] ;  /* 0x00008a00000a7ab9 */ /* 0x000fe20000000800 */
[C---:B----4-:R-:W-:Y:S01]  /*78640*/  IMAD.WIDE R14, R19.reuse, 0x4, R208 ;  /* 0x00000004130e7825 */ /* 0x050fe200078e02d0 */
[----:B------:R-:W-:Y:S01]  /*78650*/  @P2 STG.E desc[UR8][R6.64], R193 ;  /* 0x000000c106002986 */ /* 0x000fe2000c101908 */
[----:B------:R-:W-:Y:S01]  /*78660*/  ULDC UR5, c[0x0][0x228] ;  /* 0x00008a0000057ab9 */ /* 0x000fe20000000800 */
[----:B------:R-:W-:Y:S01]  /*78670*/  ULDC UR12, c[0x0][0x228] ;  /* 0x00008a00000c7ab9 */ /* 0x000fe20000000800 */
[----:B------:R-:W-:Y:S01]  /*78680*/  IMAD.WIDE R16, R19, 0x4, R150 ;  /* 0x0000000413107825 */ /* 0x000fe200078e0296 */
[----:B------:R-:W-:Y:S01]  /*78690*/  @P4 STG.E desc[UR8][R12.64], R177 ;  /* 0x000000b10c004986 */ /* 0x000fe2000c101908 */
[----:B------:R-:W-:Y:S01]  /*786a0*/  ISETP.LT.AND P2, PT, R8, UR4, !P3 ;  /* 0x0000000408007c0c */ /* 0x000fe2000df41270 */
[----:B------:R-:W-:Y:S01]  /*786b0*/  ULDC UR4, c[0x0][0x228] ;  /* 0x00008a0000047ab9 */ /* 0x000fe20000000800 */
[----:B------:R-:W-:Y:S01]  /*786c0*/  ISETP.LT.AND P4, PT, R11, UR5, !P3 ;  /* 0x000000050b007c0c */ /* 0x000fe2000df81270 */
[----:B------:R-:W-:Y:S01]  /*786d0*/  @P5 STG.E desc[UR8][R14.64], R205 ;  /* 0x000000cd0e005986 */ /* 0x000fe2000c101908 */
[----:B------:R-:W-:Y:S01]  /*786e0*/  ISETP.LT.AND P5, PT, R10, UR6, !P3 ;  /* 0x000000060a007c0c */ /* 0x000fe2000dfa1270 */
[----:B-1----:R-:W-:Y:S01]  /*786f0*/  IMAD.WIDE R4, R19, 0x4, R148 ;  /* 0x0000000413047825 */ /* 0x002fe200078e0294 */
[----:B------:R-:W-:Y:S01]  /*78700*/  ISETP.LT.AND P3, PT, R9, UR10, !P3 ;  /* 0x0000000a09007c0c */ /* 0x000fe2000df61270 */
[----:B------:R1:W-:Y:S01]  /*78710*/  @P6 STG.E desc[UR8][R16.64], R197 ;  /* 0x000000c510006986 */ /* 0x0003e2000c101908 */
[----:B------:R-:W-:Y:S01]  /*78720*/  ISETP.LT.AND P6, PT, R8, UR12, !P0 ;  /* 0x0000000c08007c0c */ /* 0x000fe2000c7c1270 */
[----:B------:R-:W-:Y:S01]  /*78730*/  ULDC UR5, c[0x0][0x228] ;  /* 0x00008a0000057ab9 */ /* 0x000fe20000000800 */
[----:B------:R-:W-:Y:S01]  /*78740*/  IADD3 R0, R3, 0x76, RZ ;  /* 0x0000007603007810 */ /* 0x000fe20007ffe0ff */
[----:B------:R2:W-:Y:S01]  /*78750*/  @P1 STG.E desc[UR8][R4.64], R201 ;  /* 0x000000c904001986 */ /* 0x0005e2000c101908 */
[----:B------:R-:W-:Y:S01]  /*78760*/  ULDC UR6, c[0x0][0x228] ;  /* 0x00008a0000067ab9 */ /* 0x000fe20000000800 */
[----:B------:R-:W-:Y:S01]  /*78770*/  ULDC UR10, c[0x0][0x228] ;  /* 0x00008a00000a7ab9 */ /* 0x000fe20000000800 */
[----:B-1----:R-:W-:-:S04]  /*78780*/  VIADD R17, R19, UR28 ;  /* 0x0000001c13117c36 */ /* 0x002fc80008000000 */
[C---:B------:R-:W-:Y:S01]  /*78790*/  IMAD.WIDE R6, R17.reuse, 0x4, R210 ;  /* 0x0000000411067825 */ /* 0x040fe200078e02d2 */
[----:B------:R-:W-:-:S03]  /*787a0*/  IADD3 R21, R17, UR28, RZ ;  /* 0x0000001c11157c10 */ /* 0x000fc6000fffe0ff */
[C---:B------:R-:W-:Y:S01]  /*787b0*/  IMAD.WIDE R12, R17.reuse, 0x4, R208 ;  /* 0x00000004110c7825 */ /* 0x040fe200078e02d0 */
[----:B------:R1:W-:Y:S03]  /*787c0*/  @P2 STG.E desc[UR8][R6.64], R142 ;  /* 0x0000008e06002986 */ /* 0x0003e6000c101908 */
[C---:B------:R-:W-:Y:S01]  /*787d0*/  IMAD.WIDE R14, R17.reuse, 0x4, R150 ;  /* 0x00000004110e7825 */ /* 0x040fe200078e0296 */
[----:B------:R3:W-:Y:S03]  /*787e0*/  @P4 STG.E desc[UR8][R12.64], R78 ;  /* 0x0000004e0c004986 */ /* 0x0007e6000c101908 */
[----:B------:R-:W-:Y:S01]  /*787f0*/  IMAD.WIDE R16, R17, 0x4, R148 ;  /* 0x0000000411107825 */ /* 0x000fe200078e0294 */
[----:B------:R-:W-:Y:S04]  /*78800*/  @P5 STG.E desc[UR8][R14.64], R182 ;  /* 0x000000b60e005986 */ /* 0x000fe8000c101908 */
[----:B------:R-:W-:Y:S01]  /*78810*/  @P3 STG.E desc[UR8][R16.64], R194 ;  /* 0x000000c210003986 */ /* 0x000fe2000c101908 */
[----:B------:R-:W-:Y:S01]  /*78820*/  ISETP.LT.AND P3, PT, R11, UR4, !P0 ;  /* 0x000000040b007c0c */ /* 0x000fe2000c761270 */
[----:B------:R-:W-:Y:S01]  /*78830*/  IMAD.WIDE R18, R21, 0x4, R210 ;  /* 0x0000000415127825 */ /* 0x000fe200078e02d2 */
[----:B------:R-:W-:Y:S01]  /*78840*/  ISETP.GE.AND P1, PT, R0, UR15, PT ;  /* 0x0000000f00007c0c */ /* 0x000fe2000bf26270 */
[----:B------:R-:W-:Y:S01]  /*78850*/  ULDC UR4, c[0x0][0x228] ;  /* 0x00008a0000047ab9 */ /* 0x000fe20000000800 */
[----:B------:R-:W-:Y:S01]  /*78860*/  ISETP.LT.AND P4, PT, R10, UR5, !P0 ;  /* 0x000000050a007c0c */ /* 0x000fe2000c781270 */
[----:B------:R-:W-:Y:S01]  /*78870*/  ULDC UR5, c[0x0][0x228] ;  /* 0x00008a0000057ab9 */ /* 0x000fe20000000800 */
[----:B------:R-:W-:Y:S01]  /*78880*/  ISETP.LT.AND P2, PT, R9, UR4, !P0 ;  /* 0x0000000409007c0c */ /* 0x000fe2000c741270 */
[C---:B--2---:R-:W-:Y:S01]  /*78890*/  IMAD.WIDE R4, R21.reuse, 0x4, R208 ;  /* 0x0000000415047825 */ /* 0x044fe200078e02d0 */
[----:B------:R2:W-:Y:S01]  /*788a0*/  @P6 STG.E desc[UR8][R18.64], R178 ;  /* 0x000000b212006986 */ /* 0x0005e2000c101908 */
[----:B------:R-:W-:Y:S01]  /*788b0*/  ULDC UR4, c[0x0][0x228] ;  /* 0x00008a0000047ab9 */ /* 0x000fe20000000800 */
[----:B------:R-:W-:Y:S01]  /*788c0*/  ISETP.LT.AND P6, PT, R8, UR5, !P1 ;  /* 0x0000000508007c0c */ /* 0x000fe2000cfc1270 */
[----:B-1----:R-:W-:Y:S01]  /*788d0*/  IMAD.WIDE R6, R21, 0x4, R150 ;  /* 0x0000000415067825 */ /* 0x002fe200078e0296 */
[----:B------:R-:W-:Y:S01]  /*788e0*/  ISETP.LT.AND P5, PT, R11, UR4, !P1 ;  /* 0x000000040b007c0c */ /* 0x000fe2000cfa1270 */
[----:B------:R-:W-:Y:S01]  /*788f0*/  ULDC UR4, c[0x0][0x228] ;  /* 0x00008a0000047ab9 */ /* 0x000fe20000000800 */
[----:B------:R1:W-:Y:S01]  /*78900*/  @P3 STG.E desc[UR8][R4.64], R206 ;  /* 0x000000ce04003986 */ /* 0x0003e2000c101908 */
[----:B------:R-:W-:Y:S01]  /*78910*/  ISETP.LT.AND P3, PT, R10, UR4, !P1 ;  /* 0x000000040a007c0c */ /* 0x000fe2000cf61270 */
[----:B------:R-:W-:Y:S01]  /*78920*/  ULDC UR4, c[0x0][0x228] ;  /* 0x00008a0000047ab9 */ /* 0x000fe20000000800 */
[----:B------:R-:W-:Y:S01]  /*78930*/  IADD3 R0, R3, 0x77, RZ ;  /* 0x0000007703007810 */ /* 0x000fe20007ffe0ff */
[----:B---3--:R-:W-:Y:S01]  /*78940*/  IMAD.WIDE R12, R21, 0x4, R148 ;  /* 0x00000004150c7825 */ /* 0x008fe200078e0294 */
[----:B------:R-:W-:-:S03]  /*78950*/  ISETP.LT.AND P1, PT, R9, UR4, !P1 ;  /* 0x0000000409007c0c */ /* 0x000fc6000cf21270 */
[----:B--2---:R-:W-:Y:S01]  /*78960*/  VIADD R19, R21, UR28 ;  /* 0x0000001c15137c36 */ /* 0x004fe20008000000 */
[----:B------:R-:W-:Y:S01]  /*78970*/  ISETP.GE.AND P0, PT, R0, UR13, PT ;  /* 0x0000000d00007c0c */ /* 0x000fe2000bf06270 */
[----:B------:R2:W-:Y:S01]  /*78980*/  @P4 STG.E desc[UR8][R6.64], R198 ;  /* 0x000000c606004986 */ /* 0x0005e2000c101908 */
[----:B------:R-:W-:Y:S01]  /*78990*/  ULDC UR5, c[0x0][0x228] ;  /* 0x00008a0000057ab9 */ /* 0x000fe20000000800 */
[----:B------:R-:W-:Y:S01]  /*789a0*/  IMAD.WIDE R14, R19, 0x4, R210 ;  /* 0x00000004130e7825 */ /* 0x000fe200078e02d2 */
[----:B------:R-:W-:-:S03]  /*789b0*/  ULDC UR4, c[0x0][0x228] ;  /* 0x00008a0000047ab9 */ /* 0x000fc60000000800 */
[C---:B------:R-:W-:Y:S01]  /*789c0*/  IMAD.WIDE R16, R19.reuse, 0x4, R208 ;  /* 0x0000000413107825 */ /* 0x040fe200078e02d0 */
[----:B------:R3:W-:Y:S01]  /*789d0*/  @P2 STG.E desc[UR8][R12.64], R202 ;  /* 0x000000ca0c002986 */ /* 0x0007e2000c101908 */
[----:B------:R-:W-:Y:S01]  /*789e0*/  ISETP.LT.AND P2, PT, R8, UR5, !P0 ;  /* 0x0000000508007c0c */ /* 0x000fe2000c741270 */
[----:B------:R-:W-:Y:S01]  /*789f0*/  ULDC UR5, c[0x0][0x228] ;  /* 0x00008a0000057ab9 */ /* 0x000fe20000000800 */
[----:B-1----:R-:W-:Y:S01]  /*78a00*/  IMAD.WIDE R4, R19, 0x4, R150 ;  /* 0x0000000413047825 */ /* 0x002fe200078e0296 */
[----:B------:R1:W-:Y:S01]  /*78a10*/  @P6 STG.E desc[UR8][R14.64], R143 ;  /* 0x0000008f0e006986 */ /* 0x0003e2000c101908 */
[----:B------:R-:W-:Y:S01]  /*78a20*/  ISETP.LT.AND P4, PT, R11, UR6, !P0 ;  /* 0x000000060b007c0c */ /* 0x000fe2000c781270 */
[----:B------:R-:W-:Y:S01]  /*78a30*/  ULDC UR6, c[0x0][0x228] ;  /* 0x00008a0000067ab9 */ /* 0x000fe20000000800 */
[----:B--2---:R-:W-:Y:S01]  /*78a40*/  IMAD.WIDE R6, R19, 0x4, R148 ;  /* 0x0000000413067825 */ /* 0x004fe200078e0294 */
[----:B------:R2:W-:Y:S01]  /*78a50*/  @P5 STG.E desc[UR8][R16.64], R79 ;  /* 0x0000004f10005986 */ /* 0x0005e2000c101908 */
[----:B------:R-:W-:-:S02]  /*78a60*/  ISETP.LT.AND P5, PT, R10, UR10, !P0 ;  /* 0x0000000a0a007c0c */ /* 0x000fc4000c7a1270 */
[----:B------:R-:W-:Y:S01]  /*78a70*/  IADD3 R21, R19, UR28, RZ ;  /* 0x0000001c13157c10 */ /* 0x000fe2000fffe0ff */
[----:B------:R-:W-:Y:S01]  /*78a80*/  @P3 STG.E desc[UR8][R4.64], R183 ;  /* 0x000000b704003986 */ /* 0x000fe2000c101908 */
[----:B------:R-:W-:-:S03]  /*78a90*/  IADD3 R0, R3, 0x78, RZ ;  /* 0x0000007803007810 */ /* 0x000fc60007ffe0ff */
[----:B------:R-:W-:Y:S01]  /*78aa0*/  @P1 STG.E desc[UR8][R6.64], R195 ;  /* 0x000000c306001986 */ /* 0x000fe2000c101908 */
[----:B---3--:R-:W-:-:S03]  /*78ab0*/  IMAD.WIDE R12, R21, 0x4, R210 ;  /* 0x00000004150c7825 */ /* 0x008fc600078e02d2 */
[----:B------:R-:W3:Y:S01]  /*78ac0*/  LDS.128 R4, [R252] ;  /* 0x00000000fc047984 */ /* 0x000ee20000000c00 */
[----:B-1----:R-:W-:Y:S01]  /*78ad0*/  IMAD.WIDE R14, R21, 0x4, R208 ;  /* 0x00000004150e7825 */ /* 0x002fe200078e02d0 */
[----:B------:R-:W-:-:S03]  /*78ae0*/  ISETP.GE.AND P6, PT, R0, UR11, PT ;  /* 0x0000000b00007c0c */ /* 0x000fc6000bfc6270 */
[----:B--2---:R-:W-:Y:S01]  /*78af0*/  IMAD.WIDE R16, R21, 0x4, R150 ;  /* 0x0000000415107825 */ /* 0x004fe200078e0296 */
        /* <DEDUP_REMOVED lines=8> */
[----:B------:R-:W-:Y:S01]  /*78b80*/  VIADD R0, R3, 0x79 ;  /* 0x0000007903007836 */ /* 0x000fe20000000000 */
[----:B------:R-:W-:Y:S01]  /*78b90*/  ISETP.LT.AND P0, PT, R10, UR4, !P6 ;  /* 0x000000040a007c0c */ /* 0x000fe2000f701270 */
[----:B-1----:R-:W-:Y:S01]  /*78ba0*/  IMAD.WIDE R12, R21, 0x4, R148 ;  /* 0x00000004150c7825 */ /* 0x002fe200078e0294 */
[----:B------:R-:W-:Y:S01]  /*78bb0*/  ULDC UR4, c[0x0][0x228] ;  /* 0x00008a0000047ab9 */ /* 0x000fe20000000800 */
[----:B------:R-:W-:-:S02]  /*78bc0*/  ULDC UR5, c[0x0][0x228] ;  /* 0x00008a0000057ab9 */ /* 0x000fc40000000800 */
[----:B--2---:R-:W-:Y:S01]  /*78bd0*/  IMAD.WIDE R14, R23, 0x4, R210 ;  /* 0x00000004170e7825 */ /* 0x004fe200078e02d2 */
[----:B------:R-:W-:-:S03]  /*78be0*/  ISETP.GE.AND P3, PT, R0, UR7, PT ;  /* 0x0000000700007c0c */ /* 0x000fc6000bf66270 */
[C---:B----4-:R-:W-:Y:S01]  /*78bf0*/  IMAD.WIDE R16, R23.reuse, 0x4, R208 ;  /* 0x0000000417107825 */ /* 0x050fe200078e02d0 */
[----:B------:R1:W-:Y:S03]  /*78c00*/  @P1 STG.E desc[UR8][R12.64], R203 ;  /* 0x000000cb0c001986 */ /* 0x0003e6000c101908 */
[----:B------:R-:W-:Y:S01]  /*78c10*/  IMAD.WIDE R18, R23, 0x4, R150 ;  /* 0x0000000417127825 */ /* 0x000fe200078e0296 */
[----:B------:R2:W-:Y:S01]  /*78c20*/  @P4 STG.E desc[UR8][R14.64], R188 ;  /* 0x000000bc0e004986 */ /* 0x0005e2000c101908 */
[----:B------:R-:W-:Y:S01]  /*78c30*/  ISETP.LT.AND P6, PT, R9, UR4, !P6 ;  /* 0x0000000409007c0c */ /* 0x000fe2000f7c1270 */
[----:B------:R-:W-:Y:S01]  /*78c40*/  ULDC UR4, c[0x0][0x228] ;  /* 0x00008a0000047ab9 */ /* 0x000fe20000000800 */
[----:B------:R-:W-:Y:S01]  /*78c50*/  ULDC UR6, c[0x0][0x228] ;  /* 0x00008a0000067ab9 */ /* 0x000fe20000000800 */
[----:B------:R4:W-:Y:S01]  /*78c60*/  @P5 STG.E desc[UR8][R16.64], R144 ;  /* 0x0000009010005986 */ /* 0x0009e2000c101908 */
[----:B------:R-:W-:Y:S01]  /*78c70*/  ISETP.LT.AND P4, PT, R11, UR4, !P3 ;  /* 0x000000040b007c0c */ /* 0x000fe2000df81270 */
[----:B------:R-:W-:Y:S01]  /*78c80*/  ULDC UR4, c[0x0][0x228] ;  /* 0x00008a0000047ab9 */ /* 0x000fe20000000800 */
[----:B------:R-:W-:Y:S01]  /*78c90*/  IADD3 R21, R23, UR28, RZ ;  /* 0x0000001c17157c10 */ /* 0x000fe2000fffe0ff */
[----:B------:R3:W-:Y:S01]  /*78ca0*/  @P0 STG.E desc[UR8][R18.64], R216 ;  /* 0x000000d812000986 */ /* 0x0007e2000c101908 */
[----:B------:R-:W-:Y:S01]  /*78cb0*/  ISETP.LT.AND P0, PT, R8, UR5, !P3 ;  /* 0x0000000508007c0c */ /* 0x000fe2000df01270 */
[----:B------:R-:W-:Y:S01]  /*78cc0*/  ULDC UR5, c[0x0][0x228] ;  /* 0x00008a0000057ab9 */ /* 0x000fe20000000800 */
[----:B------:R-:W-:Y:S01]  /*78cd0*/  IADD3 R0, R3, 0x7a, RZ ;  /* 0x0000007a03007810 */ /* 0x000fe20007ffe0ff */
[----:B------:R-:W-:Y:S01]  /*78ce0*/  ULDC UR7, c[0x0][0x228] ;  /* 0x00008a0000077ab9 */ /* 0x000fe20000000800 */
[----:B------:R-:W-:Y:S01]  /*78cf0*/  ISETP.LT.AND P5, PT, R10, UR5, !P3 ;  /* 0x000000050a007c0c */ /* 0x000fe2000dfa1270 */
[----:B-1----:R-:W-:Y:S01]  /*78d00*/  IMAD.WIDE R12, R23, 0x4, R148 ;  /* 0x00000004170c7825 */ /* 0x002fe200078e0294 */
[----:B------:R-:W-:Y:S01]  /*78d10*/  ISETP.LT.AND P3, PT, R9, UR6, !P3 ;  /* 0x0000000609007c0c */ /* 0x000fe2000df61270 */
[----:B------:R-:W-:-:S02]  /*78d20*/  ULDC UR5, c[0x0][0x228] ;  /* 0x00008a0000057ab9 */ /* 0x000fc40000000800 */
[----:B--2---:R-:W-:Y:S01]  /*78d30*/  IMAD.WIDE R14, R21, 0x4, R210 ;  /* 0x00000004150e7825 */ /* 0x004fe200078e02d2 */
[----:B------:R-:W-:-:S03]  /*78d40*/  ISETP.GE.AND P2, PT, R0, UR23, PT ;  /* 0x0000001700007c0c */ /* 0x000fc6000bf46270 */
[C---:B----4-:R-:W-:Y:S01]  /*78d50*/  IMAD.WIDE R16, R21.reuse, 0x4, R208 ;  /* 0x0000000415107825 */ /* 0x050fe200078e02d0 */
[----:B------:R1:W-:Y:S01]  /*78d60*/  @P6 STG.E desc[UR8][R12.64], R80 ;  /* 0x000000500c006986 */ /* 0x0003e2000c101908 */
[----:B------:R-:W-:Y:S02]  /*78d70*/  ULDC UR6, c[0x0][0x228] ;  /* 0x00008a0000067ab9 */ /* 0x000fe40000000800 */
[C---:B------:R-:W-:Y:S02]  /*78d80*/  VIADD R25, R21.reuse, UR28 ;  /* 0x0000001c15197c36 */ /* 0x040fe40008000000 */
[C---:B---3--:R-:W-:Y:S01]  /*78d90*/  IMAD.WIDE R18, R21.reuse, 0x4, R150 ;  /* 0x0000000415127825 */ /* 0x048fe200078e0296 */
[----:B------:R2:W-:Y:S03]  /*78da0*/  @P0 STG.E desc[UR8][R14.64], R224 ;  /* 0x000000e00e000986 */ /* 0x0005e6000c101908 */
[----:B------:R-:W-:Y:S01]  /*78db0*/  IMAD.WIDE R20, R21, 0x4, R148 ;  /* 0x0000000415147825 */ /* 0x000fe200078e0294 */
[----:B------:R3:W-:Y:S01]  /*78dc0*/  @P4 STG.E desc[UR8][R16.64], R212 ;  /* 0x000000d410004986 */ /* 0x0007e2000c101908 */
[----:B------:R-:W-:Y:S01]  /*78dd0*/  ISETP.LT.AND P4, PT, R11, UR4, !P2 ;  /* 0x000000040b007c0c */ /* 0x000fe2000d781270 */
[----:B------:R-:W-:-:S02]  /*78de0*/  ULDC UR4, c[0x0][0x228] ;  /* 0x00008a0000047ab9 */ /* 0x000fc40000000800 */
[----:B------:R-:W-:Y:S01]  /*78df0*/  @P5 STG.E desc[UR8][R18.64], R84 ;  /* 0x0000005412005986 */ /* 0x000fe2000c101908 */
[----:B------:R-:W-:-:S03]  /*78e00*/  ISETP.LT.AND P6, PT, R8, UR7, !P2 ;  /* 0x0000000708007c0c */ /* 0x000fc6000d7c1270 */
[----:B------:R-:W-:Y:S01]  /*78e10*/  @P3 STG.E desc[UR8][R20.64], R4 ;  /* 0x0000000414003986 */ /* 0x000fe2000c101908 */
[----:B------:R-:W-:Y:S01]  /*78e20*/  ISETP.LT.AND P3, PT, R10, UR4, !P2 ;  /* 0x000000040a007c0c */ /* 0x000fe2000d761270 */
[----:B------:R-:W-:Y:S02]  /*78e30*/  ULDC UR4, c[0x0][0x228] ;  /* 0x00008a0000047ab9 */ /* 0x000fe40000000800 */
[----:B------:R-:W-:Y:S01]  /*78e40*/  ISETP.LT.AND P2, PT, R9, UR4, !P2 ;  /* 0x0000000409007c0c */ /* 0x000fe2000d741270 */
[----:B------:R-:W-:Y:S01]  /*78e50*/  VIADD R2, R3, 0x7b ;  /* 0x0000007b03027836 */ /* 0x000fe20000000000 */
[----:B------:R-:W-:Y:S01]  /*78e60*/  ULDC UR4, c[0x0][0x228] ;  /* 0x00008a0000047ab9 */ /* 0x000fe20000000800 */
[----:B------:R-:W-:-:S04]  /*78e70*/  IMAD.WIDE R22, R25, 0x4, R210 ;  /* 0x0000000419167825 */ /* 0x000fc800078e02d2 */
[----:B-1----:R-:W-:Y:S01]  /*78e80*/  IMAD.WIDE R12, R25, 0x4, R208 ;  /* 0x00000004190c7825 */ /* 0x002fe200078e02d0 */
[----:B------:R-:W-:-:S03]  /*78e90*/  ISETP.GE.AND P1, PT, R2, UR21, PT ;  /* 0x0000001502007c0c */ /* 0x000fc6000bf26270 */
[C---:B--2---:R-:W-:Y:S01]  /*78ea0*/  IMAD.WIDE R14, R25.reuse, 0x4, R150 ;  /* 0x00000004190e7825 */ /* 0x044fe200078e0296 */
[----:B------:R1:W-:Y:S03]  /*78eb0*/  @P6 STG.E desc[UR8][R22.64], R189 ;  /* 0x000000bd16006986 */ /* 0x0003e6000c101908 */
[----:B---3--:R-:W-:Y:S01]  /*78ec0*/  IMAD.WIDE R16, R25, 0x4, R148 ;  /* 0x0000000419107825 */ /* 0x008fe200078e0294 */
[----:B------:R2:W-:Y:S01]  /*78ed0*/  @P4 STG.E desc[UR8][R12.64], R145 ;  /* 0x000000910c004986 */ /* 0x0005e2000c101908 */
[----:B------:R-:W-:Y:S01]  /*78ee0*/  ISETP.LT.AND P5, PT, R8, UR5, !P1 ;  /* 0x0000000508007c0c */ /* 0x000fe2000cfa1270 */
[----:B------:R-:W-:Y:S01]  /*78ef0*/  ULDC UR5, c[0x0][0x228] ;  /* 0x00008a0000057ab9 */ /* 0x000fe20000000800 */
[----:B------:R-:W-:Y:S01]  /*78f00*/  ISETP.LT.AND P6, PT, R11, UR6, !P1 ;  /* 0x000000060b007c0c */ /* 0x000fe2000cfc1270 */
[----:B------:R3:W-:Y:S01]  /*78f10*/  @P3 STG.E desc[UR8][R14.64], R217 ;  /* 0x000000d90e003986 */ /* 0x0007e2000c101908 */
[----:B------:R-:W-:Y:S01]  /*78f20*/  IADD3 R0, R3, 0x7c, RZ ;  /* 0x0000007c03007810 */ /* 0x000fe20007ffe0ff */
[----:B------:R-:W-:-:S02]  /*78f30*/  ULDC UR6, c[0x0][0x228] ;  /* 0x00008a0000067ab9 */ /* 0x000fc40000000800 */
[----:B------:R4:W-:Y:S01]  /*78f40*/  @P2 STG.E desc[UR8][R16.64], R81 ;  /* 0x0000005110002986 */ /* 0x0009e2000c101908 */
[----:B------:R-:W-:Y:S01]  /*78f50*/  ISETP.LT.AND P2, PT, R10, UR4, !P1 ;  /* 0x000000040a007c0c */ /* 0x000fe2000cf41270 */
[----:B------:R-:W-:Y:S01]  /*78f60*/  ULDC UR4, c[0x0][0x228] ;  /* 0x00008a0000047ab9 */ /* 0x000fe20000000800 */
[----:B-1----:R-:W-:Y:S02]  /*78f70*/  IADD3 R23, R25, UR28, RZ ;  /* 0x0000001c19177c10 */ /* 0x002fe4000fffe0ff */
[----:B------:R-:W-:-:S03]  /*78f80*/  ISETP.GE.AND P0, PT, R0, UR19, PT ;  /* 0x0000001300007c0c */ /* 0x000fc6000bf06270 */
[----:B------:R-:W-:-:S04]  /*78f90*/  IMAD.WIDE R18, R23, 0x4, R210 ;  /* 0x0000000417127825 */ /* 0x000fc800078e02d2 */
[----:B------:R-:W-:Y:S01]  /*78fa0*/  IMAD.WIDE R20, R23, 0x4, R208 ;  /* 0x0000000417147825 */ /* 0x000fe200078e02d0 */
[----:B------:R-:W-:-:S03]  /*78fb0*/  IADD3 R0, R3, 0x7d, RZ ;  /* 0x0000007d03007810 */ /* 0x000fc60007ffe0ff */
[----:B--2---:R-:W-:Y:S01]  /*78fc0*/  IMAD.WIDE R12, R23, 0x4, R150 ;  /* 0x00000004170c7825 */ /* 0x004fe200078e0296 */
[----:B------:R1:W-:Y:S01]  /*78fd0*/  @P5 STG.E desc[UR8][R18.64], R225 ;  /* 0x000000e112005986 */ /* 0x0003e2000c101908 */
[----:B------:R-:W-:Y:S01]  /*78fe0*/  ISETP.LT.AND P3, PT, R9, UR4, !P1 ;  /* 0x0000000409007c0c */ /* 0x000fe2000cf61270 */
[----:B------:R-:W-:Y:S01]  /*78ff0*/  ULDC UR4, c[0x0][0x228] ;  /* 0x00008a0000047ab9 */ /* 0x000fe20000000800 */
[----:B------:R-:W-:Y:S01]  /*79000*/  ISETP.LT.AND P5, PT, R8, UR5, !P0 ;  /* 0x0000000508007c0c */ /* 0x000fe2000c7a1270 */
[----:B------:R-:W-:Y:S01]  /*79010*/  @P6 STG.E desc[UR8][R20.64], R213 ;  /* 0x000000d514006986 */ /* 0x000fe2000c101908 */
[----:B------:R-:W-:-:S03]  /*79020*/  ISETP.LT.AND P6, PT, R11, UR6, !P0 ;  /* 0x000000060b007c0c */ /* 0x000fc6000c7c1270 */
[----:B------:R2:W-:Y:S01]  /*79030*/  @P2 STG.E desc[UR8][R12.64], R85 ;  /* 0x000000550c002986 */ /* 0x0005e2000c101908 */
[----:B------:R-:W-:Y:S01]  /*79040*/  ISETP.LT.AND P2, PT, R10, UR4, !P0 ;  /* 0x000000040a007c0c */ /* 0x000fe2000c741270 */
[----:B------:R-:W-:Y:S01]  /*79050*/  ULDC UR4, c[0x0][0x228] ;  /* 0x00008a0000047ab9 */ /* 0x000fe20000000800 */
[----:B------:R-:W-:Y:S01]  /*79060*/  ISETP.GE.AND P4, PT, R0, UR17, PT ;  /* 0x0000001100007c0c */ /* 0x000fe2000bf86270 */
[----:B------:R-:W-:Y:S01]  /*79070*/  VIADD R0, R3, 0x7e ;  /* 0x0000007e03007836 */ /* 0x000fe20000000000 */
[----:B------:R-:W-:Y:S02]  /*79080*/  IADD3 R25, R23, UR28, RZ ;  /* 0x0000001c17197c10 */ /* 0x000fe4000fffe0ff */
[----:B------:R-:W-:Y:S01]  /*79090*/  ISETP.LT.AND P0, PT, R9, UR4, !P0 ;  /* 0x0000000409007c0c */ /* 0x000fe2000c701270 */
[----:B---3--:R-:W-:Y:S01]  /*790a0*/  IMAD.WIDE R14, R23, 0x4, R148 ;  /* 0x00000004170e7825 */ /* 0x008fe200078e0294 */
[----:B------:R-:W-:Y:S02]  /*790b0*/  ISETP.GE.AND P1, PT, R0, UR27, PT ;  /* 0x0000001b00007c0c */ /* 0x000fe4000bf26270 */
[----:B------:R-:W-:Y:S01]  /*790c0*/  IADD3 R0, R3, 0x7f, RZ ;  /* 0x0000007f03007810 */ /* 0x000fe20007ffe0ff */
[C---:B----4-:R-:W-:Y:S01]  /*790d0*/  IMAD.WIDE R16, R25.reuse, 0x4, R210 ;  /* 0x0000000419107825 */ /* 0x050fe200078e02d2 */
[----:B------:R3:W-:Y:S03]  /*790e0*/  @P3 STG.E desc[UR8][R14.64], R5 ;  /* 0x000000050e003986 */ /* 0x0007e6000c101908 */
[C---:B-1----:R-:W-:Y:S01]  /*790f0*/  IMAD.WIDE R18, R25.reuse, 0x4, R208 ;  /* 0x0000000419127825 */ /* 0x042fe200078e02d0 */
[----:B------:R1:W-:Y:S03]  /*79100*/  @P5 STG.E desc[UR8][R16.64], R190 ;  /* 0x000000be10005986 */ /* 0x0003e6000c101908 */
[----:B------:R-:W-:Y:S01]  /*79110*/  IMAD.WIDE R2, R25, 0x4, R150 ;  /* 0x0000000419027825 */ /* 0x000fe200078e0296 */
[----:B------:R-:W-:Y:S01]  /*79120*/  @P6 STG.E desc[UR8][R18.64], R146 ;  /* 0x0000009212006986 */ /* 0x000fe2000c101908 */
[----:B------:R-:W-:-:S02]  /*79130*/  ISETP.LT.AND P5, PT, R8, UR4, !P4 ;  /* 0x0000000408007c0c */ /* 0x000fc4000e7a1270 */
[----:B--2---:R-:W-:Y:S01]  /*79140*/  IMAD.WIDE R12, R25, 0x4, R148 ;  /* 0x00000004190c7825 */ /* 0x004fe200078e0294 */
[----:B------:R-:W-:Y:S01]  /*79150*/  ISETP.LT.AND P6, PT, R11, UR4, !P4 ;  /* 0x000000040b007c0c */ /* 0x000fe2000e7c1270 */
[----:B------:R2:W-:Y:S01]  /*79160*/  @P2 STG.E desc[UR8][R2.64], R218 ;  /* 0x000000da02002986 */ /* 0x0005e2000c101908 */
[----:B------:R-:W-:Y:S01]  /*79170*/  ISETP.LT.AND P2, PT, R10, UR4, !P4 ;  /* 0x000000040a007c0c */ /* 0x000fe2000e741270 */
[----:B------:R-:W-:Y:S01]  /*79180*/  VIADD R21, R25, UR28 ;  /* 0x0000001c19157c36 */ /* 0x000fe20008000000 */
[----:B------:R-:W-:Y:S01]  /*79190*/  ISETP.LT.AND P4, PT, R9, UR4, !P4 ;  /* 0x0000000409007c0c */ /* 0x000fe2000e781270 */
[----:B------:R4:W-:Y:S01]  /*791a0*/  @P0 STG.E desc[UR8][R12.64], R82 ;  /* 0x000000520c000986 */ /* 0x0009e2000c101908 */
[----:B------:R-:W-:Y:S01]  /*791b0*/  ISETP.LT.AND P0, PT, R8, UR4, !P1 ;  /* 0x0000000408007c0c */ /* 0x000fe2000cf01270 */
[C---:B---3--:R-:W-:Y:S01]  /*791c0*/  IMAD.WIDE R4, R21.reuse, 0x4, R210 ;  /* 0x0000000415047825 */ /* 0x048fe200078e02d2 */
[----:B------:R-:W-:-:S03]  /*791d0*/  IADD3 R23, R21, UR28, RZ ;  /* 0x0000001c15177c10 */ /* 0x000fc6000fffe0ff */
[C---:B------:R-:W-:Y:S01]  /*791e0*/  IMAD.WIDE R14, R21.reuse, 0x4, R208 ;  /* 0x00000004150e7825 */ /* 0x040fe200078e02d0 */
[----:B------:R3:W-:Y:S03]  /*791f0*/  @P5 STG.E desc[UR8][R4.64], R226 ;  /* 0x000000e204005986 */ /* 0x0007e6000c101908 */
[C---:B-1----:R-:W-:Y:S01]  /*79200*/  IMAD.WIDE R16, R21.reuse, 0x4, R150 ;  /* 0x0000000415107825 */ /* 0x042fe200078e0296 */
[----:B------:R1:W-:Y:S03]  /*79210*/  @P6 STG.E desc[UR8][R14.64], R214 ;  /* 0x000000d60e006986 */ /* 0x0003e6000c101908 */
[----:B--2---:R-:W-:Y:S01]  /*79220*/  IMAD.WIDE R2, R21, 0x4, R148 ;  /* 0x0000000415027825 */ /* 0x004fe200078e0294 */
[----:B------:R1:W-:Y:S03]  /*79230*/  @P2 STG.E desc[UR8][R16.64], R86 ;  /* 0x0000005610002986 */ /* 0x0003e6000c101908 */
[----:B------:R-:W-:Y:S01]  /*79240*/  IMAD.WIDE R18, R23, 0x4, R210 ;  /* 0x0000000417127825 */ /* 0x000fe200078e02d2 */
[----:B------:R-:W-:Y:S01]  /*79250*/  ISETP.GE.AND P3, PT, R0, UR25, PT ;  /* 0x0000001900007c0c */ /* 0x000fe2000bf66270 */
[----:B------:R1:W-:Y:S01]  /*79260*/  @P4 STG.E desc[UR8][R2.64], R6 ;  /* 0x0000000602004986 */ /* 0x0003e2000c101908 */
[----:B------:R-:W-:-:S03]  /*79270*/  ISETP.LT.AND P2, PT, R11, UR4, !P1 ;  /* 0x000000040b007c0c */ /* 0x000fc6000cf41270 */
[----:B------:R1:W-:Y:S01]  /*79280*/  @P0 STG.E desc[UR8][R18.64], R191 ;  /* 0x000000bf12000986 */ /* 0x0003e2000c101908 */
[----:B------:R-:W-:Y:S02]  /*79290*/  ISETP.LT.AND P0, PT, R10, UR4, !P1 ;  /* 0x000000040a007c0c */ /* 0x000fe4000cf01270 */
[----:B------:R-:W-:Y:S02]  /*792a0*/  ISETP.LT.AND P1, PT, R9, UR4, !P1 ;  /* 0x0000000409007c0c */ /* 0x000fe4000cf21270 */
[----:B------:R-:W-:Y:S02]  /*792b0*/  ISETP.LT.AND P5, PT, R8, UR4, !P3 ;  /* 0x0000000408007c0c */ /* 0x000fe4000dfa1270 */
[----:B------:R-:W-:Y:S02]  /*792c0*/  ISETP.LT.AND P6, PT, R11, UR4, !P3 ;  /* 0x000000040b007c0c */ /* 0x000fe4000dfc1270 */
[----:B------:R-:W-:Y:S02]  /*792d0*/  ISETP.LT.AND P4, PT, R10, UR4, !P3 ;  /* 0x000000040a007c0c */ /* 0x000fe4000df81270 */
[----:B----4-:R-:W-:-:S02]  /*792e0*/  IADD3 R13, R23, UR28, RZ ;  /* 0x0000001c170d7c10 */ /* 0x010fc4000fffe0ff */
[----:B------:R-:W-:Y:S01]  /*792f0*/  ISETP.LT.AND P3, PT, R9, UR4, !P3 ;  /* 0x0000000409007c0c */ /* 0x000fe2000df61270 */
[----:B---3--:R-:W-:-:S04]  /*79300*/  IMAD.WIDE R4, R23, 0x4, R208 ;  /* 0x0000000417047825 */ /* 0x008fc800078e02d0 */
[C---:B------:R-:W-:Y:S01]  /*79310*/  IMAD.WIDE R8, R23.reuse, 0x4, R150 ;  /* 0x0000000417087825 */ /* 0x040fe200078e0296 */
[----:B------:R1:W-:Y:S03]  /*79320*/  @P2 STG.E desc[UR8][R4.64], R147 ;  /* 0x0000009304002986 */ /* 0x0003e6000c101908 */
[----:B------:R-:W-:Y:S01]  /*79330*/  IMAD.WIDE R10, R23, 0x4, R148 ;  /* 0x00000004170a7825 */ /* 0x000fe200078e0294 */
[----:B------:R1:W-:Y:S03]  /*79340*/  @P0 STG.E desc[UR8][R8.64], R219 ;  /* 0x000000db08000986 */ /* 0x0003e6000c101908 */
[C---:B------:R-:W-:Y:S01]  /*79350*/  IMAD.WIDE R210, R13.reuse, 0x4, R210 ;  /* 0x000000040dd27825 */ /* 0x040fe200078e02d2 */
[----:B------:R1:W-:Y:S03]  /*79360*/  @P1 STG.E desc[UR8][R10.64], R83 ;  /* 0x000000530a001986 */ /* 0x0003e6000c101908 */
[C---:B------:R-:W-:Y:S01]  /*79370*/  IMAD.WIDE R208, R13.reuse, 0x4, R208 ;  /* 0x000000040dd07825 */ /* 0x040fe200078e02d0 */
[----:B------:R1:W-:Y:S03]  /*79380*/  @P5 STG.E desc[UR8][R210.64], R227 ;  /* 0x000000e3d2005986 */ /* 0x0003e6000c101908 */
[C---:B------:R-:W-:Y:S01]  /*79390*/  IMAD.WIDE R150, R13.reuse, 0x4, R150 ;  /* 0x000000040d967825 */ /* 0x040fe200078e0296 */
[----:B------:R1:W-:Y:S04]  /*793a0*/  @P6 STG.E desc[UR8][R208.64], R215 ;  /* 0x000000d7d0006986 */ /* 0x0003e8000c101908 */
[----:B------:R1:W-:Y:S01]  /*793b0*/  @P4 STG.E desc[UR8][R150.64], R87 ;  /* 0x0000005796004986 */ /* 0x0003e2000c101908 */
[----:B------:R-:W-:Y:S01]  /*793c0*/  IMAD.WIDE R148, R13, 0x4, R148 ;  /* 0x000000040d947825 */ /* 0x000fe200078e0294 */
[----:B------:R-:W-:Y:S06]  /*793d0*/  @!P3 EXIT ;  /* 0x000000000000b94d */ /* 0x000fec0003800000 */
[----:B------:R-:W-:Y:S01]  /*793e0*/  STG.E desc[UR8][R148.64], R7 ;  /* 0x0000000794007986 */ /* 0x000fe2000c101908 */
[----:B------:R-:W-:Y:S05]  /*793f0*/  EXIT ;  /* 0x000000000000794d */ /* 0x000fea0003800000 */
.L_x_2:
[----:B------:R-:W-:-:S00]  /*79400*/  BRA `(.L_x_2) ;  /* 0xfffffffc00fc7947 */ /* 0x000fc0000383ffff */
[----:B------:R-:W-:-:S00]  /*79410*/  NOP ;  /* 0x0000000000007918 */ /* 0x000fc00000000000 */
        /* <DEDUP_REMOVED lines=14> */
.L_x_3:


//--------------------- .nv.shared.matmul_kernel  --------------------------
	.section	.nv.shared.matmul_kernel,"aw",@nobits
	.sectionflags	@""
	.align	16
	.zero		1024


//--------------------- .nv.shared.reserved.0     --------------------------
	.section	.nv.shared.reserved.0,"aw",@nobits
	.weak		__nv_reservedSMEM_offset_0_alias
	.size		__nv_reservedSMEM_offset_0_alias, 0, 0
	.other		__nv_reservedSMEM_offset_0_alias,@"STO_CUDA_RESERVED_SHARED STV_DEFAULT"
__nv_reservedSMEM_offset_0_alias:
	.zero		0


//--------------------- .nv.constant0.matmul_kernel --------------------------
	.section	.nv.constant0.matmul_kernel,"a",@progbits
	.sectionflags	@""
	.align	4
.nv.constant0.matmul_kernel:
	.zero		608


//--------------------- SYMBOLS --------------------------

	.type		.nv.reservedSmem.offset0,@object
	.size		.nv.reservedSmem.offset0,0x4
